//
// Generated by NVIDIA NVVM Compiler
//
// Compiler Build ID: CL-36424714
// Cuda compilation tools, release 13.0, V13.0.88
// Based on NVVM 20.0.0
//

.version 9.0
.target sm_100
.address_size 64

	// .globl	_Z8LUP_swapPdiii
.global .align 1 .b8 _ZN34_INTERNAL_5eb6b91b_4_k_cu_6a07592b4cuda3std3__45__cpo5beginE[1];
.global .align 1 .b8 _ZN34_INTERNAL_5eb6b91b_4_k_cu_6a07592b4cuda3std3__45__cpo3endE[1];
.global .align 1 .b8 _ZN34_INTERNAL_5eb6b91b_4_k_cu_6a07592b4cuda3std3__45__cpo6cbeginE[1];
.global .align 1 .b8 _ZN34_INTERNAL_5eb6b91b_4_k_cu_6a07592b4cuda3std3__45__cpo4cendE[1];
.global .align 1 .b8 _ZN34_INTERNAL_5eb6b91b_4_k_cu_6a07592b4cuda3std3__45__cpo6rbeginE[1];
.global .align 1 .b8 _ZN34_INTERNAL_5eb6b91b_4_k_cu_6a07592b4cuda3std3__45__cpo4rendE[1];
.global .align 1 .b8 _ZN34_INTERNAL_5eb6b91b_4_k_cu_6a07592b4cuda3std3__45__cpo7crbeginE[1];
.global .align 1 .b8 _ZN34_INTERNAL_5eb6b91b_4_k_cu_6a07592b4cuda3std3__45__cpo5crendE[1];
.global .align 1 .b8 _ZN34_INTERNAL_5eb6b91b_4_k_cu_6a07592b4cuda3std3__436_GLOBAL__N__5eb6b91b_4_k_cu_6a07592b6ignoreE[1];
.global .align 1 .b8 _ZN34_INTERNAL_5eb6b91b_4_k_cu_6a07592b4cuda3std3__419piecewise_constructE[1];
.global .align 1 .b8 _ZN34_INTERNAL_5eb6b91b_4_k_cu_6a07592b4cuda3std3__48in_placeE[1];
.global .align 1 .b8 _ZN34_INTERNAL_5eb6b91b_4_k_cu_6a07592b4cuda3std3__420unreachable_sentinelE[1];
.global .align 1 .b8 _ZN34_INTERNAL_5eb6b91b_4_k_cu_6a07592b4cuda3std3__47nulloptE[1];
.global .align 1 .b8 _ZN34_INTERNAL_5eb6b91b_4_k_cu_6a07592b4cuda3std3__48unexpectE[1];
.global .align 1 .b8 _ZN34_INTERNAL_5eb6b91b_4_k_cu_6a07592b4cuda3std6ranges3__45__cpo4swapE[1];
.global .align 1 .b8 _ZN34_INTERNAL_5eb6b91b_4_k_cu_6a07592b4cuda3std6ranges3__45__cpo9iter_moveE[1];
.global .align 1 .b8 _ZN34_INTERNAL_5eb6b91b_4_k_cu_6a07592b4cuda3std6ranges3__45__cpo5beginE[1];
.global .align 1 .b8 _ZN34_INTERNAL_5eb6b91b_4_k_cu_6a07592b4cuda3std6ranges3__45__cpo3endE[1];
.global .align 1 .b8 _ZN34_INTERNAL_5eb6b91b_4_k_cu_6a07592b4cuda3std6ranges3__45__cpo6cbeginE[1];
.global .align 1 .b8 _ZN34_INTERNAL_5eb6b91b_4_k_cu_6a07592b4cuda3std6ranges3__45__cpo4cendE[1];
.global .align 1 .b8 _ZN34_INTERNAL_5eb6b91b_4_k_cu_6a07592b4cuda3std6ranges3__45__cpo7advanceE[1];
.global .align 1 .b8 _ZN34_INTERNAL_5eb6b91b_4_k_cu_6a07592b4cuda3std6ranges3__45__cpo9iter_swapE[1];
.global .align 1 .b8 _ZN34_INTERNAL_5eb6b91b_4_k_cu_6a07592b4cuda3std6ranges3__45__cpo4nextE[1];
.global .align 1 .b8 _ZN34_INTERNAL_5eb6b91b_4_k_cu_6a07592b4cuda3std6ranges3__45__cpo4prevE[1];
.global .align 1 .b8 _ZN34_INTERNAL_5eb6b91b_4_k_cu_6a07592b4cuda3std6ranges3__45__cpo4dataE[1];
.global .align 1 .b8 _ZN34_INTERNAL_5eb6b91b_4_k_cu_6a07592b4cuda3std6ranges3__45__cpo5cdataE[1];
.global .align 1 .b8 _ZN34_INTERNAL_5eb6b91b_4_k_cu_6a07592b4cuda3std6ranges3__45__cpo4sizeE[1];
.global .align 1 .b8 _ZN34_INTERNAL_5eb6b91b_4_k_cu_6a07592b4cuda3std6ranges3__45__cpo5ssizeE[1];
.global .align 1 .b8 _ZN34_INTERNAL_5eb6b91b_4_k_cu_6a07592b4cuda3std6ranges3__45__cpo8distanceE[1];
.global .align 1 .b8 _ZN34_INTERNAL_5eb6b91b_4_k_cu_6a07592b6thrust24THRUST_300001_SM_1000_NS8cuda_cub3parE[1];
.global .align 1 .b8 _ZN34_INTERNAL_5eb6b91b_4_k_cu_6a07592b6thrust24THRUST_300001_SM_1000_NS8cuda_cub10par_nosyncE[1];
.global .align 1 .b8 _ZN34_INTERNAL_5eb6b91b_4_k_cu_6a07592b6thrust24THRUST_300001_SM_1000_NS6system6detail10sequential3seqE[1];
.global .align 1 .b8 _ZN34_INTERNAL_5eb6b91b_4_k_cu_6a07592b6thrust24THRUST_300001_SM_1000_NS6system3cpp3parE[1];
.global .align 1 .b8 _ZN34_INTERNAL_5eb6b91b_4_k_cu_6a07592b6thrust24THRUST_300001_SM_1000_NS12placeholders2_1E[1];
.global .align 1 .b8 _ZN34_INTERNAL_5eb6b91b_4_k_cu_6a07592b6thrust24THRUST_300001_SM_1000_NS12placeholders2_2E[1];
.global .align 1 .b8 _ZN34_INTERNAL_5eb6b91b_4_k_cu_6a07592b6thrust24THRUST_300001_SM_1000_NS12placeholders2_3E[1];
.global .align 1 .b8 _ZN34_INTERNAL_5eb6b91b_4_k_cu_6a07592b6thrust24THRUST_300001_SM_1000_NS12placeholders2_4E[1];
.global .align 1 .b8 _ZN34_INTERNAL_5eb6b91b_4_k_cu_6a07592b6thrust24THRUST_300001_SM_1000_NS12placeholders2_5E[1];
.global .align 1 .b8 _ZN34_INTERNAL_5eb6b91b_4_k_cu_6a07592b6thrust24THRUST_300001_SM_1000_NS12placeholders2_6E[1];
.global .align 1 .b8 _ZN34_INTERNAL_5eb6b91b_4_k_cu_6a07592b6thrust24THRUST_300001_SM_1000_NS12placeholders2_7E[1];
.global .align 1 .b8 _ZN34_INTERNAL_5eb6b91b_4_k_cu_6a07592b6thrust24THRUST_300001_SM_1000_NS12placeholders2_8E[1];
.global .align 1 .b8 _ZN34_INTERNAL_5eb6b91b_4_k_cu_6a07592b6thrust24THRUST_300001_SM_1000_NS12placeholders2_9E[1];
.global .align 1 .b8 _ZN34_INTERNAL_5eb6b91b_4_k_cu_6a07592b6thrust24THRUST_300001_SM_1000_NS12placeholders3_10E[1];
.global .align 1 .b8 _ZN34_INTERNAL_5eb6b91b_4_k_cu_6a07592b6thrust24THRUST_300001_SM_1000_NS3seqE[1];
.global .align 1 .b8 _ZN34_INTERNAL_5eb6b91b_4_k_cu_6a07592b6thrust24THRUST_300001_SM_1000_NS6deviceE[1];
.extern .shared .align 16 .b8 _ZN6thrust24THRUST_300001_SM_1000_NS8cuda_cub4core6detail5shmemE[];

.visible .entry _Z8LUP_swapPdiii(
	.param .u64 .ptr .align 1 _Z8LUP_swapPdiii_param_0,
	.param .u32 _Z8LUP_swapPdiii_param_1,
	.param .u32 _Z8LUP_swapPdiii_param_2,
	.param .u32 _Z8LUP_swapPdiii_param_3
)
{
	.reg .pred 	%p<3>;
	.reg .b32 	%r<16>;
	.reg .b64 	%rd<7>;
	.reg .b64 	%fd<3>;

	ld.param.u64 	%rd2, [_Z8LUP_swapPdiii_param_0];
	ld.param.u32 	%r6, [_Z8LUP_swapPdiii_param_1];
	ld.param.u32 	%r7, [_Z8LUP_swapPdiii_param_2];
	ld.param.u32 	%r8, [_Z8LUP_swapPdiii_param_3];
	mov.u32 	%r1, %ntid.x;
	mov.u32 	%r9, %ctaid.x;
	mov.u32 	%r10, %tid.x;
	mad.lo.s32 	%r15, %r1, %r9, %r10;
	setp.ge.s32 	%p1, %r15, %r7;
	@%p1 bra 	$L__BB0_3;
	cvta.to.global.u64 	%rd1, %rd2;
	mov.u32 	%r11, %nctaid.x;
	mul.lo.s32 	%r3, %r1, %r11;
$L__BB0_2:
	mul.lo.s32 	%r12, %r15, %r7;
	add.s32 	%r13, %r12, %r8;
	mul.wide.s32 	%rd3, %r13, 8;
	add.s64 	%rd4, %rd1, %rd3;
	ld.global.f64 	%fd1, [%rd4];
	add.s32 	%r14, %r12, %r6;
	mul.wide.s32 	%rd5, %r14, 8;
	add.s64 	%rd6, %rd1, %rd5;
	ld.global.f64 	%fd2, [%rd6];
	st.global.f64 	[%rd4], %fd2;
	st.global.f64 	[%rd6], %fd1;
	add.s32 	%r15, %r15, %r3;
	setp.lt.s32 	%p2, %r15, %r7;
	@%p2 bra 	$L__BB0_2;
$L__BB0_3:
	ret;

}
	// .globl	_Z5LUP_NPdii
.visible .entry _Z5LUP_NPdii(
	.param .u64 .ptr .align 1 _Z5LUP_NPdii_param_0,
	.param .u32 _Z5LUP_NPdii_param_1,
	.param .u32 _Z5LUP_NPdii_param_2
)
{
	.reg .pred 	%p<7>;
	.reg .b32 	%r<53>;
	.reg .b64 	%rd<13>;
	.reg .b64 	%fd<16>;

	ld.param.u64 	%rd3, [_Z5LUP_NPdii_param_0];
	ld.param.u32 	%r21, [_Z5LUP_NPdii_param_1];
	ld.param.u32 	%r22, [_Z5LUP_NPdii_param_2];
	cvta.to.global.u64 	%rd1, %rd3;
	mov.u32 	%r23, %ntid.x;
	mov.u32 	%r24, %ctaid.x;
	mul.lo.s32 	%r1, %r23, %r24;
	mov.u32 	%r2, %tid.x;
	mov.u32 	%r25, %nctaid.x;
	mul.lo.s32 	%r3, %r23, %r25;
	add.s32 	%r26, %r2, %r1;
	add.s32 	%r27, %r26, %r21;
	add.s32 	%r52, %r27, 1;
	setp.ge.s32 	%p1, %r52, %r22;
	@%p1 bra 	$L__BB1_8;
	mul.lo.s32 	%r5, %r22, %r21;
	add.s32 	%r28, %r5, %r21;
	mul.wide.s32 	%rd4, %r28, 8;
	add.s64 	%rd2, %rd1, %rd4;
	add.s32 	%r6, %r2, %r21;
	add.s32 	%r29, %r3, %r1;
	add.s32 	%r30, %r6, %r29;
	add.s32 	%r31, %r30, 1;
	max.s32 	%r32, %r22, %r31;
	not.b32 	%r33, %r29;
	add.s32 	%r34, %r32, %r33;
	sub.s32 	%r35, %r34, %r6;
	setp.ne.s32 	%p2, %r35, 0;
	selp.u32 	%r36, 1, 0, %p2;
	selp.s32 	%r37, -1, 0, %p2;
	add.s32 	%r38, %r35, %r37;
	div.u32 	%r39, %r38, %r3;
	add.s32 	%r7, %r39, %r36;
	and.b32  	%r40, %r7, 3;
	setp.eq.s32 	%p3, %r40, 3;
	@%p3 bra 	$L__BB1_5;
	add.s32 	%r50, %r6, %r1;
	mad.lo.s32 	%r42, %r21, %r22, %r21;
	add.s32 	%r43, %r26, %r42;
	add.s32 	%r49, %r43, 1;
	add.s32 	%r44, %r7, 1;
	and.b32  	%r45, %r44, 3;
	neg.s32 	%r48, %r45;
$L__BB1_3:
	.pragma "nounroll";
	mul.wide.s32 	%rd5, %r49, 8;
	add.s64 	%rd6, %rd1, %rd5;
	ld.global.f64 	%fd1, [%rd6];
	ld.global.f64 	%fd2, [%rd2];
	div.rn.f64 	%fd3, %fd1, %fd2;
	st.global.f64 	[%rd6], %fd3;
	add.s32 	%r50, %r50, %r3;
	add.s32 	%r49, %r49, %r3;
	add.s32 	%r48, %r48, 1;
	setp.ne.s32 	%p4, %r48, 0;
	@%p4 bra 	$L__BB1_3;
	add.s32 	%r52, %r50, 1;
$L__BB1_5:
	setp.lt.u32 	%p5, %r7, 3;
	@%p5 bra 	$L__BB1_8;
	mul.wide.s32 	%rd9, %r3, 8;
	shl.b32 	%r47, %r3, 2;
$L__BB1_7:
	add.s32 	%r46, %r52, %r5;
	mul.wide.s32 	%rd7, %r46, 8;
	add.s64 	%rd8, %rd1, %rd7;
	ld.global.f64 	%fd4, [%rd8];
	ld.global.f64 	%fd5, [%rd2];
	div.rn.f64 	%fd6, %fd4, %fd5;
	st.global.f64 	[%rd8], %fd6;
	add.s64 	%rd10, %rd8, %rd9;
	ld.global.f64 	%fd7, [%rd10];
	ld.global.f64 	%fd8, [%rd2];
	div.rn.f64 	%fd9, %fd7, %fd8;
	st.global.f64 	[%rd10], %fd9;
	add.s64 	%rd11, %rd10, %rd9;
	ld.global.f64 	%fd10, [%rd11];
	ld.global.f64 	%fd11, [%rd2];
	div.rn.f64 	%fd12, %fd10, %fd11;
	st.global.f64 	[%rd11], %fd12;
	add.s64 	%rd12, %rd11, %rd9;
	ld.global.f64 	%fd13, [%rd12];
	ld.global.f64 	%fd14, [%rd2];
	div.rn.f64 	%fd15, %fd13, %fd14;
	st.global.f64 	[%rd12], %fd15;
	add.s32 	%r52, %r47, %r52;
	setp.lt.s32 	%p6, %r52, %r22;
	@%p6 bra 	$L__BB1_7;
$L__BB1_8:
	ret;

}
	// .globl	_Z3LUPPdii
.visible .entry _Z3LUPPdii(
	.param .u64 .ptr .align 1 _Z3LUPPdii_param_0,
	.param .u32 _Z3LUPPdii_param_1,
	.param .u32 _Z3LUPPdii_param_2
)
{
	.reg .pred 	%p<10>;
	.reg .b32 	%r<72>;
	.reg .b64 	%rd<33>;
	.reg .b64 	%fd<36>;

	ld.param.u64 	%rd6, [_Z3LUPPdii_param_0];
	ld.param.u32 	%r20, [_Z3LUPPdii_param_1];
	ld.param.u32 	%r21, [_Z3LUPPdii_param_2];
	cvta.to.global.u64 	%rd1, %rd6;
	mov.u32 	%r1, %ntid.x;
	mov.u32 	%r22, %ctaid.x;
	mov.u32 	%r23, %tid.x;
	mov.u32 	%r2, %ntid.y;
	mov.u32 	%r24, %nctaid.y;
	mul.lo.s32 	%r3, %r2, %r24;
	mad.lo.s32 	%r25, %r1, %r22, %r23;
	add.s32 	%r26, %r25, %r20;
	add.s32 	%r69, %r26, 1;
	setp.ge.s32 	%p1, %r69, %r21;
	@%p1 bra 	$L__BB2_10;
	mov.u32 	%r27, %ctaid.y;
	mul.lo.s32 	%r28, %r2, %r27;
	mov.u32 	%r29, %tid.y;
	add.s32 	%r30, %r29, %r20;
	add.s32 	%r31, %r30, %r28;
	add.s32 	%r5, %r31, 1;
	mul.lo.s32 	%r6, %r21, %r20;
	add.s32 	%r32, %r3, %r28;
	add.s32 	%r33, %r30, %r32;
	add.s32 	%r34, %r33, 1;
	max.s32 	%r35, %r21, %r34;
	not.b32 	%r36, %r32;
	add.s32 	%r37, %r35, %r36;
	sub.s32 	%r38, %r37, %r30;
	setp.ne.s32 	%p2, %r38, 0;
	selp.u32 	%r39, 1, 0, %p2;
	selp.s32 	%r40, -1, 0, %p2;
	add.s32 	%r41, %r38, %r40;
	div.u32 	%r42, %r41, %r3;
	add.s32 	%r7, %r42, %r39;
	mad.lo.s32 	%r8, %r21, %r31, %r21;
	add.s32 	%r43, %r8, %r20;
	mul.wide.s32 	%rd7, %r43, 8;
	add.s64 	%rd2, %rd1, %rd7;
	add.s32 	%r9, %r5, %r3;
	mul.lo.s32 	%r10, %r9, %r21;
	add.s32 	%r44, %r10, %r20;
	mul.wide.s32 	%rd8, %r44, 8;
	add.s64 	%rd3, %rd1, %rd8;
	add.s32 	%r11, %r9, %r3;
	mul.lo.s32 	%r12, %r11, %r21;
	add.s32 	%r45, %r12, %r20;
	mul.wide.s32 	%rd9, %r45, 8;
	add.s64 	%rd4, %rd1, %rd9;
	mov.u32 	%r46, %nctaid.x;
	mul.lo.s32 	%r13, %r1, %r46;
$L__BB2_2:
	setp.ge.s32 	%p3, %r5, %r21;
	@%p3 bra 	$L__BB2_9;
	and.b32  	%r47, %r7, 3;
	setp.eq.s32 	%p4, %r47, 3;
	add.s32 	%r48, %r69, %r6;
	mul.wide.s32 	%rd10, %r48, 8;
	add.s64 	%rd5, %rd1, %rd10;
	mov.u32 	%r70, %r5;
	@%p4 bra 	$L__BB2_7;
	setp.eq.s32 	%p5, %r47, 0;
	ld.global.f64 	%fd1, [%rd5];
	ld.global.f64 	%fd2, [%rd2];
	mul.f64 	%fd3, %fd1, %fd2;
	add.s32 	%r50, %r8, %r69;
	mul.wide.s32 	%rd11, %r50, 8;
	add.s64 	%rd12, %rd1, %rd11;
	ld.global.f64 	%fd4, [%rd12];
	sub.f64 	%fd5, %fd4, %fd3;
	st.global.f64 	[%rd12], %fd5;
	mov.u32 	%r70, %r9;
	@%p5 bra 	$L__BB2_7;
	setp.eq.s32 	%p6, %r47, 1;
	ld.global.f64 	%fd6, [%rd5];
	ld.global.f64 	%fd7, [%rd3];
	mul.f64 	%fd8, %fd6, %fd7;
	add.s32 	%r52, %r10, %r69;
	mul.wide.s32 	%rd13, %r52, 8;
	add.s64 	%rd14, %rd1, %rd13;
	ld.global.f64 	%fd9, [%rd14];
	sub.f64 	%fd10, %fd9, %fd8;
	st.global.f64 	[%rd14], %fd10;
	mov.u32 	%r70, %r11;
	@%p6 bra 	$L__BB2_7;
	add.s32 	%r70, %r11, %r3;
	ld.global.f64 	%fd11, [%rd5];
	ld.global.f64 	%fd12, [%rd4];
	mul.f64 	%fd13, %fd11, %fd12;
	add.s32 	%r53, %r12, %r69;
	mul.wide.s32 	%rd15, %r53, 8;
	add.s64 	%rd16, %rd1, %rd15;
	ld.global.f64 	%fd14, [%rd16];
	sub.f64 	%fd15, %fd14, %fd13;
	st.global.f64 	[%rd16], %fd15;
$L__BB2_7:
	setp.lt.u32 	%p7, %r7, 3;
	@%p7 bra 	$L__BB2_9;
$L__BB2_8:
	ld.global.f64 	%fd16, [%rd5];
	mul.lo.s32 	%r54, %r70, %r21;
	add.s32 	%r55, %r54, %r20;
	mul.wide.s32 	%rd17, %r55, 8;
	add.s64 	%rd18, %rd1, %rd17;
	ld.global.f64 	%fd17, [%rd18];
	mul.f64 	%fd18, %fd16, %fd17;
	add.s32 	%r56, %r54, %r69;
	mul.wide.s32 	%rd19, %r56, 8;
	add.s64 	%rd20, %rd1, %rd19;
	ld.global.f64 	%fd19, [%rd20];
	sub.f64 	%fd20, %fd19, %fd18;
	st.global.f64 	[%rd20], %fd20;
	add.s32 	%r57, %r70, %r3;
	ld.global.f64 	%fd21, [%rd5];
	mul.lo.s32 	%r58, %r57, %r21;
	add.s32 	%r59, %r58, %r20;
	mul.wide.s32 	%rd21, %r59, 8;
	add.s64 	%rd22, %rd1, %rd21;
	ld.global.f64 	%fd22, [%rd22];
	mul.f64 	%fd23, %fd21, %fd22;
	add.s32 	%r60, %r58, %r69;
	mul.wide.s32 	%rd23, %r60, 8;
	add.s64 	%rd24, %rd1, %rd23;
	ld.global.f64 	%fd24, [%rd24];
	sub.f64 	%fd25, %fd24, %fd23;
	st.global.f64 	[%rd24], %fd25;
	add.s32 	%r61, %r57, %r3;
	ld.global.f64 	%fd26, [%rd5];
	mul.lo.s32 	%r62, %r61, %r21;
	add.s32 	%r63, %r62, %r20;
	mul.wide.s32 	%rd25, %r63, 8;
	add.s64 	%rd26, %rd1, %rd25;
	ld.global.f64 	%fd27, [%rd26];
	mul.f64 	%fd28, %fd26, %fd27;
	add.s32 	%r64, %r62, %r69;
	mul.wide.s32 	%rd27, %r64, 8;
	add.s64 	%rd28, %rd1, %rd27;
	ld.global.f64 	%fd29, [%rd28];
	sub.f64 	%fd30, %fd29, %fd28;
	st.global.f64 	[%rd28], %fd30;
	add.s32 	%r65, %r61, %r3;
	ld.global.f64 	%fd31, [%rd5];
	mul.lo.s32 	%r66, %r65, %r21;
	add.s32 	%r67, %r66, %r20;
	mul.wide.s32 	%rd29, %r67, 8;
	add.s64 	%rd30, %rd1, %rd29;
	ld.global.f64 	%fd32, [%rd30];
	mul.f64 	%fd33, %fd31, %fd32;
	add.s32 	%r68, %r66, %r69;
	mul.wide.s32 	%rd31, %r68, 8;
	add.s64 	%rd32, %rd1, %rd31;
	ld.global.f64 	%fd34, [%rd32];
	sub.f64 	%fd35, %fd34, %fd33;
	st.global.f64 	[%rd32], %fd35;
	add.s32 	%r70, %r65, %r3;
	setp.lt.s32 	%p8, %r70, %r21;
	@%p8 bra 	$L__BB2_8;
$L__BB2_9:
	add.s32 	%r69, %r69, %r13;
	setp.lt.s32 	%p9, %r69, %r21;
	@%p9 bra 	$L__BB2_2;
$L__BB2_10:
	ret;

}
	// .globl	_ZN6thrust24THRUST_300001_SM_1000_NS8cuda_cub4core6detail13_kernel_agentINS1_8__reduce11ReduceAgentINS0_12zip_iteratorIN4cuda3std3__45tupleIJNS0_10device_ptrIdEENS0_17counting_iteratorIlNS0_11use_defaultESF_SF_EEEEEEEPNSB_IJdlEEESJ_iNS1_9__extrema9arg_max_fIdl10comparatorEEEEJSI_SK_iSO_EEEvDpT0_
.visible .entry _ZN6thrust24THRUST_300001_SM_1000_NS8cuda_cub4core6detail13_kernel_agentINS1_8__reduce11ReduceAgentINS0_12zip_iteratorIN4cuda3std3__45tupleIJNS0_10device_ptrIdEENS0_17counting_iteratorIlNS0_11use_defaultESF_SF_EEEEEEEPNSB_IJdlEEESJ_iNS1_9__extrema9arg_max_fIdl10comparatorEEEEJSI_SK_iSO_EEEvDpT0_(
	.param .align 8 .b8 _ZN6thrust24THRUST_300001_SM_1000_NS8cuda_cub4core6detail13_kernel_agentINS1_8__reduce11ReduceAgentINS0_12zip_iteratorIN4cuda3std3__45tupleIJNS0_10device_ptrIdEENS0_17counting_iteratorIlNS0_11use_defaultESF_SF_EEEEEEEPNSB_IJdlEEESJ_iNS1_9__extrema9arg_max_fIdl10comparatorEEEEJSI_SK_iSO_EEEvDpT0__param_0[16],
	.param .u64 .ptr .align 1 _ZN6thrust24THRUST_300001_SM_1000_NS8cuda_cub4core6detail13_kernel_agentINS1_8__reduce11ReduceAgentINS0_12zip_iteratorIN4cuda3std3__45tupleIJNS0_10device_ptrIdEENS0_17counting_iteratorIlNS0_11use_defaultESF_SF_EEEEEEEPNSB_IJdlEEESJ_iNS1_9__extrema9arg_max_fIdl10comparatorEEEEJSI_SK_iSO_EEEvDpT0__param_1,
	.param .u32 _ZN6thrust24THRUST_300001_SM_1000_NS8cuda_cub4core6detail13_kernel_agentINS1_8__reduce11ReduceAgentINS0_12zip_iteratorIN4cuda3std3__45tupleIJNS0_10device_ptrIdEENS0_17counting_iteratorIlNS0_11use_defaultESF_SF_EEEEEEEPNSB_IJdlEEESJ_iNS1_9__extrema9arg_max_fIdl10comparatorEEEEJSI_SK_iSO_EEEvDpT0__param_2,
	.param .align 1 .b8 _ZN6thrust24THRUST_300001_SM_1000_NS8cuda_cub4core6detail13_kernel_agentINS1_8__reduce11ReduceAgentINS0_12zip_iteratorIN4cuda3std3__45tupleIJNS0_10device_ptrIdEENS0_17counting_iteratorIlNS0_11use_defaultESF_SF_EEEEEEEPNSB_IJdlEEESJ_iNS1_9__extrema9arg_max_fIdl10comparatorEEEEJSI_SK_iSO_EEEvDpT0__param_3[1]
)
.maxntid 256
{
	.reg .pred 	%p<213>;
	.reg .b32 	%r<400>;
	.reg .b64 	%rd<368>;
	.reg .b64 	%fd<352>;

	ld.param.u64 	%rd198, [_ZN6thrust24THRUST_300001_SM_1000_NS8cuda_cub4core6detail13_kernel_agentINS1_8__reduce11ReduceAgentINS0_12zip_iteratorIN4cuda3std3__45tupleIJNS0_10device_ptrIdEENS0_17counting_iteratorIlNS0_11use_defaultESF_SF_EEEEEEEPNSB_IJdlEEESJ_iNS1_9__extrema9arg_max_fIdl10comparatorEEEEJSI_SK_iSO_EEEvDpT0__param_0+8];
	ld.param.u64 	%rd197, [_ZN6thrust24THRUST_300001_SM_1000_NS8cuda_cub4core6detail13_kernel_agentINS1_8__reduce11ReduceAgentINS0_12zip_iteratorIN4cuda3std3__45tupleIJNS0_10device_ptrIdEENS0_17counting_iteratorIlNS0_11use_defaultESF_SF_EEEEEEEPNSB_IJdlEEESJ_iNS1_9__extrema9arg_max_fIdl10comparatorEEEEJSI_SK_iSO_EEEvDpT0__param_0];
	ld.param.u32 	%r36, [_ZN6thrust24THRUST_300001_SM_1000_NS8cuda_cub4core6detail13_kernel_agentINS1_8__reduce11ReduceAgentINS0_12zip_iteratorIN4cuda3std3__45tupleIJNS0_10device_ptrIdEENS0_17counting_iteratorIlNS0_11use_defaultESF_SF_EEEEEEEPNSB_IJdlEEESJ_iNS1_9__extrema9arg_max_fIdl10comparatorEEEEJSI_SK_iSO_EEEvDpT0__param_2];
	setp.eq.s32 	%p1, %r36, 0;
	@%p1 bra 	$L__BB3_206;
	cvta.to.global.u64 	%rd1, %rd197;
	setp.gt.s32 	%p2, %r36, 1279;
	@%p2 bra 	$L__BB3_122;
	mov.u32 	%r1, %tid.x;
	setp.ge.s32 	%p96, %r1, %r36;
	mov.f64 	%fd298, 0d0000000000000000;
	mov.b64 	%rd309, 0;
	mov.u32 	%r391, %r1;
	@%p96 bra 	$L__BB3_4;
	cvt.u64.u32 	%rd265, %r1;
	mul.wide.u32 	%rd266, %r1, 8;
	add.s64 	%rd267, %rd1, %rd266;
	add.s64 	%rd309, %rd198, %rd265;
	ld.global.f64 	%fd298, [%rd267];
	add.s32 	%r391, %r1, 256;
$L__BB3_4:
	setp.ge.s32 	%p97, %r391, %r36;
	@%p97 bra 	$L__BB3_26;
	not.b32 	%r160, %r391;
	add.s32 	%r4, %r36, %r160;
	and.b32  	%r161, %r4, 768;
	setp.eq.s32 	%p98, %r161, 768;
	@%p98 bra 	$L__BB3_11;
	cvt.u64.u32 	%rd269, %r391;
	add.s64 	%rd300, %rd198, %rd269;
	mul.wide.u32 	%rd270, %r391, 8;
	add.s64 	%rd299, %rd1, %rd270;
	shr.u32 	%r162, %r4, 8;
	add.s32 	%r163, %r162, 1;
	and.b32  	%r164, %r163, 3;
	neg.s32 	%r389, %r164;
$L__BB3_7:
	.pragma "nounroll";
	mov.u64 	%rd9, %rd309;
	mov.f64 	%fd3, %fd298;
	ld.global.f64 	%fd4, [%rd299];
	abs.f64 	%fd5, %fd3;
	abs.f64 	%fd6, %fd4;
	setp.lt.f64 	%p99, %fd5, %fd6;
	mov.u64 	%rd309, %rd300;
	mov.f64 	%fd298, %fd4;
	@%p99 bra 	$L__BB3_10;
	setp.lt.f64 	%p100, %fd6, %fd5;
	mov.u64 	%rd309, %rd9;
	mov.f64 	%fd298, %fd3;
	@%p100 bra 	$L__BB3_10;
	setp.lt.s64 	%p101, %rd9, %rd300;
	min.s64 	%rd309, %rd9, %rd300;
	selp.f64 	%fd298, %fd3, %fd4, %p101;
$L__BB3_10:
	add.s32 	%r391, %r391, 256;
	add.s64 	%rd300, %rd300, 256;
	add.s64 	%rd299, %rd299, 2048;
	add.s32 	%r389, %r389, 1;
	setp.ne.s32 	%p102, %r389, 0;
	@%p102 bra 	$L__BB3_7;
$L__BB3_11:
	setp.lt.u32 	%p103, %r4, 768;
	@%p103 bra 	$L__BB3_26;
	add.s32 	%r392, %r391, 512;
$L__BB3_13:
	mov.u32 	%r12, %r392;
	add.s32 	%r165, %r12, -512;
	cvt.s64.s32 	%rd271, %r165;
	mul.wide.s32 	%rd272, %r165, 8;
	add.s64 	%rd17, %rd1, %rd272;
	add.s64 	%rd18, %rd198, %rd271;
	ld.global.f64 	%fd12, [%rd17];
	abs.f64 	%fd13, %fd298;
	abs.f64 	%fd14, %fd12;
	setp.lt.f64 	%p104, %fd13, %fd14;
	mov.u64 	%rd306, %rd18;
	mov.f64 	%fd295, %fd12;
	@%p104 bra 	$L__BB3_16;
	setp.lt.f64 	%p105, %fd14, %fd13;
	mov.u64 	%rd306, %rd309;
	mov.f64 	%fd295, %fd298;
	@%p105 bra 	$L__BB3_16;
	setp.lt.s64 	%p106, %rd309, %rd18;
	min.s64 	%rd306, %rd309, %rd18;
	selp.f64 	%fd295, %fd298, %fd12, %p106;
$L__BB3_16:
	add.s32 	%r166, %r12, -256;
	cvt.s64.s32 	%rd273, %r166;
	add.s64 	%rd21, %rd198, %rd273;
	ld.global.f64 	%fd17, [%rd17+2048];
	abs.f64 	%fd18, %fd295;
	abs.f64 	%fd19, %fd17;
	setp.lt.f64 	%p107, %fd18, %fd19;
	mov.u64 	%rd307, %rd21;
	mov.f64 	%fd296, %fd17;
	@%p107 bra 	$L__BB3_19;
	setp.lt.f64 	%p108, %fd19, %fd18;
	mov.u64 	%rd307, %rd306;
	mov.f64 	%fd296, %fd295;
	@%p108 bra 	$L__BB3_19;
	setp.lt.s64 	%p109, %rd306, %rd21;
	min.s64 	%rd307, %rd306, %rd21;
	selp.f64 	%fd296, %fd295, %fd17, %p109;
$L__BB3_19:
	cvt.s64.s32 	%rd274, %r12;
	add.s64 	%rd24, %rd198, %rd274;
	ld.global.f64 	%fd22, [%rd17+4096];
	abs.f64 	%fd23, %fd296;
	abs.f64 	%fd24, %fd22;
	setp.lt.f64 	%p110, %fd23, %fd24;
	mov.u64 	%rd308, %rd24;
	mov.f64 	%fd297, %fd22;
	@%p110 bra 	$L__BB3_22;
	setp.lt.f64 	%p111, %fd24, %fd23;
	mov.u64 	%rd308, %rd307;
	mov.f64 	%fd297, %fd296;
	@%p111 bra 	$L__BB3_22;
	setp.lt.s64 	%p112, %rd307, %rd24;
	min.s64 	%rd308, %rd307, %rd24;
	selp.f64 	%fd297, %fd296, %fd22, %p112;
$L__BB3_22:
	add.s32 	%r167, %r12, 256;
	cvt.s64.s32 	%rd275, %r167;
	add.s64 	%rd27, %rd198, %rd275;
	ld.global.f64 	%fd27, [%rd17+6144];
	abs.f64 	%fd28, %fd297;
	abs.f64 	%fd29, %fd27;
	setp.lt.f64 	%p113, %fd28, %fd29;
	mov.u64 	%rd309, %rd27;
	mov.f64 	%fd298, %fd27;
	@%p113 bra 	$L__BB3_25;
	setp.lt.f64 	%p114, %fd29, %fd28;
	mov.u64 	%rd309, %rd308;
	mov.f64 	%fd298, %fd297;
	@%p114 bra 	$L__BB3_25;
	setp.lt.s64 	%p115, %rd308, %rd27;
	min.s64 	%rd309, %rd308, %rd27;
	selp.f64 	%fd298, %fd297, %fd27, %p115;
$L__BB3_25:
	add.s32 	%r392, %r12, 1024;
	add.s32 	%r168, %r12, 512;
	setp.lt.s32 	%p116, %r168, %r36;
	@%p116 bra 	$L__BB3_13;
$L__BB3_26:
	setp.lt.s32 	%p117, %r36, 256;
	@%p117 bra 	$L__BB3_71;
	// begin inline asm
	mov.u32 %r282, %laneid;
	// end inline asm
	mov.b64 	%rd286, %fd298;
	mov.b64 	{%r284, %r289}, %rd286;
	mov.b32 	%r300, 1;
	mov.b32 	%r301, 31;
	mov.b32 	%r302, -1;
	// begin inline asm
	shfl.sync.down.b32 %r283, %r284, %r300, %r301, %r302;
	// end inline asm
	// begin inline asm
	shfl.sync.down.b32 %r288, %r289, %r300, %r301, %r302;
	// end inline asm
	mov.b64 	%rd287, {%r283, %r288};
	mov.b64 	%fd33, %rd287;
	mov.b64 	{%r294, %r299}, %rd309;
	// begin inline asm
	shfl.sync.down.b32 %r293, %r294, %r300, %r301, %r302;
	// end inline asm
	// begin inline asm
	shfl.sync.down.b32 %r298, %r299, %r300, %r301, %r302;
	// end inline asm
	mov.b64 	%rd31, {%r293, %r298};
	setp.gt.s32 	%p169, %r282, 30;
	mov.u64 	%rd311, %rd309;
	mov.f64 	%fd300, %fd298;
	@%p169 bra 	$L__BB3_31;
	abs.f64 	%fd34, %fd298;
	abs.f64 	%fd35, %fd33;
	setp.lt.f64 	%p170, %fd34, %fd35;
	mov.u64 	%rd311, %rd31;
	mov.f64 	%fd300, %fd33;
	@%p170 bra 	$L__BB3_31;
	setp.lt.f64 	%p171, %fd35, %fd34;
	mov.u64 	%rd311, %rd309;
	mov.f64 	%fd300, %fd298;
	@%p171 bra 	$L__BB3_31;
	setp.lt.s64 	%p172, %rd309, %rd31;
	min.s64 	%rd311, %rd309, %rd31;
	selp.f64 	%fd300, %fd298, %fd33, %p172;
$L__BB3_31:
	mov.b64 	%rd288, %fd300;
	mov.b64 	{%r304, %r309}, %rd288;
	mov.b32 	%r320, 2;
	mov.b32 	%r321, 31;
	mov.b32 	%r322, -1;
	// begin inline asm
	shfl.sync.down.b32 %r303, %r304, %r320, %r321, %r322;
	// end inline asm
	// begin inline asm
	shfl.sync.down.b32 %r308, %r309, %r320, %r321, %r322;
	// end inline asm
	mov.b64 	%rd289, {%r303, %r308};
	mov.b64 	%fd38, %rd289;
	mov.b64 	{%r314, %r319}, %rd311;
	// begin inline asm
	shfl.sync.down.b32 %r313, %r314, %r320, %r321, %r322;
	// end inline asm
	// begin inline asm
	shfl.sync.down.b32 %r318, %r319, %r320, %r321, %r322;
	// end inline asm
	mov.b64 	%rd34, {%r313, %r318};
	setp.gt.s32 	%p173, %r282, 29;
	mov.u64 	%rd312, %rd311;
	mov.f64 	%fd301, %fd300;
	@%p173 bra 	$L__BB3_35;
	abs.f64 	%fd39, %fd300;
	abs.f64 	%fd40, %fd38;
	setp.lt.f64 	%p174, %fd39, %fd40;
	mov.u64 	%rd312, %rd34;
	mov.f64 	%fd301, %fd38;
	@%p174 bra 	$L__BB3_35;
	setp.lt.f64 	%p175, %fd40, %fd39;
	mov.u64 	%rd312, %rd311;
	mov.f64 	%fd301, %fd300;
	@%p175 bra 	$L__BB3_35;
	setp.lt.s64 	%p176, %rd311, %rd34;
	min.s64 	%rd312, %rd311, %rd34;
	selp.f64 	%fd301, %fd300, %fd38, %p176;
$L__BB3_35:
	mov.b64 	%rd290, %fd301;
	mov.b64 	{%r324, %r329}, %rd290;
	mov.b32 	%r340, 4;
	mov.b32 	%r341, 31;
	mov.b32 	%r342, -1;
	// begin inline asm
	shfl.sync.down.b32 %r323, %r324, %r340, %r341, %r342;
	// end inline asm
	// begin inline asm
	shfl.sync.down.b32 %r328, %r329, %r340, %r341, %r342;
	// end inline asm
	mov.b64 	%rd291, {%r323, %r328};
	mov.b64 	%fd43, %rd291;
	mov.b64 	{%r334, %r339}, %rd312;
	// begin inline asm
	shfl.sync.down.b32 %r333, %r334, %r340, %r341, %r342;
	// end inline asm
	// begin inline asm
	shfl.sync.down.b32 %r338, %r339, %r340, %r341, %r342;
	// end inline asm
	mov.b64 	%rd37, {%r333, %r338};
	setp.gt.s32 	%p177, %r282, 27;
	mov.u64 	%rd313, %rd312;
	mov.f64 	%fd302, %fd301;
	@%p177 bra 	$L__BB3_39;
	abs.f64 	%fd44, %fd301;
	abs.f64 	%fd45, %fd43;
	setp.lt.f64 	%p178, %fd44, %fd45;
	mov.u64 	%rd313, %rd37;
	mov.f64 	%fd302, %fd43;
	@%p178 bra 	$L__BB3_39;
	setp.lt.f64 	%p179, %fd45, %fd44;
	mov.u64 	%rd313, %rd312;
	mov.f64 	%fd302, %fd301;
	@%p179 bra 	$L__BB3_39;
	setp.lt.s64 	%p180, %rd312, %rd37;
	min.s64 	%rd313, %rd312, %rd37;
	selp.f64 	%fd302, %fd301, %fd43, %p180;
$L__BB3_39:
	mov.b64 	%rd292, %fd302;
	mov.b64 	{%r344, %r349}, %rd292;
	mov.b32 	%r360, 8;
	mov.b32 	%r361, 31;
	mov.b32 	%r362, -1;
	// begin inline asm
	shfl.sync.down.b32 %r343, %r344, %r360, %r361, %r362;
	// end inline asm
	// begin inline asm
	shfl.sync.down.b32 %r348, %r349, %r360, %r361, %r362;
	// end inline asm
	mov.b64 	%rd293, {%r343, %r348};
	mov.b64 	%fd48, %rd293;
	mov.b64 	{%r354, %r359}, %rd313;
	// begin inline asm
	shfl.sync.down.b32 %r353, %r354, %r360, %r361, %r362;
	// end inline asm
	// begin inline asm
	shfl.sync.down.b32 %r358, %r359, %r360, %r361, %r362;
	// end inline asm
	mov.b64 	%rd40, {%r353, %r358};
	setp.gt.s32 	%p181, %r282, 23;
	mov.u64 	%rd314, %rd313;
	mov.f64 	%fd303, %fd302;
	@%p181 bra 	$L__BB3_43;
	abs.f64 	%fd49, %fd302;
	abs.f64 	%fd50, %fd48;
	setp.lt.f64 	%p182, %fd49, %fd50;
	mov.u64 	%rd314, %rd40;
	mov.f64 	%fd303, %fd48;
	@%p182 bra 	$L__BB3_43;
	setp.lt.f64 	%p183, %fd50, %fd49;
	mov.u64 	%rd314, %rd313;
	mov.f64 	%fd303, %fd302;
	@%p183 bra 	$L__BB3_43;
	setp.lt.s64 	%p184, %rd313, %rd40;
	min.s64 	%rd314, %rd313, %rd40;
	selp.f64 	%fd303, %fd302, %fd48, %p184;
$L__BB3_43:
	mov.b64 	%rd294, %fd303;
	mov.b64 	{%r364, %r369}, %rd294;
	mov.b32 	%r380, 16;
	mov.b32 	%r381, 31;
	mov.b32 	%r382, -1;
	// begin inline asm
	shfl.sync.down.b32 %r363, %r364, %r380, %r381, %r382;
	// end inline asm
	// begin inline asm
	shfl.sync.down.b32 %r368, %r369, %r380, %r381, %r382;
	// end inline asm
	mov.b64 	%rd295, {%r363, %r368};
	mov.b64 	%fd53, %rd295;
	mov.b64 	{%r374, %r379}, %rd314;
	// begin inline asm
	shfl.sync.down.b32 %r373, %r374, %r380, %r381, %r382;
	// end inline asm
	// begin inline asm
	shfl.sync.down.b32 %r378, %r379, %r380, %r381, %r382;
	// end inline asm
	mov.b64 	%rd43, {%r373, %r378};
	setp.gt.s32 	%p185, %r282, 15;
	mov.u64 	%rd367, %rd314;
	mov.f64 	%fd351, %fd303;
	@%p185 bra 	$L__BB3_47;
	abs.f64 	%fd54, %fd303;
	abs.f64 	%fd55, %fd53;
	setp.lt.f64 	%p186, %fd54, %fd55;
	mov.u64 	%rd367, %rd43;
	mov.f64 	%fd351, %fd53;
	@%p186 bra 	$L__BB3_47;
	setp.lt.f64 	%p187, %fd55, %fd54;
	mov.u64 	%rd367, %rd314;
	mov.f64 	%fd351, %fd303;
	@%p187 bra 	$L__BB3_47;
	setp.lt.s64 	%p188, %rd314, %rd43;
	min.s64 	%rd367, %rd314, %rd43;
	selp.f64 	%fd351, %fd303, %fd53, %p188;
$L__BB3_47:
	setp.ne.s32 	%p189, %r282, 0;
	@%p189 bra 	$L__BB3_49;
	shr.u32 	%r383, %r1, 1;
	and.b32  	%r384, %r383, 496;
	mov.u32 	%r385, _ZN6thrust24THRUST_300001_SM_1000_NS8cuda_cub4core6detail5shmemE;
	add.s32 	%r386, %r385, %r384;
	st.shared.f64 	[%r386+8], %fd351;
	st.shared.u64 	[%r386+16], %rd367;
$L__BB3_49:
	bar.sync 	0;
	setp.ne.s32 	%p190, %r1, 0;
	@%p190 bra 	$L__BB3_204;
	ld.shared.f64 	%fd58, [_ZN6thrust24THRUST_300001_SM_1000_NS8cuda_cub4core6detail5shmemE+24];
	ld.shared.u64 	%rd46, [_ZN6thrust24THRUST_300001_SM_1000_NS8cuda_cub4core6detail5shmemE+32];
	abs.f64 	%fd59, %fd351;
	abs.f64 	%fd60, %fd58;
	setp.lt.f64 	%p191, %fd59, %fd60;
	mov.u64 	%rd316, %rd46;
	mov.f64 	%fd305, %fd58;
	@%p191 bra 	$L__BB3_53;
	setp.lt.f64 	%p192, %fd60, %fd59;
	mov.u64 	%rd316, %rd367;
	mov.f64 	%fd305, %fd351;
	@%p192 bra 	$L__BB3_53;
	setp.lt.s64 	%p193, %rd367, %rd46;
	min.s64 	%rd316, %rd367, %rd46;
	selp.f64 	%fd305, %fd351, %fd58, %p193;
$L__BB3_53:
	ld.shared.f64 	%fd63, [_ZN6thrust24THRUST_300001_SM_1000_NS8cuda_cub4core6detail5shmemE+40];
	ld.shared.u64 	%rd49, [_ZN6thrust24THRUST_300001_SM_1000_NS8cuda_cub4core6detail5shmemE+48];
	abs.f64 	%fd64, %fd305;
	abs.f64 	%fd65, %fd63;
	setp.lt.f64 	%p194, %fd64, %fd65;
	mov.u64 	%rd317, %rd49;
	mov.f64 	%fd306, %fd63;
	@%p194 bra 	$L__BB3_56;
	setp.lt.f64 	%p195, %fd65, %fd64;
	mov.u64 	%rd317, %rd316;
	mov.f64 	%fd306, %fd305;
	@%p195 bra 	$L__BB3_56;
	setp.lt.s64 	%p196, %rd316, %rd49;
	min.s64 	%rd317, %rd316, %rd49;
	selp.f64 	%fd306, %fd305, %fd63, %p196;
$L__BB3_56:
	ld.shared.f64 	%fd68, [_ZN6thrust24THRUST_300001_SM_1000_NS8cuda_cub4core6detail5shmemE+56];
	ld.shared.u64 	%rd52, [_ZN6thrust24THRUST_300001_SM_1000_NS8cuda_cub4core6detail5shmemE+64];
	abs.f64 	%fd69, %fd306;
	abs.f64 	%fd70, %fd68;
	setp.lt.f64 	%p197, %fd69, %fd70;
	mov.u64 	%rd318, %rd52;
	mov.f64 	%fd307, %fd68;
	@%p197 bra 	$L__BB3_59;
	setp.lt.f64 	%p198, %fd70, %fd69;
	mov.u64 	%rd318, %rd317;
	mov.f64 	%fd307, %fd306;
	@%p198 bra 	$L__BB3_59;
	setp.lt.s64 	%p199, %rd317, %rd52;
	min.s64 	%rd318, %rd317, %rd52;
	selp.f64 	%fd307, %fd306, %fd68, %p199;
$L__BB3_59:
	ld.shared.f64 	%fd73, [_ZN6thrust24THRUST_300001_SM_1000_NS8cuda_cub4core6detail5shmemE+72];
	ld.shared.u64 	%rd55, [_ZN6thrust24THRUST_300001_SM_1000_NS8cuda_cub4core6detail5shmemE+80];
	abs.f64 	%fd74, %fd307;
	abs.f64 	%fd75, %fd73;
	setp.lt.f64 	%p200, %fd74, %fd75;
	mov.u64 	%rd319, %rd55;
	mov.f64 	%fd308, %fd73;
	@%p200 bra 	$L__BB3_62;
	setp.lt.f64 	%p201, %fd75, %fd74;
	mov.u64 	%rd319, %rd318;
	mov.f64 	%fd308, %fd307;
	@%p201 bra 	$L__BB3_62;
	setp.lt.s64 	%p202, %rd318, %rd55;
	min.s64 	%rd319, %rd318, %rd55;
	selp.f64 	%fd308, %fd307, %fd73, %p202;
$L__BB3_62:
	ld.shared.f64 	%fd78, [_ZN6thrust24THRUST_300001_SM_1000_NS8cuda_cub4core6detail5shmemE+88];
	ld.shared.u64 	%rd58, [_ZN6thrust24THRUST_300001_SM_1000_NS8cuda_cub4core6detail5shmemE+96];
	abs.f64 	%fd79, %fd308;
	abs.f64 	%fd80, %fd78;
	setp.lt.f64 	%p203, %fd79, %fd80;
	mov.u64 	%rd320, %rd58;
	mov.f64 	%fd309, %fd78;
	@%p203 bra 	$L__BB3_65;
	setp.lt.f64 	%p204, %fd80, %fd79;
	mov.u64 	%rd320, %rd319;
	mov.f64 	%fd309, %fd308;
	@%p204 bra 	$L__BB3_65;
	setp.lt.s64 	%p205, %rd319, %rd58;
	min.s64 	%rd320, %rd319, %rd58;
	selp.f64 	%fd309, %fd308, %fd78, %p205;
$L__BB3_65:
	ld.shared.f64 	%fd83, [_ZN6thrust24THRUST_300001_SM_1000_NS8cuda_cub4core6detail5shmemE+104];
	ld.shared.u64 	%rd61, [_ZN6thrust24THRUST_300001_SM_1000_NS8cuda_cub4core6detail5shmemE+112];
	abs.f64 	%fd84, %fd309;
	abs.f64 	%fd85, %fd83;
	setp.lt.f64 	%p206, %fd84, %fd85;
	mov.u64 	%rd321, %rd61;
	mov.f64 	%fd310, %fd83;
	@%p206 bra 	$L__BB3_68;
	setp.lt.f64 	%p207, %fd85, %fd84;
	mov.u64 	%rd321, %rd320;
	mov.f64 	%fd310, %fd309;
	@%p207 bra 	$L__BB3_68;
	setp.lt.s64 	%p208, %rd320, %rd61;
	min.s64 	%rd321, %rd320, %rd61;
	selp.f64 	%fd310, %fd309, %fd83, %p208;
$L__BB3_68:
	ld.shared.f64 	%fd88, [_ZN6thrust24THRUST_300001_SM_1000_NS8cuda_cub4core6detail5shmemE+120];
	ld.shared.u64 	%rd64, [_ZN6thrust24THRUST_300001_SM_1000_NS8cuda_cub4core6detail5shmemE+128];
	abs.f64 	%fd89, %fd310;
	abs.f64 	%fd90, %fd88;
	setp.lt.f64 	%p209, %fd89, %fd90;
	mov.u64 	%rd367, %rd64;
	mov.f64 	%fd351, %fd88;
	@%p209 bra 	$L__BB3_204;
	setp.lt.f64 	%p210, %fd90, %fd89;
	mov.u64 	%rd367, %rd321;
	mov.f64 	%fd351, %fd310;
	@%p210 bra 	$L__BB3_204;
	setp.lt.s64 	%p211, %rd321, %rd64;
	min.s64 	%rd367, %rd321, %rd64;
	selp.f64 	%fd351, %fd310, %fd88, %p211;
	bra.uni 	$L__BB3_204;
$L__BB3_71:
	// begin inline asm
	mov.u32 %r169, %laneid;
	// end inline asm
	and.b32  	%r190, %r1, 992;
	add.s32 	%r191, %r190, 32;
	setp.gt.s32 	%p118, %r191, %r36;
	not.b32 	%r192, %r190;
	add.s32 	%r193, %r36, %r192;
	selp.b32 	%r188, %r193, 31, %p118;
	mov.b64 	%rd276, %fd298;
	mov.b64 	{%r171, %r176}, %rd276;
	mov.b32 	%r187, 1;
	mov.b32 	%r189, -1;
	// begin inline asm
	shfl.sync.down.b32 %r170, %r171, %r187, %r188, %r189;
	// end inline asm
	// begin inline asm
	shfl.sync.down.b32 %r175, %r176, %r187, %r188, %r189;
	// end inline asm
	mov.b64 	%rd277, {%r170, %r175};
	mov.b64 	%fd92, %rd277;
	mov.b64 	{%r181, %r186}, %rd309;
	// begin inline asm
	shfl.sync.down.b32 %r180, %r181, %r187, %r188, %r189;
	// end inline asm
	// begin inline asm
	shfl.sync.down.b32 %r185, %r186, %r187, %r188, %r189;
	// end inline asm
	mov.b64 	%rd66, {%r180, %r185};
	setp.ge.s32 	%p119, %r169, %r188;
	mov.u64 	%rd322, %rd309;
	mov.f64 	%fd311, %fd298;
	@%p119 bra 	$L__BB3_75;
	abs.f64 	%fd93, %fd298;
	abs.f64 	%fd94, %fd92;
	setp.lt.f64 	%p120, %fd93, %fd94;
	mov.u64 	%rd322, %rd66;
	mov.f64 	%fd311, %fd92;
	@%p120 bra 	$L__BB3_75;
	setp.lt.f64 	%p121, %fd94, %fd93;
	mov.u64 	%rd322, %rd309;
	mov.f64 	%fd311, %fd298;
	@%p121 bra 	$L__BB3_75;
	setp.lt.s64 	%p122, %rd309, %rd66;
	min.s64 	%rd322, %rd309, %rd66;
	selp.f64 	%fd311, %fd298, %fd92, %p122;
$L__BB3_75:
	mov.b64 	%rd278, %fd311;
	mov.b64 	{%r195, %r200}, %rd278;
	mov.b32 	%r211, 2;
	mov.b32 	%r213, -1;
	// begin inline asm
	shfl.sync.down.b32 %r194, %r195, %r211, %r188, %r213;
	// end inline asm
	// begin inline asm
	shfl.sync.down.b32 %r199, %r200, %r211, %r188, %r213;
	// end inline asm
	mov.b64 	%rd279, {%r194, %r199};
	mov.b64 	%fd97, %rd279;
	mov.b64 	{%r205, %r210}, %rd322;
	// begin inline asm
	shfl.sync.down.b32 %r204, %r205, %r211, %r188, %r213;
	// end inline asm
	// begin inline asm
	shfl.sync.down.b32 %r209, %r210, %r211, %r188, %r213;
	// end inline asm
	mov.b64 	%rd69, {%r204, %r209};
	add.s32 	%r214, %r169, 2;
	setp.gt.s32 	%p123, %r214, %r188;
	mov.u64 	%rd323, %rd322;
	mov.f64 	%fd312, %fd311;
	@%p123 bra 	$L__BB3_79;
	abs.f64 	%fd98, %fd311;
	abs.f64 	%fd99, %fd97;
	setp.lt.f64 	%p124, %fd98, %fd99;
	mov.u64 	%rd323, %rd69;
	mov.f64 	%fd312, %fd97;
	@%p124 bra 	$L__BB3_79;
	setp.lt.f64 	%p125, %fd99, %fd98;
	mov.u64 	%rd323, %rd322;
	mov.f64 	%fd312, %fd311;
	@%p125 bra 	$L__BB3_79;
	setp.lt.s64 	%p126, %rd322, %rd69;
	min.s64 	%rd323, %rd322, %rd69;
	selp.f64 	%fd312, %fd311, %fd97, %p126;
$L__BB3_79:
	mov.b64 	%rd280, %fd312;
	mov.b64 	{%r216, %r221}, %rd280;
	mov.b32 	%r232, 4;
	mov.b32 	%r234, -1;
	// begin inline asm
	shfl.sync.down.b32 %r215, %r216, %r232, %r188, %r234;
	// end inline asm
	// begin inline asm
	shfl.sync.down.b32 %r220, %r221, %r232, %r188, %r234;
	// end inline asm
	mov.b64 	%rd281, {%r215, %r220};
	mov.b64 	%fd102, %rd281;
	mov.b64 	{%r226, %r231}, %rd323;
	// begin inline asm
	shfl.sync.down.b32 %r225, %r226, %r232, %r188, %r234;
	// end inline asm
	// begin inline asm
	shfl.sync.down.b32 %r230, %r231, %r232, %r188, %r234;
	// end inline asm
	mov.b64 	%rd72, {%r225, %r230};
	add.s32 	%r235, %r169, 4;
	setp.gt.s32 	%p127, %r235, %r188;
	mov.u64 	%rd324, %rd323;
	mov.f64 	%fd313, %fd312;
	@%p127 bra 	$L__BB3_83;
	abs.f64 	%fd103, %fd312;
	abs.f64 	%fd104, %fd102;
	setp.lt.f64 	%p128, %fd103, %fd104;
	mov.u64 	%rd324, %rd72;
	mov.f64 	%fd313, %fd102;
	@%p128 bra 	$L__BB3_83;
	setp.lt.f64 	%p129, %fd104, %fd103;
	mov.u64 	%rd324, %rd323;
	mov.f64 	%fd313, %fd312;
	@%p129 bra 	$L__BB3_83;
	setp.lt.s64 	%p130, %rd323, %rd72;
	min.s64 	%rd324, %rd323, %rd72;
	selp.f64 	%fd313, %fd312, %fd102, %p130;
$L__BB3_83:
	mov.b64 	%rd282, %fd313;
	mov.b64 	{%r237, %r242}, %rd282;
	mov.b32 	%r253, 8;
	mov.b32 	%r255, -1;
	// begin inline asm
	shfl.sync.down.b32 %r236, %r237, %r253, %r188, %r255;
	// end inline asm
	// begin inline asm
	shfl.sync.down.b32 %r241, %r242, %r253, %r188, %r255;
	// end inline asm
	mov.b64 	%rd283, {%r236, %r241};
	mov.b64 	%fd107, %rd283;
	mov.b64 	{%r247, %r252}, %rd324;
	// begin inline asm
	shfl.sync.down.b32 %r246, %r247, %r253, %r188, %r255;
	// end inline asm
	// begin inline asm
	shfl.sync.down.b32 %r251, %r252, %r253, %r188, %r255;
	// end inline asm
	mov.b64 	%rd75, {%r246, %r251};
	add.s32 	%r256, %r169, 8;
	setp.gt.s32 	%p131, %r256, %r188;
	mov.u64 	%rd325, %rd324;
	mov.f64 	%fd314, %fd313;
	@%p131 bra 	$L__BB3_87;
	abs.f64 	%fd108, %fd313;
	abs.f64 	%fd109, %fd107;
	setp.lt.f64 	%p132, %fd108, %fd109;
	mov.u64 	%rd325, %rd75;
	mov.f64 	%fd314, %fd107;
	@%p132 bra 	$L__BB3_87;
	setp.lt.f64 	%p133, %fd109, %fd108;
	mov.u64 	%rd325, %rd324;
	mov.f64 	%fd314, %fd313;
	@%p133 bra 	$L__BB3_87;
	setp.lt.s64 	%p134, %rd324, %rd75;
	min.s64 	%rd325, %rd324, %rd75;
	selp.f64 	%fd314, %fd313, %fd107, %p134;
$L__BB3_87:
	mov.b64 	%rd284, %fd314;
	mov.b64 	{%r258, %r263}, %rd284;
	mov.b32 	%r274, 16;
	mov.b32 	%r276, -1;
	// begin inline asm
	shfl.sync.down.b32 %r257, %r258, %r274, %r188, %r276;
	// end inline asm
	// begin inline asm
	shfl.sync.down.b32 %r262, %r263, %r274, %r188, %r276;
	// end inline asm
	mov.b64 	%rd285, {%r257, %r262};
	mov.b64 	%fd112, %rd285;
	mov.b64 	{%r268, %r273}, %rd325;
	// begin inline asm
	shfl.sync.down.b32 %r267, %r268, %r274, %r188, %r276;
	// end inline asm
	// begin inline asm
	shfl.sync.down.b32 %r272, %r273, %r274, %r188, %r276;
	// end inline asm
	mov.b64 	%rd78, {%r267, %r272};
	add.s32 	%r277, %r169, 16;
	setp.gt.s32 	%p135, %r277, %r188;
	mov.u64 	%rd367, %rd325;
	mov.f64 	%fd351, %fd314;
	@%p135 bra 	$L__BB3_91;
	abs.f64 	%fd113, %fd314;
	abs.f64 	%fd114, %fd112;
	setp.lt.f64 	%p136, %fd113, %fd114;
	mov.u64 	%rd367, %rd78;
	mov.f64 	%fd351, %fd112;
	@%p136 bra 	$L__BB3_91;
	setp.lt.f64 	%p137, %fd114, %fd113;
	mov.u64 	%rd367, %rd325;
	mov.f64 	%fd351, %fd314;
	@%p137 bra 	$L__BB3_91;
	setp.lt.s64 	%p138, %rd325, %rd78;
	min.s64 	%rd367, %rd325, %rd78;
	selp.f64 	%fd351, %fd314, %fd112, %p138;
$L__BB3_91:
	setp.ne.s32 	%p139, %r169, 0;
	@%p139 bra 	$L__BB3_93;
	shr.u32 	%r278, %r1, 1;
	and.b32  	%r279, %r278, 496;
	mov.u32 	%r280, _ZN6thrust24THRUST_300001_SM_1000_NS8cuda_cub4core6detail5shmemE;
	add.s32 	%r281, %r280, %r279;
	st.shared.f64 	[%r281+8], %fd351;
	st.shared.u64 	[%r281+16], %rd367;
$L__BB3_93:
	bar.sync 	0;
	setp.ne.s32 	%p140, %r1, 0;
	@%p140 bra 	$L__BB3_204;
	setp.lt.s32 	%p141, %r36, 33;
	mov.f64 	%fd316, %fd351;
	mov.u64 	%rd327, %rd367;
	@%p141 bra 	$L__BB3_98;
	ld.shared.f64 	%fd117, [_ZN6thrust24THRUST_300001_SM_1000_NS8cuda_cub4core6detail5shmemE+24];
	ld.shared.u64 	%rd81, [_ZN6thrust24THRUST_300001_SM_1000_NS8cuda_cub4core6detail5shmemE+32];
	abs.f64 	%fd118, %fd351;
	abs.f64 	%fd119, %fd117;
	setp.lt.f64 	%p142, %fd118, %fd119;
	mov.f64 	%fd316, %fd117;
	mov.u64 	%rd327, %rd81;
	@%p142 bra 	$L__BB3_98;
	setp.lt.f64 	%p143, %fd119, %fd118;
	mov.f64 	%fd316, %fd351;
	mov.u64 	%rd327, %rd367;
	@%p143 bra 	$L__BB3_98;
	setp.lt.s64 	%p144, %rd367, %rd81;
	min.s64 	%rd327, %rd367, %rd81;
	selp.f64 	%fd316, %fd351, %fd117, %p144;
$L__BB3_98:
	setp.lt.s32 	%p145, %r36, 65;
	mov.f64 	%fd317, %fd316;
	mov.u64 	%rd328, %rd327;
	@%p145 bra 	$L__BB3_102;
	ld.shared.f64 	%fd122, [_ZN6thrust24THRUST_300001_SM_1000_NS8cuda_cub4core6detail5shmemE+40];
	ld.shared.u64 	%rd84, [_ZN6thrust24THRUST_300001_SM_1000_NS8cuda_cub4core6detail5shmemE+48];
	abs.f64 	%fd123, %fd316;
	abs.f64 	%fd124, %fd122;
	setp.lt.f64 	%p146, %fd123, %fd124;
	mov.f64 	%fd317, %fd122;
	mov.u64 	%rd328, %rd84;
	@%p146 bra 	$L__BB3_102;
	setp.lt.f64 	%p147, %fd124, %fd123;
	mov.f64 	%fd317, %fd316;
	mov.u64 	%rd328, %rd327;
	@%p147 bra 	$L__BB3_102;
	setp.lt.s64 	%p148, %rd327, %rd84;
	min.s64 	%rd328, %rd327, %rd84;
	selp.f64 	%fd317, %fd316, %fd122, %p148;
$L__BB3_102:
	setp.lt.s32 	%p149, %r36, 97;
	mov.f64 	%fd318, %fd317;
	mov.u64 	%rd329, %rd328;
	@%p149 bra 	$L__BB3_106;
	ld.shared.f64 	%fd127, [_ZN6thrust24THRUST_300001_SM_1000_NS8cuda_cub4core6detail5shmemE+56];
	ld.shared.u64 	%rd87, [_ZN6thrust24THRUST_300001_SM_1000_NS8cuda_cub4core6detail5shmemE+64];
	abs.f64 	%fd128, %fd317;
	abs.f64 	%fd129, %fd127;
	setp.lt.f64 	%p150, %fd128, %fd129;
	mov.f64 	%fd318, %fd127;
	mov.u64 	%rd329, %rd87;
	@%p150 bra 	$L__BB3_106;
	setp.lt.f64 	%p151, %fd129, %fd128;
	mov.f64 	%fd318, %fd317;
	mov.u64 	%rd329, %rd328;
	@%p151 bra 	$L__BB3_106;
	setp.lt.s64 	%p152, %rd328, %rd87;
	min.s64 	%rd329, %rd328, %rd87;
	selp.f64 	%fd318, %fd317, %fd127, %p152;
$L__BB3_106:
	setp.lt.s32 	%p153, %r36, 129;
	mov.f64 	%fd319, %fd318;
	mov.u64 	%rd330, %rd329;
	@%p153 bra 	$L__BB3_110;
	ld.shared.f64 	%fd132, [_ZN6thrust24THRUST_300001_SM_1000_NS8cuda_cub4core6detail5shmemE+72];
	ld.shared.u64 	%rd90, [_ZN6thrust24THRUST_300001_SM_1000_NS8cuda_cub4core6detail5shmemE+80];
	abs.f64 	%fd133, %fd318;
	abs.f64 	%fd134, %fd132;
	setp.lt.f64 	%p154, %fd133, %fd134;
	mov.f64 	%fd319, %fd132;
	mov.u64 	%rd330, %rd90;
	@%p154 bra 	$L__BB3_110;
	setp.lt.f64 	%p155, %fd134, %fd133;
	mov.f64 	%fd319, %fd318;
	mov.u64 	%rd330, %rd329;
	@%p155 bra 	$L__BB3_110;
	setp.lt.s64 	%p156, %rd329, %rd90;
	min.s64 	%rd330, %rd329, %rd90;
	selp.f64 	%fd319, %fd318, %fd132, %p156;
$L__BB3_110:
	setp.lt.s32 	%p157, %r36, 161;
	mov.f64 	%fd320, %fd319;
	mov.u64 	%rd331, %rd330;
	@%p157 bra 	$L__BB3_114;
	ld.shared.f64 	%fd137, [_ZN6thrust24THRUST_300001_SM_1000_NS8cuda_cub4core6detail5shmemE+88];
	ld.shared.u64 	%rd93, [_ZN6thrust24THRUST_300001_SM_1000_NS8cuda_cub4core6detail5shmemE+96];
	abs.f64 	%fd138, %fd319;
	abs.f64 	%fd139, %fd137;
	setp.lt.f64 	%p158, %fd138, %fd139;
	mov.f64 	%fd320, %fd137;
	mov.u64 	%rd331, %rd93;
	@%p158 bra 	$L__BB3_114;
	setp.lt.f64 	%p159, %fd139, %fd138;
	mov.f64 	%fd320, %fd319;
	mov.u64 	%rd331, %rd330;
	@%p159 bra 	$L__BB3_114;
	setp.lt.s64 	%p160, %rd330, %rd93;
	min.s64 	%rd331, %rd330, %rd93;
	selp.f64 	%fd320, %fd319, %fd137, %p160;
$L__BB3_114:
	setp.lt.s32 	%p161, %r36, 193;
	mov.f64 	%fd321, %fd320;
	mov.u64 	%rd332, %rd331;
	@%p161 bra 	$L__BB3_118;
	ld.shared.f64 	%fd142, [_ZN6thrust24THRUST_300001_SM_1000_NS8cuda_cub4core6detail5shmemE+104];
	ld.shared.u64 	%rd96, [_ZN6thrust24THRUST_300001_SM_1000_NS8cuda_cub4core6detail5shmemE+112];
	abs.f64 	%fd143, %fd320;
	abs.f64 	%fd144, %fd142;
	setp.lt.f64 	%p162, %fd143, %fd144;
	mov.f64 	%fd321, %fd142;
	mov.u64 	%rd332, %rd96;
	@%p162 bra 	$L__BB3_118;
	setp.lt.f64 	%p163, %fd144, %fd143;
	mov.f64 	%fd321, %fd320;
	mov.u64 	%rd332, %rd331;
	@%p163 bra 	$L__BB3_118;
	setp.lt.s64 	%p164, %rd331, %rd96;
	min.s64 	%rd332, %rd331, %rd96;
	selp.f64 	%fd321, %fd320, %fd142, %p164;
$L__BB3_118:
	setp.lt.s32 	%p165, %r36, 225;
	mov.u64 	%rd367, %rd332;
	mov.f64 	%fd351, %fd321;
	@%p165 bra 	$L__BB3_204;
	ld.shared.f64 	%fd147, [_ZN6thrust24THRUST_300001_SM_1000_NS8cuda_cub4core6detail5shmemE+120];
	ld.shared.u64 	%rd99, [_ZN6thrust24THRUST_300001_SM_1000_NS8cuda_cub4core6detail5shmemE+128];
	abs.f64 	%fd148, %fd321;
	abs.f64 	%fd149, %fd147;
	setp.lt.f64 	%p166, %fd148, %fd149;
	mov.u64 	%rd367, %rd99;
	mov.f64 	%fd351, %fd147;
	@%p166 bra 	$L__BB3_204;
	setp.lt.f64 	%p167, %fd149, %fd148;
	mov.u64 	%rd367, %rd332;
	mov.f64 	%fd351, %fd321;
	@%p167 bra 	$L__BB3_204;
	setp.lt.s64 	%p168, %rd332, %rd99;
	min.s64 	%rd367, %rd332, %rd99;
	selp.f64 	%fd351, %fd321, %fd147, %p168;
	bra.uni 	$L__BB3_204;
$L__BB3_122:
	mov.u32 	%r17, %tid.x;
	cvt.u64.u32 	%rd200, %r17;
	cvta.to.global.u64 	%rd201, %rd197;
	mul.wide.u32 	%rd202, %r17, 8;
	add.s64 	%rd203, %rd201, %rd202;
	ld.global.f64 	%fd274, [%rd203];
	add.s32 	%r37, %r17, 256;
	cvt.u64.u32 	%rd204, %r37;
	ld.global.f64 	%fd275, [%rd203+2048];
	add.s32 	%r38, %r17, 512;
	cvt.u64.u32 	%rd205, %r38;
	ld.global.f64 	%fd276, [%rd203+4096];
	add.s32 	%r39, %r17, 768;
	cvt.u64.u32 	%rd206, %r39;
	ld.global.f64 	%fd277, [%rd203+6144];
	or.b32  	%r40, %r17, 1024;
	cvt.u64.u32 	%rd101, %r40;
	add.s64 	%rd354, %rd198, %rd101;
	ld.global.f64 	%fd338, [%rd203+8192];
	abs.f64 	%fd278, %fd274;
	abs.f64 	%fd279, %fd275;
	setp.geu.f64 	%p3, %fd278, %fd279;
	selp.f64 	%fd280, %fd274, %fd275, %p3;
	selp.b64 	%rd207, %rd200, %rd204, %p3;
	abs.f64 	%fd281, %fd280;
	abs.f64 	%fd282, %fd276;
	setp.geu.f64 	%p4, %fd281, %fd282;
	selp.f64 	%fd283, %fd280, %fd276, %p4;
	selp.b64 	%rd208, %rd207, %rd205, %p4;
	abs.f64 	%fd284, %fd283;
	abs.f64 	%fd285, %fd277;
	setp.geu.f64 	%p5, %fd284, %fd285;
	selp.f64 	%fd152, %fd283, %fd277, %p5;
	selp.b64 	%rd104, %rd208, %rd206, %p5;
	abs.f64 	%fd153, %fd152;
	abs.f64 	%fd154, %fd338;
	setp.lt.f64 	%p6, %fd153, %fd154;
	@%p6 bra 	$L__BB3_124;
	setp.lt.f64 	%p7, %fd154, %fd153;
	setp.lt.u64 	%p8, %rd104, %rd101;
	or.pred  	%p9, %p7, %p8;
	selp.f64 	%fd338, %fd152, %fd338, %p9;
	add.s64 	%rd211, %rd198, %rd104;
	selp.b64 	%rd354, %rd211, %rd354, %p9;
$L__BB3_124:
	setp.lt.u32 	%p10, %r36, 2560;
	mov.b32 	%r394, 1280;
	@%p10 bra 	$L__BB3_137;
	mov.b32 	%r393, 1280;
	mov.f64 	%fd323, %fd338;
$L__BB3_126:
	cvt.u64.u32 	%rd212, %r393;
	add.s64 	%rd213, %rd200, %rd212;
	mul.wide.u32 	%rd214, %r393, 8;
	cvta.to.global.u64 	%rd215, %rd197;
	add.s64 	%rd217, %rd215, %rd202;
	add.s64 	%rd218, %rd217, %rd214;
	add.s64 	%rd335, %rd213, %rd198;
	ld.global.f64 	%fd324, [%rd218];
	ld.global.f64 	%fd325, [%rd218+2048];
	ld.global.f64 	%fd326, [%rd218+4096];
	ld.global.f64 	%fd327, [%rd218+6144];
	ld.global.f64 	%fd338, [%rd218+8192];
	abs.f64 	%fd163, %fd323;
	abs.f64 	%fd164, %fd324;
	setp.lt.f64 	%p11, %fd163, %fd164;
	@%p11 bra 	$L__BB3_128;
	setp.lt.f64 	%p12, %fd164, %fd163;
	setp.lt.s64 	%p13, %rd354, %rd335;
	or.pred  	%p14, %p12, %p13;
	selp.f64 	%fd324, %fd323, %fd324, %p14;
	selp.b64 	%rd335, %rd354, %rd335, %p14;
$L__BB3_128:
	cvt.u64.u32 	%rd219, %r393;
	add.s64 	%rd220, %rd200, %rd219;
	add.s64 	%rd221, %rd220, %rd198;
	add.s64 	%rd336, %rd221, 256;
	abs.f64 	%fd167, %fd324;
	abs.f64 	%fd168, %fd325;
	setp.lt.f64 	%p15, %fd167, %fd168;
	@%p15 bra 	$L__BB3_130;
	setp.lt.f64 	%p16, %fd168, %fd167;
	add.s64 	%rd226, %rd221, 256;
	setp.lt.s64 	%p17, %rd335, %rd226;
	or.pred  	%p18, %p16, %p17;
	selp.f64 	%fd325, %fd324, %fd325, %p18;
	selp.b64 	%rd336, %rd335, %rd226, %p18;
$L__BB3_130:
	add.s64 	%rd337, %rd221, 512;
	abs.f64 	%fd171, %fd325;
	abs.f64 	%fd172, %fd326;
	setp.lt.f64 	%p19, %fd171, %fd172;
	@%p19 bra 	$L__BB3_132;
	setp.lt.f64 	%p20, %fd172, %fd171;
	add.s64 	%rd234, %rd221, 512;
	setp.lt.s64 	%p21, %rd336, %rd234;
	or.pred  	%p22, %p20, %p21;
	selp.f64 	%fd326, %fd325, %fd326, %p22;
	selp.b64 	%rd337, %rd336, %rd234, %p22;
$L__BB3_132:
	add.s64 	%rd338, %rd221, 768;
	abs.f64 	%fd175, %fd326;
	abs.f64 	%fd176, %fd327;
	setp.lt.f64 	%p23, %fd175, %fd176;
	@%p23 bra 	$L__BB3_134;
	setp.lt.f64 	%p24, %fd176, %fd175;
	setp.lt.s64 	%p25, %rd337, %rd338;
	or.pred  	%p26, %p24, %p25;
	selp.f64 	%fd327, %fd326, %fd327, %p26;
	selp.b64 	%rd338, %rd337, %rd338, %p26;
$L__BB3_134:
	add.s64 	%rd354, %rd221, 1024;
	abs.f64 	%fd179, %fd327;
	abs.f64 	%fd180, %fd338;
	setp.lt.f64 	%p27, %fd179, %fd180;
	@%p27 bra 	$L__BB3_136;
	setp.lt.f64 	%p28, %fd180, %fd179;
	setp.lt.s64 	%p29, %rd338, %rd354;
	or.pred  	%p30, %p28, %p29;
	selp.f64 	%fd338, %fd327, %fd338, %p30;
	selp.b64 	%rd354, %rd338, %rd354, %p30;
$L__BB3_136:
	add.s32 	%r394, %r393, 1280;
	add.s32 	%r43, %r393, 2560;
	setp.le.s32 	%p31, %r43, %r36;
	mov.u32 	%r393, %r394;
	mov.f64 	%fd323, %fd338;
	@%p31 bra 	$L__BB3_126;
$L__BB3_137:
	setp.le.s32 	%p32, %r36, %r394;
	@%p32 bra 	$L__BB3_160;
	sub.s32 	%r21, %r36, %r394;
	setp.ge.s32 	%p33, %r17, %r21;
	@%p33 bra 	$L__BB3_160;
	cvta.to.global.u64 	%rd127, %rd197;
	not.b32 	%r44, %r17;
	add.s32 	%r45, %r36, %r44;
	sub.s32 	%r22, %r45, %r394;
	and.b32  	%r46, %r22, 768;
	setp.eq.s32 	%p34, %r46, 768;
	mov.u32 	%r397, %r17;
	@%p34 bra 	$L__BB3_145;
	add.s32 	%r47, %r17, %r394;
	cvt.u64.u32 	%rd242, %r47;
	add.s64 	%rd342, %rd198, %rd242;
	mul.wide.u32 	%rd243, %r47, 8;
	add.s64 	%rd341, %rd127, %rd243;
	shr.u32 	%r48, %r22, 8;
	add.s32 	%r49, %r48, 1;
	and.b32  	%r50, %r49, 3;
	neg.s32 	%r395, %r50;
	mov.u32 	%r397, %r17;
$L__BB3_141:
	.pragma "nounroll";
	mov.u64 	%rd132, %rd354;
	mov.f64 	%fd184, %fd338;
	ld.global.f64 	%fd185, [%rd341];
	abs.f64 	%fd186, %fd184;
	abs.f64 	%fd187, %fd185;
	setp.lt.f64 	%p35, %fd186, %fd187;
	mov.f64 	%fd338, %fd185;
	mov.u64 	%rd354, %rd342;
	@%p35 bra 	$L__BB3_144;
	setp.lt.f64 	%p36, %fd187, %fd186;
	mov.f64 	%fd338, %fd184;
	mov.u64 	%rd354, %rd132;
	@%p36 bra 	$L__BB3_144;
	setp.lt.s64 	%p37, %rd132, %rd342;
	selp.f64 	%fd338, %fd184, %fd185, %p37;
	min.s64 	%rd354, %rd132, %rd342;
$L__BB3_144:
	add.s32 	%r397, %r397, 256;
	add.s64 	%rd342, %rd342, 256;
	add.s64 	%rd341, %rd341, 2048;
	add.s32 	%r395, %r395, 1;
	setp.ne.s32 	%p38, %r395, 0;
	@%p38 bra 	$L__BB3_141;
$L__BB3_145:
	setp.lt.u32 	%p39, %r22, 768;
	@%p39 bra 	$L__BB3_160;
	add.s32 	%r398, %r397, %r394;
	cvt.u64.u32 	%rd244, %r398;
	add.s64 	%rd349, %rd198, %rd244;
	cvt.u64.u32 	%rd245, %r397;
	cvt.u64.u32 	%rd246, %r394;
	add.s64 	%rd247, %rd245, %rd246;
	shl.b64 	%rd248, %rd247, 3;
	add.s64 	%rd249, %rd248, %rd127;
	add.s64 	%rd348, %rd249, 6144;
	mul.wide.u32 	%rd250, %r398, 8;
	add.s64 	%rd347, %rd127, %rd250;
	add.s32 	%r399, %r397, 512;
$L__BB3_147:
	mov.u32 	%r32, %r399;
	ld.global.f64 	%fd193, [%rd347];
	abs.f64 	%fd194, %fd338;
	abs.f64 	%fd195, %fd193;
	setp.lt.f64 	%p40, %fd194, %fd195;
	mov.f64 	%fd335, %fd193;
	mov.u64 	%rd351, %rd349;
	@%p40 bra 	$L__BB3_150;
	setp.lt.f64 	%p41, %fd195, %fd194;
	mov.f64 	%fd335, %fd338;
	mov.u64 	%rd351, %rd354;
	@%p41 bra 	$L__BB3_150;
	setp.lt.s64 	%p42, %rd354, %rd349;
	selp.f64 	%fd335, %fd338, %fd193, %p42;
	min.s64 	%rd351, %rd354, %rd349;
$L__BB3_150:
	add.s32 	%r51, %r398, 256;
	cvt.u64.u32 	%rd251, %r51;
	add.s64 	%rd148, %rd198, %rd251;
	ld.global.f64 	%fd198, [%rd348+-4096];
	abs.f64 	%fd199, %fd335;
	abs.f64 	%fd200, %fd198;
	setp.lt.f64 	%p43, %fd199, %fd200;
	mov.f64 	%fd336, %fd198;
	mov.u64 	%rd352, %rd148;
	@%p43 bra 	$L__BB3_153;
	setp.lt.f64 	%p44, %fd200, %fd199;
	mov.f64 	%fd336, %fd335;
	mov.u64 	%rd352, %rd351;
	@%p44 bra 	$L__BB3_153;
	setp.lt.s64 	%p45, %rd351, %rd148;
	selp.f64 	%fd336, %fd335, %fd198, %p45;
	min.s64 	%rd352, %rd351, %rd148;
$L__BB3_153:
	add.s32 	%r52, %r398, 512;
	cvt.u64.u32 	%rd252, %r52;
	add.s64 	%rd151, %rd198, %rd252;
	ld.global.f64 	%fd203, [%rd348+-2048];
	abs.f64 	%fd204, %fd336;
	abs.f64 	%fd205, %fd203;
	setp.lt.f64 	%p46, %fd204, %fd205;
	mov.f64 	%fd337, %fd203;
	mov.u64 	%rd353, %rd151;
	@%p46 bra 	$L__BB3_156;
	setp.lt.f64 	%p47, %fd205, %fd204;
	mov.f64 	%fd337, %fd336;
	mov.u64 	%rd353, %rd352;
	@%p47 bra 	$L__BB3_156;
	setp.lt.s64 	%p48, %rd352, %rd151;
	selp.f64 	%fd337, %fd336, %fd203, %p48;
	min.s64 	%rd353, %rd352, %rd151;
$L__BB3_156:
	add.s32 	%r53, %r398, 768;
	cvt.u64.u32 	%rd253, %r53;
	add.s64 	%rd154, %rd198, %rd253;
	ld.global.f64 	%fd208, [%rd348];
	abs.f64 	%fd209, %fd337;
	abs.f64 	%fd210, %fd208;
	setp.lt.f64 	%p49, %fd209, %fd210;
	mov.f64 	%fd338, %fd208;
	mov.u64 	%rd354, %rd154;
	@%p49 bra 	$L__BB3_159;
	setp.lt.f64 	%p50, %fd210, %fd209;
	mov.f64 	%fd338, %fd337;
	mov.u64 	%rd354, %rd353;
	@%p50 bra 	$L__BB3_159;
	setp.lt.s64 	%p51, %rd353, %rd154;
	selp.f64 	%fd338, %fd337, %fd208, %p51;
	min.s64 	%rd354, %rd353, %rd154;
$L__BB3_159:
	add.s64 	%rd349, %rd349, 1024;
	add.s64 	%rd348, %rd348, 8192;
	add.s64 	%rd347, %rd347, 8192;
	add.s32 	%r399, %r32, 1024;
	add.s32 	%r54, %r32, 512;
	add.s32 	%r398, %r398, 1024;
	setp.lt.s32 	%p52, %r54, %r21;
	@%p52 bra 	$L__BB3_147;
$L__BB3_160:
	// begin inline asm
	mov.u32 %r55, %laneid;
	// end inline asm
	mov.b64 	%rd254, %fd338;
	mov.b64 	{%r57, %r62}, %rd254;
	mov.b32 	%r73, 1;
	mov.b32 	%r74, 31;
	mov.b32 	%r75, -1;
	// begin inline asm
	shfl.sync.down.b32 %r56, %r57, %r73, %r74, %r75;
	// end inline asm
	// begin inline asm
	shfl.sync.down.b32 %r61, %r62, %r73, %r74, %r75;
	// end inline asm
	mov.b64 	%rd255, {%r56, %r61};
	mov.b64 	%fd214, %rd255;
	mov.b64 	{%r67, %r72}, %rd354;
	// begin inline asm
	shfl.sync.down.b32 %r66, %r67, %r73, %r74, %r75;
	// end inline asm
	// begin inline asm
	shfl.sync.down.b32 %r71, %r72, %r73, %r74, %r75;
	// end inline asm
	mov.b64 	%rd161, {%r66, %r71};
	setp.gt.s32 	%p53, %r55, 30;
	mov.f64 	%fd340, %fd338;
	mov.u64 	%rd356, %rd354;
	@%p53 bra 	$L__BB3_164;
	abs.f64 	%fd215, %fd338;
	abs.f64 	%fd216, %fd214;
	setp.lt.f64 	%p54, %fd215, %fd216;
	mov.f64 	%fd340, %fd214;
	mov.u64 	%rd356, %rd161;
	@%p54 bra 	$L__BB3_164;
	setp.lt.f64 	%p55, %fd216, %fd215;
	mov.f64 	%fd340, %fd338;
	mov.u64 	%rd356, %rd354;
	@%p55 bra 	$L__BB3_164;
	setp.lt.s64 	%p56, %rd354, %rd161;
	selp.f64 	%fd340, %fd338, %fd214, %p56;
	min.s64 	%rd356, %rd354, %rd161;
$L__BB3_164:
	mov.b64 	%rd256, %fd340;
	mov.b64 	{%r77, %r82}, %rd256;
	mov.b32 	%r93, 2;
	mov.b32 	%r94, 31;
	mov.b32 	%r95, -1;
	// begin inline asm
	shfl.sync.down.b32 %r76, %r77, %r93, %r94, %r95;
	// end inline asm
	// begin inline asm
	shfl.sync.down.b32 %r81, %r82, %r93, %r94, %r95;
	// end inline asm
	mov.b64 	%rd257, {%r76, %r81};
	mov.b64 	%fd219, %rd257;
	mov.b64 	{%r87, %r92}, %rd356;
	// begin inline asm
	shfl.sync.down.b32 %r86, %r87, %r93, %r94, %r95;
	// end inline asm
	// begin inline asm
	shfl.sync.down.b32 %r91, %r92, %r93, %r94, %r95;
	// end inline asm
	mov.b64 	%rd164, {%r86, %r91};
	setp.gt.s32 	%p57, %r55, 29;
	mov.f64 	%fd341, %fd340;
	mov.u64 	%rd357, %rd356;
	@%p57 bra 	$L__BB3_168;
	abs.f64 	%fd220, %fd340;
	abs.f64 	%fd221, %fd219;
	setp.lt.f64 	%p58, %fd220, %fd221;
	mov.f64 	%fd341, %fd219;
	mov.u64 	%rd357, %rd164;
	@%p58 bra 	$L__BB3_168;
	setp.lt.f64 	%p59, %fd221, %fd220;
	mov.f64 	%fd341, %fd340;
	mov.u64 	%rd357, %rd356;
	@%p59 bra 	$L__BB3_168;
	setp.lt.s64 	%p60, %rd356, %rd164;
	selp.f64 	%fd341, %fd340, %fd219, %p60;
	min.s64 	%rd357, %rd356, %rd164;
$L__BB3_168:
	mov.b64 	%rd258, %fd341;
	mov.b64 	{%r97, %r102}, %rd258;
	mov.b32 	%r113, 4;
	mov.b32 	%r114, 31;
	mov.b32 	%r115, -1;
	// begin inline asm
	shfl.sync.down.b32 %r96, %r97, %r113, %r114, %r115;
	// end inline asm
	// begin inline asm
	shfl.sync.down.b32 %r101, %r102, %r113, %r114, %r115;
	// end inline asm
	mov.b64 	%rd259, {%r96, %r101};
	mov.b64 	%fd224, %rd259;
	mov.b64 	{%r107, %r112}, %rd357;
	// begin inline asm
	shfl.sync.down.b32 %r106, %r107, %r113, %r114, %r115;
	// end inline asm
	// begin inline asm
	shfl.sync.down.b32 %r111, %r112, %r113, %r114, %r115;
	// end inline asm
	mov.b64 	%rd167, {%r106, %r111};
	setp.gt.s32 	%p61, %r55, 27;
	mov.f64 	%fd342, %fd341;
	mov.u64 	%rd358, %rd357;
	@%p61 bra 	$L__BB3_172;
	abs.f64 	%fd225, %fd341;
	abs.f64 	%fd226, %fd224;
	setp.lt.f64 	%p62, %fd225, %fd226;
	mov.f64 	%fd342, %fd224;
	mov.u64 	%rd358, %rd167;
	@%p62 bra 	$L__BB3_172;
	setp.lt.f64 	%p63, %fd226, %fd225;
	mov.f64 	%fd342, %fd341;
	mov.u64 	%rd358, %rd357;
	@%p63 bra 	$L__BB3_172;
	setp.lt.s64 	%p64, %rd357, %rd167;
	selp.f64 	%fd342, %fd341, %fd224, %p64;
	min.s64 	%rd358, %rd357, %rd167;
$L__BB3_172:
	mov.b64 	%rd260, %fd342;
	mov.b64 	{%r117, %r122}, %rd260;
	mov.b32 	%r133, 8;
	mov.b32 	%r134, 31;
	mov.b32 	%r135, -1;
	// begin inline asm
	shfl.sync.down.b32 %r116, %r117, %r133, %r134, %r135;
	// end inline asm
	// begin inline asm
	shfl.sync.down.b32 %r121, %r122, %r133, %r134, %r135;
	// end inline asm
	mov.b64 	%rd261, {%r116, %r121};
	mov.b64 	%fd229, %rd261;
	mov.b64 	{%r127, %r132}, %rd358;
	// begin inline asm
	shfl.sync.down.b32 %r126, %r127, %r133, %r134, %r135;
	// end inline asm
	// begin inline asm
	shfl.sync.down.b32 %r131, %r132, %r133, %r134, %r135;
	// end inline asm
	mov.b64 	%rd170, {%r126, %r131};
	setp.gt.s32 	%p65, %r55, 23;
	mov.f64 	%fd343, %fd342;
	mov.u64 	%rd359, %rd358;
	@%p65 bra 	$L__BB3_176;
	abs.f64 	%fd230, %fd342;
	abs.f64 	%fd231, %fd229;
	setp.lt.f64 	%p66, %fd230, %fd231;
	mov.f64 	%fd343, %fd229;
	mov.u64 	%rd359, %rd170;
	@%p66 bra 	$L__BB3_176;
	setp.lt.f64 	%p67, %fd231, %fd230;
	mov.f64 	%fd343, %fd342;
	mov.u64 	%rd359, %rd358;
	@%p67 bra 	$L__BB3_176;
	setp.lt.s64 	%p68, %rd358, %rd170;
	selp.f64 	%fd343, %fd342, %fd229, %p68;
	min.s64 	%rd359, %rd358, %rd170;
$L__BB3_176:
	mov.b64 	%rd262, %fd343;
	mov.b64 	{%r137, %r142}, %rd262;
	mov.b32 	%r153, 16;
	mov.b32 	%r154, 31;
	mov.b32 	%r155, -1;
	// begin inline asm
	shfl.sync.down.b32 %r136, %r137, %r153, %r154, %r155;
	// end inline asm
	// begin inline asm
	shfl.sync.down.b32 %r141, %r142, %r153, %r154, %r155;
	// end inline asm
	mov.b64 	%rd263, {%r136, %r141};
	mov.b64 	%fd234, %rd263;
	mov.b64 	{%r147, %r152}, %rd359;
	// begin inline asm
	shfl.sync.down.b32 %r146, %r147, %r153, %r154, %r155;
	// end inline asm
	// begin inline asm
	shfl.sync.down.b32 %r151, %r152, %r153, %r154, %r155;
	// end inline asm
	mov.b64 	%rd173, {%r146, %r151};
	setp.gt.s32 	%p69, %r55, 15;
	mov.f64 	%fd351, %fd343;
	mov.u64 	%rd367, %rd359;
	@%p69 bra 	$L__BB3_180;
	abs.f64 	%fd235, %fd343;
	abs.f64 	%fd236, %fd234;
	setp.lt.f64 	%p70, %fd235, %fd236;
	mov.f64 	%fd351, %fd234;
	mov.u64 	%rd367, %rd173;
	@%p70 bra 	$L__BB3_180;
	setp.lt.f64 	%p71, %fd236, %fd235;
	mov.f64 	%fd351, %fd343;
	mov.u64 	%rd367, %rd359;
	@%p71 bra 	$L__BB3_180;
	setp.lt.s64 	%p72, %rd359, %rd173;
	selp.f64 	%fd351, %fd343, %fd234, %p72;
	min.s64 	%rd367, %rd359, %rd173;
$L__BB3_180:
	setp.ne.s32 	%p73, %r55, 0;
	@%p73 bra 	$L__BB3_182;
	shr.u32 	%r156, %r17, 1;
	and.b32  	%r157, %r156, 496;
	mov.u32 	%r158, _ZN6thrust24THRUST_300001_SM_1000_NS8cuda_cub4core6detail5shmemE;
	add.s32 	%r159, %r158, %r157;
	st.shared.f64 	[%r159+8], %fd351;
	st.shared.u64 	[%r159+16], %rd367;
$L__BB3_182:
	bar.sync 	0;
	setp.ne.s32 	%p74, %r17, 0;
	@%p74 bra 	$L__BB3_204;
	ld.shared.f64 	%fd239, [_ZN6thrust24THRUST_300001_SM_1000_NS8cuda_cub4core6detail5shmemE+24];
	ld.shared.u64 	%rd176, [_ZN6thrust24THRUST_300001_SM_1000_NS8cuda_cub4core6detail5shmemE+32];
	abs.f64 	%fd240, %fd351;
	abs.f64 	%fd241, %fd239;
	setp.lt.f64 	%p75, %fd240, %fd241;
	mov.f64 	%fd345, %fd239;
	mov.u64 	%rd361, %rd176;
	@%p75 bra 	$L__BB3_186;
	setp.lt.f64 	%p76, %fd241, %fd240;
	mov.f64 	%fd345, %fd351;
	mov.u64 	%rd361, %rd367;
	@%p76 bra 	$L__BB3_186;
	setp.lt.s64 	%p77, %rd367, %rd176;
	selp.f64 	%fd345, %fd351, %fd239, %p77;
	min.s64 	%rd361, %rd367, %rd176;
$L__BB3_186:
	ld.shared.f64 	%fd244, [_ZN6thrust24THRUST_300001_SM_1000_NS8cuda_cub4core6detail5shmemE+40];
	ld.shared.u64 	%rd179, [_ZN6thrust24THRUST_300001_SM_1000_NS8cuda_cub4core6detail5shmemE+48];
	abs.f64 	%fd245, %fd345;
	abs.f64 	%fd246, %fd244;
	setp.lt.f64 	%p78, %fd245, %fd246;
	mov.f64 	%fd346, %fd244;
	mov.u64 	%rd362, %rd179;
	@%p78 bra 	$L__BB3_189;
	setp.lt.f64 	%p79, %fd246, %fd245;
	mov.f64 	%fd346, %fd345;
	mov.u64 	%rd362, %rd361;
	@%p79 bra 	$L__BB3_189;
	setp.lt.s64 	%p80, %rd361, %rd179;
	selp.f64 	%fd346, %fd345, %fd244, %p80;
	min.s64 	%rd362, %rd361, %rd179;
$L__BB3_189:
	ld.shared.f64 	%fd249, [_ZN6thrust24THRUST_300001_SM_1000_NS8cuda_cub4core6detail5shmemE+56];
	ld.shared.u64 	%rd182, [_ZN6thrust24THRUST_300001_SM_1000_NS8cuda_cub4core6detail5shmemE+64];
	abs.f64 	%fd250, %fd346;
	abs.f64 	%fd251, %fd249;
	setp.lt.f64 	%p81, %fd250, %fd251;
	mov.f64 	%fd347, %fd249;
	mov.u64 	%rd363, %rd182;
	@%p81 bra 	$L__BB3_192;
	setp.lt.f64 	%p82, %fd251, %fd250;
	mov.f64 	%fd347, %fd346;
	mov.u64 	%rd363, %rd362;
	@%p82 bra 	$L__BB3_192;
	setp.lt.s64 	%p83, %rd362, %rd182;
	selp.f64 	%fd347, %fd346, %fd249, %p83;
	min.s64 	%rd363, %rd362, %rd182;
$L__BB3_192:
	ld.shared.f64 	%fd254, [_ZN6thrust24THRUST_300001_SM_1000_NS8cuda_cub4core6detail5shmemE+72];
	ld.shared.u64 	%rd185, [_ZN6thrust24THRUST_300001_SM_1000_NS8cuda_cub4core6detail5shmemE+80];
	abs.f64 	%fd255, %fd347;
	abs.f64 	%fd256, %fd254;
	setp.lt.f64 	%p84, %fd255, %fd256;
	mov.f64 	%fd348, %fd254;
	mov.u64 	%rd364, %rd185;
	@%p84 bra 	$L__BB3_195;
	setp.lt.f64 	%p85, %fd256, %fd255;
	mov.f64 	%fd348, %fd347;
	mov.u64 	%rd364, %rd363;
	@%p85 bra 	$L__BB3_195;
	setp.lt.s64 	%p86, %rd363, %rd185;
	selp.f64 	%fd348, %fd347, %fd254, %p86;
	min.s64 	%rd364, %rd363, %rd185;
$L__BB3_195:
	ld.shared.f64 	%fd259, [_ZN6thrust24THRUST_300001_SM_1000_NS8cuda_cub4core6detail5shmemE+88];
	ld.shared.u64 	%rd188, [_ZN6thrust24THRUST_300001_SM_1000_NS8cuda_cub4core6detail5shmemE+96];
	abs.f64 	%fd260, %fd348;
	abs.f64 	%fd261, %fd259;
	setp.lt.f64 	%p87, %fd260, %fd261;
	mov.f64 	%fd349, %fd259;
	mov.u64 	%rd365, %rd188;
	@%p87 bra 	$L__BB3_198;
	setp.lt.f64 	%p88, %fd261, %fd260;
	mov.f64 	%fd349, %fd348;
	mov.u64 	%rd365, %rd364;
	@%p88 bra 	$L__BB3_198;
	setp.lt.s64 	%p89, %rd364, %rd188;
	selp.f64 	%fd349, %fd348, %fd259, %p89;
	min.s64 	%rd365, %rd364, %rd188;
$L__BB3_198:
	ld.shared.f64 	%fd264, [_ZN6thrust24THRUST_300001_SM_1000_NS8cuda_cub4core6detail5shmemE+104];
	ld.shared.u64 	%rd191, [_ZN6thrust24THRUST_300001_SM_1000_NS8cuda_cub4core6detail5shmemE+112];
	abs.f64 	%fd265, %fd349;
	abs.f64 	%fd266, %fd264;
	setp.lt.f64 	%p90, %fd265, %fd266;
	mov.f64 	%fd350, %fd264;
	mov.u64 	%rd366, %rd191;
	@%p90 bra 	$L__BB3_201;
	setp.lt.f64 	%p91, %fd266, %fd265;
	mov.f64 	%fd350, %fd349;
	mov.u64 	%rd366, %rd365;
	@%p91 bra 	$L__BB3_201;
	setp.lt.s64 	%p92, %rd365, %rd191;
	selp.f64 	%fd350, %fd349, %fd264, %p92;
	min.s64 	%rd366, %rd365, %rd191;
$L__BB3_201:
	ld.shared.f64 	%fd269, [_ZN6thrust24THRUST_300001_SM_1000_NS8cuda_cub4core6detail5shmemE+120];
	ld.shared.u64 	%rd194, [_ZN6thrust24THRUST_300001_SM_1000_NS8cuda_cub4core6detail5shmemE+128];
	abs.f64 	%fd270, %fd350;
	abs.f64 	%fd271, %fd269;
	setp.lt.f64 	%p93, %fd270, %fd271;
	mov.u64 	%rd367, %rd194;
	mov.f64 	%fd351, %fd269;
	@%p93 bra 	$L__BB3_204;
	setp.lt.f64 	%p94, %fd271, %fd270;
	mov.u64 	%rd367, %rd366;
	mov.f64 	%fd351, %fd350;
	@%p94 bra 	$L__BB3_204;
	setp.lt.s64 	%p95, %rd366, %rd194;
	selp.f64 	%fd351, %fd350, %fd269, %p95;
	min.s64 	%rd367, %rd366, %rd194;
$L__BB3_204:
	mov.u32 	%r387, %tid.x;
	setp.ne.s32 	%p212, %r387, 0;
	@%p212 bra 	$L__BB3_206;
	ld.param.u64 	%rd297, [_ZN6thrust24THRUST_300001_SM_1000_NS8cuda_cub4core6detail13_kernel_agentINS1_8__reduce11ReduceAgentINS0_12zip_iteratorIN4cuda3std3__45tupleIJNS0_10device_ptrIdEENS0_17counting_iteratorIlNS0_11use_defaultESF_SF_EEEEEEEPNSB_IJdlEEESJ_iNS1_9__extrema9arg_max_fIdl10comparatorEEEEJSI_SK_iSO_EEEvDpT0__param_1];
	cvta.to.global.u64 	%rd296, %rd297;
	st.global.f64 	[%rd296], %fd351;
	st.global.u64 	[%rd296+8], %rd367;
$L__BB3_206:
	ret;

}
	// .globl	_ZN6thrust24THRUST_300001_SM_1000_NS8cuda_cub4core6detail13_kernel_agentINS1_8__reduce11ReduceAgentINS0_12zip_iteratorIN4cuda3std3__45tupleIJNS0_10device_ptrIdEENS0_17counting_iteratorIlNS0_11use_defaultESF_SF_EEEEEEEPNSB_IJdlEEESJ_iNS1_9__extrema9arg_max_fIdl10comparatorEEEEJSI_SK_iN3cub18CUB_300001_SM_100013GridEvenShareIiEENSR_9GridQueueIjEESO_EEEvDpT0_
.visible .entry _ZN6thrust24THRUST_300001_SM_1000_NS8cuda_cub4core6detail13_kernel_agentINS1_8__reduce11ReduceAgentINS0_12zip_iteratorIN4cuda3std3__45tupleIJNS0_10device_ptrIdEENS0_17counting_iteratorIlNS0_11use_defaultESF_SF_EEEEEEEPNSB_IJdlEEESJ_iNS1_9__extrema9arg_max_fIdl10comparatorEEEEJSI_SK_iN3cub18CUB_300001_SM_100013GridEvenShareIiEENSR_9GridQueueIjEESO_EEEvDpT0_(
	.param .align 8 .b8 _ZN6thrust24THRUST_300001_SM_1000_NS8cuda_cub4core6detail13_kernel_agentINS1_8__reduce11ReduceAgentINS0_12zip_iteratorIN4cuda3std3__45tupleIJNS0_10device_ptrIdEENS0_17counting_iteratorIlNS0_11use_defaultESF_SF_EEEEEEEPNSB_IJdlEEESJ_iNS1_9__extrema9arg_max_fIdl10comparatorEEEEJSI_SK_iN3cub18CUB_300001_SM_100013GridEvenShareIiEENSR_9GridQueueIjEESO_EEEvDpT0__param_0[16],
	.param .u64 .ptr .align 1 _ZN6thrust24THRUST_300001_SM_1000_NS8cuda_cub4core6detail13_kernel_agentINS1_8__reduce11ReduceAgentINS0_12zip_iteratorIN4cuda3std3__45tupleIJNS0_10device_ptrIdEENS0_17counting_iteratorIlNS0_11use_defaultESF_SF_EEEEEEEPNSB_IJdlEEESJ_iNS1_9__extrema9arg_max_fIdl10comparatorEEEEJSI_SK_iN3cub18CUB_300001_SM_100013GridEvenShareIiEENSR_9GridQueueIjEESO_EEEvDpT0__param_1,
	.param .u32 _ZN6thrust24THRUST_300001_SM_1000_NS8cuda_cub4core6detail13_kernel_agentINS1_8__reduce11ReduceAgentINS0_12zip_iteratorIN4cuda3std3__45tupleIJNS0_10device_ptrIdEENS0_17counting_iteratorIlNS0_11use_defaultESF_SF_EEEEEEEPNSB_IJdlEEESJ_iNS1_9__extrema9arg_max_fIdl10comparatorEEEEJSI_SK_iN3cub18CUB_300001_SM_100013GridEvenShareIiEENSR_9GridQueueIjEESO_EEEvDpT0__param_2,
	.param .align 4 .b8 _ZN6thrust24THRUST_300001_SM_1000_NS8cuda_cub4core6detail13_kernel_agentINS1_8__reduce11ReduceAgentINS0_12zip_iteratorIN4cuda3std3__45tupleIJNS0_10device_ptrIdEENS0_17counting_iteratorIlNS0_11use_defaultESF_SF_EEEEEEEPNSB_IJdlEEESJ_iNS1_9__extrema9arg_max_fIdl10comparatorEEEEJSI_SK_iN3cub18CUB_300001_SM_100013GridEvenShareIiEENSR_9GridQueueIjEESO_EEEvDpT0__param_3[40],
	.param .align 8 .b8 _ZN6thrust24THRUST_300001_SM_1000_NS8cuda_cub4core6detail13_kernel_agentINS1_8__reduce11ReduceAgentINS0_12zip_iteratorIN4cuda3std3__45tupleIJNS0_10device_ptrIdEENS0_17counting_iteratorIlNS0_11use_defaultESF_SF_EEEEEEEPNSB_IJdlEEESJ_iNS1_9__extrema9arg_max_fIdl10comparatorEEEEJSI_SK_iN3cub18CUB_300001_SM_100013GridEvenShareIiEENSR_9GridQueueIjEESO_EEEvDpT0__param_4[8],
	.param .align 1 .b8 _ZN6thrust24THRUST_300001_SM_1000_NS8cuda_cub4core6detail13_kernel_agentINS1_8__reduce11ReduceAgentINS0_12zip_iteratorIN4cuda3std3__45tupleIJNS0_10device_ptrIdEENS0_17counting_iteratorIlNS0_11use_defaultESF_SF_EEEEEEEPNSB_IJdlEEESJ_iNS1_9__extrema9arg_max_fIdl10comparatorEEEEJSI_SK_iN3cub18CUB_300001_SM_100013GridEvenShareIiEENSR_9GridQueueIjEESO_EEEvDpT0__param_5[1]
)
.maxntid 256
{
	.reg .pred 	%p<215>;
	.reg .b32 	%r<437>;
	.reg .b64 	%rd<318>;
	.reg .b64 	%fd<352>;

	ld.param.u64 	%rd3, [_ZN6thrust24THRUST_300001_SM_1000_NS8cuda_cub4core6detail13_kernel_agentINS1_8__reduce11ReduceAgentINS0_12zip_iteratorIN4cuda3std3__45tupleIJNS0_10device_ptrIdEENS0_17counting_iteratorIlNS0_11use_defaultESF_SF_EEEEEEEPNSB_IJdlEEESJ_iNS1_9__extrema9arg_max_fIdl10comparatorEEEEJSI_SK_iN3cub18CUB_300001_SM_100013GridEvenShareIiEENSR_9GridQueueIjEESO_EEEvDpT0__param_0+8];
	ld.param.u64 	%rd181, [_ZN6thrust24THRUST_300001_SM_1000_NS8cuda_cub4core6detail13_kernel_agentINS1_8__reduce11ReduceAgentINS0_12zip_iteratorIN4cuda3std3__45tupleIJNS0_10device_ptrIdEENS0_17counting_iteratorIlNS0_11use_defaultESF_SF_EEEEEEEPNSB_IJdlEEESJ_iNS1_9__extrema9arg_max_fIdl10comparatorEEEEJSI_SK_iN3cub18CUB_300001_SM_100013GridEvenShareIiEENSR_9GridQueueIjEESO_EEEvDpT0__param_0];
	ld.param.u64 	%rd182, [_ZN6thrust24THRUST_300001_SM_1000_NS8cuda_cub4core6detail13_kernel_agentINS1_8__reduce11ReduceAgentINS0_12zip_iteratorIN4cuda3std3__45tupleIJNS0_10device_ptrIdEENS0_17counting_iteratorIlNS0_11use_defaultESF_SF_EEEEEEEPNSB_IJdlEEESJ_iNS1_9__extrema9arg_max_fIdl10comparatorEEEEJSI_SK_iN3cub18CUB_300001_SM_100013GridEvenShareIiEENSR_9GridQueueIjEESO_EEEvDpT0__param_4];
	ld.param.u32 	%r66, [_ZN6thrust24THRUST_300001_SM_1000_NS8cuda_cub4core6detail13_kernel_agentINS1_8__reduce11ReduceAgentINS0_12zip_iteratorIN4cuda3std3__45tupleIJNS0_10device_ptrIdEENS0_17counting_iteratorIlNS0_11use_defaultESF_SF_EEEEEEEPNSB_IJdlEEESJ_iNS1_9__extrema9arg_max_fIdl10comparatorEEEEJSI_SK_iN3cub18CUB_300001_SM_100013GridEvenShareIiEENSR_9GridQueueIjEESO_EEEvDpT0__param_2];
	cvta.to.global.u64 	%rd1, %rd182;
	cvta.to.global.u64 	%rd2, %rd181;
	mov.u32 	%r1, %ctaid.x;
	mul.lo.s32 	%r2, %r1, 1280;
	mov.u32 	%r67, %nctaid.x;
	mul.lo.s32 	%r3, %r67, 1280;
	add.s32 	%r68, %r2, 1280;
	setp.le.s32 	%p1, %r68, %r66;
	@%p1 bra 	$L__BB4_121;
	sub.s32 	%r4, %r66, %r2;
	mov.u32 	%r5, %tid.x;
	setp.ge.s32 	%p98, %r5, %r4;
	mov.f64 	%fd298, 0d0000000000000000;
	mov.b64 	%rd264, 0;
	mov.u32 	%r420, %r5;
	@%p98 bra 	$L__BB4_3;
	add.s32 	%r190, %r2, %r5;
	cvt.s64.s32 	%rd219, %r190;
	mul.wide.s32 	%rd220, %r190, 8;
	add.s64 	%rd221, %rd2, %rd220;
	add.s64 	%rd264, %rd3, %rd219;
	ld.global.f64 	%fd298, [%rd221];
	add.s32 	%r420, %r5, 256;
$L__BB4_3:
	setp.ge.s32 	%p99, %r420, %r4;
	@%p99 bra 	$L__BB4_25;
	not.b32 	%r191, %r420;
	add.s32 	%r192, %r66, %r191;
	sub.s32 	%r8, %r192, %r2;
	and.b32  	%r193, %r8, 768;
	setp.eq.s32 	%p100, %r193, 768;
	@%p100 bra 	$L__BB4_10;
	add.s32 	%r418, %r420, %r2;
	shr.u32 	%r194, %r8, 8;
	add.s32 	%r195, %r194, 1;
	and.b32  	%r196, %r195, 3;
	neg.s32 	%r417, %r196;
$L__BB4_6:
	.pragma "nounroll";
	mov.u64 	%rd6, %rd264;
	mov.f64 	%fd3, %fd298;
	cvt.s64.s32 	%rd223, %r418;
	add.s64 	%rd7, %rd3, %rd223;
	mul.wide.s32 	%rd224, %r418, 8;
	add.s64 	%rd225, %rd2, %rd224;
	ld.global.f64 	%fd4, [%rd225];
	abs.f64 	%fd5, %fd3;
	abs.f64 	%fd6, %fd4;
	setp.lt.f64 	%p101, %fd5, %fd6;
	mov.u64 	%rd264, %rd7;
	mov.f64 	%fd298, %fd4;
	@%p101 bra 	$L__BB4_9;
	setp.lt.f64 	%p102, %fd6, %fd5;
	mov.u64 	%rd264, %rd6;
	mov.f64 	%fd298, %fd3;
	@%p102 bra 	$L__BB4_9;
	setp.lt.s64 	%p103, %rd6, %rd7;
	min.s64 	%rd264, %rd6, %rd7;
	selp.f64 	%fd298, %fd3, %fd4, %p103;
$L__BB4_9:
	add.s32 	%r420, %r420, 256;
	add.s32 	%r418, %r418, 256;
	add.s32 	%r417, %r417, 1;
	setp.ne.s32 	%p104, %r417, 0;
	@%p104 bra 	$L__BB4_6;
$L__BB4_10:
	setp.lt.u32 	%p105, %r8, 768;
	@%p105 bra 	$L__BB4_25;
	add.s32 	%r421, %r420, %r2;
	add.s32 	%r424, %r421, 256;
	add.s32 	%r423, %r421, 512;
	add.s32 	%r422, %r421, 768;
	add.s64 	%rd12, %rd2, 4096;
$L__BB4_12:
	cvt.s64.s32 	%rd226, %r424;
	add.s64 	%rd14, %rd3, %rd226;
	cvt.s64.s32 	%rd227, %r423;
	add.s64 	%rd15, %rd3, %rd227;
	cvt.s64.s32 	%rd228, %r422;
	add.s64 	%rd16, %rd3, %rd228;
	cvt.s64.s32 	%rd229, %r421;
	mul.wide.s32 	%rd230, %r421, 8;
	add.s64 	%rd17, %rd12, %rd230;
	add.s64 	%rd18, %rd3, %rd229;
	ld.global.f64 	%fd12, [%rd17+-4096];
	abs.f64 	%fd13, %fd298;
	abs.f64 	%fd14, %fd12;
	setp.lt.f64 	%p106, %fd13, %fd14;
	mov.u64 	%rd261, %rd18;
	mov.f64 	%fd295, %fd12;
	@%p106 bra 	$L__BB4_15;
	setp.lt.f64 	%p107, %fd14, %fd13;
	mov.u64 	%rd261, %rd264;
	mov.f64 	%fd295, %fd298;
	@%p107 bra 	$L__BB4_15;
	setp.lt.s64 	%p108, %rd264, %rd18;
	min.s64 	%rd261, %rd264, %rd18;
	selp.f64 	%fd295, %fd298, %fd12, %p108;
$L__BB4_15:
	ld.global.f64 	%fd17, [%rd17+-2048];
	abs.f64 	%fd18, %fd295;
	abs.f64 	%fd19, %fd17;
	setp.lt.f64 	%p109, %fd18, %fd19;
	mov.u64 	%rd262, %rd14;
	mov.f64 	%fd296, %fd17;
	@%p109 bra 	$L__BB4_18;
	setp.lt.f64 	%p110, %fd19, %fd18;
	mov.u64 	%rd262, %rd261;
	mov.f64 	%fd296, %fd295;
	@%p110 bra 	$L__BB4_18;
	setp.lt.s64 	%p111, %rd261, %rd14;
	min.s64 	%rd262, %rd261, %rd14;
	selp.f64 	%fd296, %fd295, %fd17, %p111;
$L__BB4_18:
	ld.global.f64 	%fd22, [%rd17];
	abs.f64 	%fd23, %fd296;
	abs.f64 	%fd24, %fd22;
	setp.lt.f64 	%p112, %fd23, %fd24;
	mov.u64 	%rd263, %rd15;
	mov.f64 	%fd297, %fd22;
	@%p112 bra 	$L__BB4_21;
	setp.lt.f64 	%p113, %fd24, %fd23;
	mov.u64 	%rd263, %rd262;
	mov.f64 	%fd297, %fd296;
	@%p113 bra 	$L__BB4_21;
	setp.lt.s64 	%p114, %rd262, %rd15;
	min.s64 	%rd263, %rd262, %rd15;
	selp.f64 	%fd297, %fd296, %fd22, %p114;
$L__BB4_21:
	ld.global.f64 	%fd27, [%rd17+2048];
	abs.f64 	%fd28, %fd297;
	abs.f64 	%fd29, %fd27;
	setp.lt.f64 	%p115, %fd28, %fd29;
	mov.u64 	%rd264, %rd16;
	mov.f64 	%fd298, %fd27;
	@%p115 bra 	$L__BB4_24;
	setp.lt.f64 	%p116, %fd29, %fd28;
	mov.u64 	%rd264, %rd263;
	mov.f64 	%fd298, %fd297;
	@%p116 bra 	$L__BB4_24;
	setp.lt.s64 	%p117, %rd263, %rd16;
	min.s64 	%rd264, %rd263, %rd16;
	selp.f64 	%fd298, %fd297, %fd27, %p117;
$L__BB4_24:
	add.s32 	%r420, %r420, 1024;
	add.s32 	%r424, %r424, 1024;
	add.s32 	%r423, %r423, 1024;
	add.s32 	%r422, %r422, 1024;
	add.s32 	%r421, %r421, 1024;
	setp.lt.s32 	%p118, %r420, %r4;
	@%p118 bra 	$L__BB4_12;
$L__BB4_25:
	setp.lt.s32 	%p119, %r4, 256;
	@%p119 bra 	$L__BB4_70;
	// begin inline asm
	mov.u32 %r310, %laneid;
	// end inline asm
	mov.b64 	%rd241, %fd298;
	mov.b64 	{%r312, %r317}, %rd241;
	mov.b32 	%r328, 1;
	mov.b32 	%r329, 31;
	mov.b32 	%r330, -1;
	// begin inline asm
	shfl.sync.down.b32 %r311, %r312, %r328, %r329, %r330;
	// end inline asm
	// begin inline asm
	shfl.sync.down.b32 %r316, %r317, %r328, %r329, %r330;
	// end inline asm
	mov.b64 	%rd242, {%r311, %r316};
	mov.b64 	%fd33, %rd242;
	mov.b64 	{%r322, %r327}, %rd264;
	// begin inline asm
	shfl.sync.down.b32 %r321, %r322, %r328, %r329, %r330;
	// end inline asm
	// begin inline asm
	shfl.sync.down.b32 %r326, %r327, %r328, %r329, %r330;
	// end inline asm
	mov.b64 	%rd28, {%r321, %r326};
	setp.gt.s32 	%p171, %r310, 30;
	mov.u64 	%rd266, %rd264;
	mov.f64 	%fd300, %fd298;
	@%p171 bra 	$L__BB4_30;
	abs.f64 	%fd34, %fd298;
	abs.f64 	%fd35, %fd33;
	setp.lt.f64 	%p172, %fd34, %fd35;
	mov.u64 	%rd266, %rd28;
	mov.f64 	%fd300, %fd33;
	@%p172 bra 	$L__BB4_30;
	setp.lt.f64 	%p173, %fd35, %fd34;
	mov.u64 	%rd266, %rd264;
	mov.f64 	%fd300, %fd298;
	@%p173 bra 	$L__BB4_30;
	setp.lt.s64 	%p174, %rd264, %rd28;
	min.s64 	%rd266, %rd264, %rd28;
	selp.f64 	%fd300, %fd298, %fd33, %p174;
$L__BB4_30:
	mov.b64 	%rd243, %fd300;
	mov.b64 	{%r332, %r337}, %rd243;
	mov.b32 	%r348, 2;
	mov.b32 	%r349, 31;
	mov.b32 	%r350, -1;
	// begin inline asm
	shfl.sync.down.b32 %r331, %r332, %r348, %r349, %r350;
	// end inline asm
	// begin inline asm
	shfl.sync.down.b32 %r336, %r337, %r348, %r349, %r350;
	// end inline asm
	mov.b64 	%rd244, {%r331, %r336};
	mov.b64 	%fd38, %rd244;
	mov.b64 	{%r342, %r347}, %rd266;
	// begin inline asm
	shfl.sync.down.b32 %r341, %r342, %r348, %r349, %r350;
	// end inline asm
	// begin inline asm
	shfl.sync.down.b32 %r346, %r347, %r348, %r349, %r350;
	// end inline asm
	mov.b64 	%rd31, {%r341, %r346};
	setp.gt.s32 	%p175, %r310, 29;
	mov.u64 	%rd267, %rd266;
	mov.f64 	%fd301, %fd300;
	@%p175 bra 	$L__BB4_34;
	abs.f64 	%fd39, %fd300;
	abs.f64 	%fd40, %fd38;
	setp.lt.f64 	%p176, %fd39, %fd40;
	mov.u64 	%rd267, %rd31;
	mov.f64 	%fd301, %fd38;
	@%p176 bra 	$L__BB4_34;
	setp.lt.f64 	%p177, %fd40, %fd39;
	mov.u64 	%rd267, %rd266;
	mov.f64 	%fd301, %fd300;
	@%p177 bra 	$L__BB4_34;
	setp.lt.s64 	%p178, %rd266, %rd31;
	min.s64 	%rd267, %rd266, %rd31;
	selp.f64 	%fd301, %fd300, %fd38, %p178;
$L__BB4_34:
	mov.b64 	%rd245, %fd301;
	mov.b64 	{%r352, %r357}, %rd245;
	mov.b32 	%r368, 4;
	mov.b32 	%r369, 31;
	mov.b32 	%r370, -1;
	// begin inline asm
	shfl.sync.down.b32 %r351, %r352, %r368, %r369, %r370;
	// end inline asm
	// begin inline asm
	shfl.sync.down.b32 %r356, %r357, %r368, %r369, %r370;
	// end inline asm
	mov.b64 	%rd246, {%r351, %r356};
	mov.b64 	%fd43, %rd246;
	mov.b64 	{%r362, %r367}, %rd267;
	// begin inline asm
	shfl.sync.down.b32 %r361, %r362, %r368, %r369, %r370;
	// end inline asm
	// begin inline asm
	shfl.sync.down.b32 %r366, %r367, %r368, %r369, %r370;
	// end inline asm
	mov.b64 	%rd34, {%r361, %r366};
	setp.gt.s32 	%p179, %r310, 27;
	mov.u64 	%rd268, %rd267;
	mov.f64 	%fd302, %fd301;
	@%p179 bra 	$L__BB4_38;
	abs.f64 	%fd44, %fd301;
	abs.f64 	%fd45, %fd43;
	setp.lt.f64 	%p180, %fd44, %fd45;
	mov.u64 	%rd268, %rd34;
	mov.f64 	%fd302, %fd43;
	@%p180 bra 	$L__BB4_38;
	setp.lt.f64 	%p181, %fd45, %fd44;
	mov.u64 	%rd268, %rd267;
	mov.f64 	%fd302, %fd301;
	@%p181 bra 	$L__BB4_38;
	setp.lt.s64 	%p182, %rd267, %rd34;
	min.s64 	%rd268, %rd267, %rd34;
	selp.f64 	%fd302, %fd301, %fd43, %p182;
$L__BB4_38:
	mov.b64 	%rd247, %fd302;
	mov.b64 	{%r372, %r377}, %rd247;
	mov.b32 	%r388, 8;
	mov.b32 	%r389, 31;
	mov.b32 	%r390, -1;
	// begin inline asm
	shfl.sync.down.b32 %r371, %r372, %r388, %r389, %r390;
	// end inline asm
	// begin inline asm
	shfl.sync.down.b32 %r376, %r377, %r388, %r389, %r390;
	// end inline asm
	mov.b64 	%rd248, {%r371, %r376};
	mov.b64 	%fd48, %rd248;
	mov.b64 	{%r382, %r387}, %rd268;
	// begin inline asm
	shfl.sync.down.b32 %r381, %r382, %r388, %r389, %r390;
	// end inline asm
	// begin inline asm
	shfl.sync.down.b32 %r386, %r387, %r388, %r389, %r390;
	// end inline asm
	mov.b64 	%rd37, {%r381, %r386};
	setp.gt.s32 	%p183, %r310, 23;
	mov.u64 	%rd269, %rd268;
	mov.f64 	%fd303, %fd302;
	@%p183 bra 	$L__BB4_42;
	abs.f64 	%fd49, %fd302;
	abs.f64 	%fd50, %fd48;
	setp.lt.f64 	%p184, %fd49, %fd50;
	mov.u64 	%rd269, %rd37;
	mov.f64 	%fd303, %fd48;
	@%p184 bra 	$L__BB4_42;
	setp.lt.f64 	%p185, %fd50, %fd49;
	mov.u64 	%rd269, %rd268;
	mov.f64 	%fd303, %fd302;
	@%p185 bra 	$L__BB4_42;
	setp.lt.s64 	%p186, %rd268, %rd37;
	min.s64 	%rd269, %rd268, %rd37;
	selp.f64 	%fd303, %fd302, %fd48, %p186;
$L__BB4_42:
	mov.b64 	%rd249, %fd303;
	mov.b64 	{%r392, %r397}, %rd249;
	mov.b32 	%r408, 16;
	mov.b32 	%r409, 31;
	mov.b32 	%r410, -1;
	// begin inline asm
	shfl.sync.down.b32 %r391, %r392, %r408, %r409, %r410;
	// end inline asm
	// begin inline asm
	shfl.sync.down.b32 %r396, %r397, %r408, %r409, %r410;
	// end inline asm
	mov.b64 	%rd250, {%r391, %r396};
	mov.b64 	%fd53, %rd250;
	mov.b64 	{%r402, %r407}, %rd269;
	// begin inline asm
	shfl.sync.down.b32 %r401, %r402, %r408, %r409, %r410;
	// end inline asm
	// begin inline asm
	shfl.sync.down.b32 %r406, %r407, %r408, %r409, %r410;
	// end inline asm
	mov.b64 	%rd40, {%r401, %r406};
	setp.gt.s32 	%p187, %r310, 15;
	mov.u64 	%rd317, %rd269;
	mov.f64 	%fd351, %fd303;
	@%p187 bra 	$L__BB4_46;
	abs.f64 	%fd54, %fd303;
	abs.f64 	%fd55, %fd53;
	setp.lt.f64 	%p188, %fd54, %fd55;
	mov.u64 	%rd317, %rd40;
	mov.f64 	%fd351, %fd53;
	@%p188 bra 	$L__BB4_46;
	setp.lt.f64 	%p189, %fd55, %fd54;
	mov.u64 	%rd317, %rd269;
	mov.f64 	%fd351, %fd303;
	@%p189 bra 	$L__BB4_46;
	setp.lt.s64 	%p190, %rd269, %rd40;
	min.s64 	%rd317, %rd269, %rd40;
	selp.f64 	%fd351, %fd303, %fd53, %p190;
$L__BB4_46:
	setp.ne.s32 	%p191, %r310, 0;
	@%p191 bra 	$L__BB4_48;
	shr.u32 	%r411, %r5, 1;
	and.b32  	%r412, %r411, 496;
	mov.u32 	%r413, _ZN6thrust24THRUST_300001_SM_1000_NS8cuda_cub4core6detail5shmemE;
	add.s32 	%r414, %r413, %r412;
	st.shared.f64 	[%r414+8], %fd351;
	st.shared.u64 	[%r414+16], %rd317;
$L__BB4_48:
	bar.sync 	0;
	setp.ne.s32 	%p192, %r5, 0;
	@%p192 bra 	$L__BB4_208;
	ld.shared.f64 	%fd58, [_ZN6thrust24THRUST_300001_SM_1000_NS8cuda_cub4core6detail5shmemE+24];
	ld.shared.u64 	%rd43, [_ZN6thrust24THRUST_300001_SM_1000_NS8cuda_cub4core6detail5shmemE+32];
	abs.f64 	%fd59, %fd351;
	abs.f64 	%fd60, %fd58;
	setp.lt.f64 	%p193, %fd59, %fd60;
	mov.u64 	%rd271, %rd43;
	mov.f64 	%fd305, %fd58;
	@%p193 bra 	$L__BB4_52;
	setp.lt.f64 	%p194, %fd60, %fd59;
	mov.u64 	%rd271, %rd317;
	mov.f64 	%fd305, %fd351;
	@%p194 bra 	$L__BB4_52;
	setp.lt.s64 	%p195, %rd317, %rd43;
	min.s64 	%rd271, %rd317, %rd43;
	selp.f64 	%fd305, %fd351, %fd58, %p195;
$L__BB4_52:
	ld.shared.f64 	%fd63, [_ZN6thrust24THRUST_300001_SM_1000_NS8cuda_cub4core6detail5shmemE+40];
	ld.shared.u64 	%rd46, [_ZN6thrust24THRUST_300001_SM_1000_NS8cuda_cub4core6detail5shmemE+48];
	abs.f64 	%fd64, %fd305;
	abs.f64 	%fd65, %fd63;
	setp.lt.f64 	%p196, %fd64, %fd65;
	mov.u64 	%rd272, %rd46;
	mov.f64 	%fd306, %fd63;
	@%p196 bra 	$L__BB4_55;
	setp.lt.f64 	%p197, %fd65, %fd64;
	mov.u64 	%rd272, %rd271;
	mov.f64 	%fd306, %fd305;
	@%p197 bra 	$L__BB4_55;
	setp.lt.s64 	%p198, %rd271, %rd46;
	min.s64 	%rd272, %rd271, %rd46;
	selp.f64 	%fd306, %fd305, %fd63, %p198;
$L__BB4_55:
	ld.shared.f64 	%fd68, [_ZN6thrust24THRUST_300001_SM_1000_NS8cuda_cub4core6detail5shmemE+56];
	ld.shared.u64 	%rd49, [_ZN6thrust24THRUST_300001_SM_1000_NS8cuda_cub4core6detail5shmemE+64];
	abs.f64 	%fd69, %fd306;
	abs.f64 	%fd70, %fd68;
	setp.lt.f64 	%p199, %fd69, %fd70;
	mov.u64 	%rd273, %rd49;
	mov.f64 	%fd307, %fd68;
	@%p199 bra 	$L__BB4_58;
	setp.lt.f64 	%p200, %fd70, %fd69;
	mov.u64 	%rd273, %rd272;
	mov.f64 	%fd307, %fd306;
	@%p200 bra 	$L__BB4_58;
	setp.lt.s64 	%p201, %rd272, %rd49;
	min.s64 	%rd273, %rd272, %rd49;
	selp.f64 	%fd307, %fd306, %fd68, %p201;
$L__BB4_58:
	ld.shared.f64 	%fd73, [_ZN6thrust24THRUST_300001_SM_1000_NS8cuda_cub4core6detail5shmemE+72];
	ld.shared.u64 	%rd52, [_ZN6thrust24THRUST_300001_SM_1000_NS8cuda_cub4core6detail5shmemE+80];
	abs.f64 	%fd74, %fd307;
	abs.f64 	%fd75, %fd73;
	setp.lt.f64 	%p202, %fd74, %fd75;
	mov.u64 	%rd274, %rd52;
	mov.f64 	%fd308, %fd73;
	@%p202 bra 	$L__BB4_61;
	setp.lt.f64 	%p203, %fd75, %fd74;
	mov.u64 	%rd274, %rd273;
	mov.f64 	%fd308, %fd307;
	@%p203 bra 	$L__BB4_61;
	setp.lt.s64 	%p204, %rd273, %rd52;
	min.s64 	%rd274, %rd273, %rd52;
	selp.f64 	%fd308, %fd307, %fd73, %p204;
$L__BB4_61:
	ld.shared.f64 	%fd78, [_ZN6thrust24THRUST_300001_SM_1000_NS8cuda_cub4core6detail5shmemE+88];
	ld.shared.u64 	%rd55, [_ZN6thrust24THRUST_300001_SM_1000_NS8cuda_cub4core6detail5shmemE+96];
	abs.f64 	%fd79, %fd308;
	abs.f64 	%fd80, %fd78;
	setp.lt.f64 	%p205, %fd79, %fd80;
	mov.u64 	%rd275, %rd55;
	mov.f64 	%fd309, %fd78;
	@%p205 bra 	$L__BB4_64;
	setp.lt.f64 	%p206, %fd80, %fd79;
	mov.u64 	%rd275, %rd274;
	mov.f64 	%fd309, %fd308;
	@%p206 bra 	$L__BB4_64;
	setp.lt.s64 	%p207, %rd274, %rd55;
	min.s64 	%rd275, %rd274, %rd55;
	selp.f64 	%fd309, %fd308, %fd78, %p207;
$L__BB4_64:
	ld.shared.f64 	%fd83, [_ZN6thrust24THRUST_300001_SM_1000_NS8cuda_cub4core6detail5shmemE+104];
	ld.shared.u64 	%rd58, [_ZN6thrust24THRUST_300001_SM_1000_NS8cuda_cub4core6detail5shmemE+112];
	abs.f64 	%fd84, %fd309;
	abs.f64 	%fd85, %fd83;
	setp.lt.f64 	%p208, %fd84, %fd85;
	mov.u64 	%rd276, %rd58;
	mov.f64 	%fd310, %fd83;
	@%p208 bra 	$L__BB4_67;
	setp.lt.f64 	%p209, %fd85, %fd84;
	mov.u64 	%rd276, %rd275;
	mov.f64 	%fd310, %fd309;
	@%p209 bra 	$L__BB4_67;
	setp.lt.s64 	%p210, %rd275, %rd58;
	min.s64 	%rd276, %rd275, %rd58;
	selp.f64 	%fd310, %fd309, %fd83, %p210;
$L__BB4_67:
	ld.shared.f64 	%fd88, [_ZN6thrust24THRUST_300001_SM_1000_NS8cuda_cub4core6detail5shmemE+120];
	ld.shared.u64 	%rd61, [_ZN6thrust24THRUST_300001_SM_1000_NS8cuda_cub4core6detail5shmemE+128];
	abs.f64 	%fd89, %fd310;
	abs.f64 	%fd90, %fd88;
	setp.lt.f64 	%p211, %fd89, %fd90;
	mov.u64 	%rd317, %rd61;
	mov.f64 	%fd351, %fd88;
	@%p211 bra 	$L__BB4_208;
	setp.lt.f64 	%p212, %fd90, %fd89;
	mov.u64 	%rd317, %rd276;
	mov.f64 	%fd351, %fd310;
	@%p212 bra 	$L__BB4_208;
	setp.lt.s64 	%p213, %rd276, %rd61;
	min.s64 	%rd317, %rd276, %rd61;
	selp.f64 	%fd351, %fd310, %fd88, %p213;
	bra.uni 	$L__BB4_208;
$L__BB4_70:
	// begin inline asm
	mov.u32 %r197, %laneid;
	// end inline asm
	and.b32  	%r218, %r5, 992;
	add.s32 	%r219, %r218, 32;
	setp.gt.s32 	%p120, %r219, %r4;
	not.b32 	%r220, %r218;
	add.s32 	%r221, %r4, %r220;
	selp.b32 	%r216, %r221, 31, %p120;
	mov.b64 	%rd231, %fd298;
	mov.b64 	{%r199, %r204}, %rd231;
	mov.b32 	%r215, 1;
	mov.b32 	%r217, -1;
	// begin inline asm
	shfl.sync.down.b32 %r198, %r199, %r215, %r216, %r217;
	// end inline asm
	// begin inline asm
	shfl.sync.down.b32 %r203, %r204, %r215, %r216, %r217;
	// end inline asm
	mov.b64 	%rd232, {%r198, %r203};
	mov.b64 	%fd92, %rd232;
	mov.b64 	{%r209, %r214}, %rd264;
	// begin inline asm
	shfl.sync.down.b32 %r208, %r209, %r215, %r216, %r217;
	// end inline asm
	// begin inline asm
	shfl.sync.down.b32 %r213, %r214, %r215, %r216, %r217;
	// end inline asm
	mov.b64 	%rd63, {%r208, %r213};
	setp.ge.s32 	%p121, %r197, %r216;
	mov.u64 	%rd277, %rd264;
	mov.f64 	%fd311, %fd298;
	@%p121 bra 	$L__BB4_74;
	abs.f64 	%fd93, %fd298;
	abs.f64 	%fd94, %fd92;
	setp.lt.f64 	%p122, %fd93, %fd94;
	mov.u64 	%rd277, %rd63;
	mov.f64 	%fd311, %fd92;
	@%p122 bra 	$L__BB4_74;
	setp.lt.f64 	%p123, %fd94, %fd93;
	mov.u64 	%rd277, %rd264;
	mov.f64 	%fd311, %fd298;
	@%p123 bra 	$L__BB4_74;
	setp.lt.s64 	%p124, %rd264, %rd63;
	min.s64 	%rd277, %rd264, %rd63;
	selp.f64 	%fd311, %fd298, %fd92, %p124;
$L__BB4_74:
	mov.b64 	%rd233, %fd311;
	mov.b64 	{%r223, %r228}, %rd233;
	mov.b32 	%r239, 2;
	mov.b32 	%r241, -1;
	// begin inline asm
	shfl.sync.down.b32 %r222, %r223, %r239, %r216, %r241;
	// end inline asm
	// begin inline asm
	shfl.sync.down.b32 %r227, %r228, %r239, %r216, %r241;
	// end inline asm
	mov.b64 	%rd234, {%r222, %r227};
	mov.b64 	%fd97, %rd234;
	mov.b64 	{%r233, %r238}, %rd277;
	// begin inline asm
	shfl.sync.down.b32 %r232, %r233, %r239, %r216, %r241;
	// end inline asm
	// begin inline asm
	shfl.sync.down.b32 %r237, %r238, %r239, %r216, %r241;
	// end inline asm
	mov.b64 	%rd66, {%r232, %r237};
	add.s32 	%r242, %r197, 2;
	setp.gt.s32 	%p125, %r242, %r216;
	mov.u64 	%rd278, %rd277;
	mov.f64 	%fd312, %fd311;
	@%p125 bra 	$L__BB4_78;
	abs.f64 	%fd98, %fd311;
	abs.f64 	%fd99, %fd97;
	setp.lt.f64 	%p126, %fd98, %fd99;
	mov.u64 	%rd278, %rd66;
	mov.f64 	%fd312, %fd97;
	@%p126 bra 	$L__BB4_78;
	setp.lt.f64 	%p127, %fd99, %fd98;
	mov.u64 	%rd278, %rd277;
	mov.f64 	%fd312, %fd311;
	@%p127 bra 	$L__BB4_78;
	setp.lt.s64 	%p128, %rd277, %rd66;
	min.s64 	%rd278, %rd277, %rd66;
	selp.f64 	%fd312, %fd311, %fd97, %p128;
$L__BB4_78:
	mov.b64 	%rd235, %fd312;
	mov.b64 	{%r244, %r249}, %rd235;
	mov.b32 	%r260, 4;
	mov.b32 	%r262, -1;
	// begin inline asm
	shfl.sync.down.b32 %r243, %r244, %r260, %r216, %r262;
	// end inline asm
	// begin inline asm
	shfl.sync.down.b32 %r248, %r249, %r260, %r216, %r262;
	// end inline asm
	mov.b64 	%rd236, {%r243, %r248};
	mov.b64 	%fd102, %rd236;
	mov.b64 	{%r254, %r259}, %rd278;
	// begin inline asm
	shfl.sync.down.b32 %r253, %r254, %r260, %r216, %r262;
	// end inline asm
	// begin inline asm
	shfl.sync.down.b32 %r258, %r259, %r260, %r216, %r262;
	// end inline asm
	mov.b64 	%rd69, {%r253, %r258};
	add.s32 	%r263, %r197, 4;
	setp.gt.s32 	%p129, %r263, %r216;
	mov.u64 	%rd279, %rd278;
	mov.f64 	%fd313, %fd312;
	@%p129 bra 	$L__BB4_82;
	abs.f64 	%fd103, %fd312;
	abs.f64 	%fd104, %fd102;
	setp.lt.f64 	%p130, %fd103, %fd104;
	mov.u64 	%rd279, %rd69;
	mov.f64 	%fd313, %fd102;
	@%p130 bra 	$L__BB4_82;
	setp.lt.f64 	%p131, %fd104, %fd103;
	mov.u64 	%rd279, %rd278;
	mov.f64 	%fd313, %fd312;
	@%p131 bra 	$L__BB4_82;
	setp.lt.s64 	%p132, %rd278, %rd69;
	min.s64 	%rd279, %rd278, %rd69;
	selp.f64 	%fd313, %fd312, %fd102, %p132;
$L__BB4_82:
	mov.b64 	%rd237, %fd313;
	mov.b64 	{%r265, %r270}, %rd237;
	mov.b32 	%r281, 8;
	mov.b32 	%r283, -1;
	// begin inline asm
	shfl.sync.down.b32 %r264, %r265, %r281, %r216, %r283;
	// end inline asm
	// begin inline asm
	shfl.sync.down.b32 %r269, %r270, %r281, %r216, %r283;
	// end inline asm
	mov.b64 	%rd238, {%r264, %r269};
	mov.b64 	%fd107, %rd238;
	mov.b64 	{%r275, %r280}, %rd279;
	// begin inline asm
	shfl.sync.down.b32 %r274, %r275, %r281, %r216, %r283;
	// end inline asm
	// begin inline asm
	shfl.sync.down.b32 %r279, %r280, %r281, %r216, %r283;
	// end inline asm
	mov.b64 	%rd72, {%r274, %r279};
	add.s32 	%r284, %r197, 8;
	setp.gt.s32 	%p133, %r284, %r216;
	mov.u64 	%rd280, %rd279;
	mov.f64 	%fd314, %fd313;
	@%p133 bra 	$L__BB4_86;
	abs.f64 	%fd108, %fd313;
	abs.f64 	%fd109, %fd107;
	setp.lt.f64 	%p134, %fd108, %fd109;
	mov.u64 	%rd280, %rd72;
	mov.f64 	%fd314, %fd107;
	@%p134 bra 	$L__BB4_86;
	setp.lt.f64 	%p135, %fd109, %fd108;
	mov.u64 	%rd280, %rd279;
	mov.f64 	%fd314, %fd313;
	@%p135 bra 	$L__BB4_86;
	setp.lt.s64 	%p136, %rd279, %rd72;
	min.s64 	%rd280, %rd279, %rd72;
	selp.f64 	%fd314, %fd313, %fd107, %p136;
$L__BB4_86:
	mov.b64 	%rd239, %fd314;
	mov.b64 	{%r286, %r291}, %rd239;
	mov.b32 	%r302, 16;
	mov.b32 	%r304, -1;
	// begin inline asm
	shfl.sync.down.b32 %r285, %r286, %r302, %r216, %r304;
	// end inline asm
	// begin inline asm
	shfl.sync.down.b32 %r290, %r291, %r302, %r216, %r304;
	// end inline asm
	mov.b64 	%rd240, {%r285, %r290};
	mov.b64 	%fd112, %rd240;
	mov.b64 	{%r296, %r301}, %rd280;
	// begin inline asm
	shfl.sync.down.b32 %r295, %r296, %r302, %r216, %r304;
	// end inline asm
	// begin inline asm
	shfl.sync.down.b32 %r300, %r301, %r302, %r216, %r304;
	// end inline asm
	mov.b64 	%rd75, {%r295, %r300};
	add.s32 	%r305, %r197, 16;
	setp.gt.s32 	%p137, %r305, %r216;
	mov.u64 	%rd317, %rd280;
	mov.f64 	%fd351, %fd314;
	@%p137 bra 	$L__BB4_90;
	abs.f64 	%fd113, %fd314;
	abs.f64 	%fd114, %fd112;
	setp.lt.f64 	%p138, %fd113, %fd114;
	mov.u64 	%rd317, %rd75;
	mov.f64 	%fd351, %fd112;
	@%p138 bra 	$L__BB4_90;
	setp.lt.f64 	%p139, %fd114, %fd113;
	mov.u64 	%rd317, %rd280;
	mov.f64 	%fd351, %fd314;
	@%p139 bra 	$L__BB4_90;
	setp.lt.s64 	%p140, %rd280, %rd75;
	min.s64 	%rd317, %rd280, %rd75;
	selp.f64 	%fd351, %fd314, %fd112, %p140;
$L__BB4_90:
	setp.ne.s32 	%p141, %r197, 0;
	@%p141 bra 	$L__BB4_92;
	shr.u32 	%r306, %r5, 1;
	and.b32  	%r307, %r306, 496;
	mov.u32 	%r308, _ZN6thrust24THRUST_300001_SM_1000_NS8cuda_cub4core6detail5shmemE;
	add.s32 	%r309, %r308, %r307;
	st.shared.f64 	[%r309+8], %fd351;
	st.shared.u64 	[%r309+16], %rd317;
$L__BB4_92:
	bar.sync 	0;
	setp.ne.s32 	%p142, %r5, 0;
	@%p142 bra 	$L__BB4_208;
	setp.lt.s32 	%p143, %r4, 33;
	mov.f64 	%fd316, %fd351;
	mov.u64 	%rd282, %rd317;
	@%p143 bra 	$L__BB4_97;
	ld.shared.f64 	%fd117, [_ZN6thrust24THRUST_300001_SM_1000_NS8cuda_cub4core6detail5shmemE+24];
	ld.shared.u64 	%rd78, [_ZN6thrust24THRUST_300001_SM_1000_NS8cuda_cub4core6detail5shmemE+32];
	abs.f64 	%fd118, %fd351;
	abs.f64 	%fd119, %fd117;
	setp.lt.f64 	%p144, %fd118, %fd119;
	mov.f64 	%fd316, %fd117;
	mov.u64 	%rd282, %rd78;
	@%p144 bra 	$L__BB4_97;
	setp.lt.f64 	%p145, %fd119, %fd118;
	mov.f64 	%fd316, %fd351;
	mov.u64 	%rd282, %rd317;
	@%p145 bra 	$L__BB4_97;
	setp.lt.s64 	%p146, %rd317, %rd78;
	min.s64 	%rd282, %rd317, %rd78;
	selp.f64 	%fd316, %fd351, %fd117, %p146;
$L__BB4_97:
	setp.lt.s32 	%p147, %r4, 65;
	mov.f64 	%fd317, %fd316;
	mov.u64 	%rd283, %rd282;
	@%p147 bra 	$L__BB4_101;
	ld.shared.f64 	%fd122, [_ZN6thrust24THRUST_300001_SM_1000_NS8cuda_cub4core6detail5shmemE+40];
	ld.shared.u64 	%rd81, [_ZN6thrust24THRUST_300001_SM_1000_NS8cuda_cub4core6detail5shmemE+48];
	abs.f64 	%fd123, %fd316;
	abs.f64 	%fd124, %fd122;
	setp.lt.f64 	%p148, %fd123, %fd124;
	mov.f64 	%fd317, %fd122;
	mov.u64 	%rd283, %rd81;
	@%p148 bra 	$L__BB4_101;
	setp.lt.f64 	%p149, %fd124, %fd123;
	mov.f64 	%fd317, %fd316;
	mov.u64 	%rd283, %rd282;
	@%p149 bra 	$L__BB4_101;
	setp.lt.s64 	%p150, %rd282, %rd81;
	selp.f64 	%fd317, %fd316, %fd122, %p150;
	min.s64 	%rd283, %rd282, %rd81;
$L__BB4_101:
	setp.lt.s32 	%p151, %r4, 97;
	mov.f64 	%fd318, %fd317;
	mov.u64 	%rd284, %rd283;
	@%p151 bra 	$L__BB4_105;
	ld.shared.f64 	%fd127, [_ZN6thrust24THRUST_300001_SM_1000_NS8cuda_cub4core6detail5shmemE+56];
	ld.shared.u64 	%rd84, [_ZN6thrust24THRUST_300001_SM_1000_NS8cuda_cub4core6detail5shmemE+64];
	abs.f64 	%fd128, %fd317;
	abs.f64 	%fd129, %fd127;
	setp.lt.f64 	%p152, %fd128, %fd129;
	mov.f64 	%fd318, %fd127;
	mov.u64 	%rd284, %rd84;
	@%p152 bra 	$L__BB4_105;
	setp.lt.f64 	%p153, %fd129, %fd128;
	mov.f64 	%fd318, %fd317;
	mov.u64 	%rd284, %rd283;
	@%p153 bra 	$L__BB4_105;
	setp.lt.s64 	%p154, %rd283, %rd84;
	selp.f64 	%fd318, %fd317, %fd127, %p154;
	min.s64 	%rd284, %rd283, %rd84;
$L__BB4_105:
	setp.lt.s32 	%p155, %r4, 129;
	mov.f64 	%fd319, %fd318;
	mov.u64 	%rd285, %rd284;
	@%p155 bra 	$L__BB4_109;
	ld.shared.f64 	%fd132, [_ZN6thrust24THRUST_300001_SM_1000_NS8cuda_cub4core6detail5shmemE+72];
	ld.shared.u64 	%rd87, [_ZN6thrust24THRUST_300001_SM_1000_NS8cuda_cub4core6detail5shmemE+80];
	abs.f64 	%fd133, %fd318;
	abs.f64 	%fd134, %fd132;
	setp.lt.f64 	%p156, %fd133, %fd134;
	mov.f64 	%fd319, %fd132;
	mov.u64 	%rd285, %rd87;
	@%p156 bra 	$L__BB4_109;
	setp.lt.f64 	%p157, %fd134, %fd133;
	mov.f64 	%fd319, %fd318;
	mov.u64 	%rd285, %rd284;
	@%p157 bra 	$L__BB4_109;
	setp.lt.s64 	%p158, %rd284, %rd87;
	selp.f64 	%fd319, %fd318, %fd132, %p158;
	min.s64 	%rd285, %rd284, %rd87;
$L__BB4_109:
	setp.lt.s32 	%p159, %r4, 161;
	mov.f64 	%fd320, %fd319;
	mov.u64 	%rd286, %rd285;
	@%p159 bra 	$L__BB4_113;
	ld.shared.f64 	%fd137, [_ZN6thrust24THRUST_300001_SM_1000_NS8cuda_cub4core6detail5shmemE+88];
	ld.shared.u64 	%rd90, [_ZN6thrust24THRUST_300001_SM_1000_NS8cuda_cub4core6detail5shmemE+96];
	abs.f64 	%fd138, %fd319;
	abs.f64 	%fd139, %fd137;
	setp.lt.f64 	%p160, %fd138, %fd139;
	mov.f64 	%fd320, %fd137;
	mov.u64 	%rd286, %rd90;
	@%p160 bra 	$L__BB4_113;
	setp.lt.f64 	%p161, %fd139, %fd138;
	mov.f64 	%fd320, %fd319;
	mov.u64 	%rd286, %rd285;
	@%p161 bra 	$L__BB4_113;
	setp.lt.s64 	%p162, %rd285, %rd90;
	selp.f64 	%fd320, %fd319, %fd137, %p162;
	min.s64 	%rd286, %rd285, %rd90;
$L__BB4_113:
	setp.lt.s32 	%p163, %r4, 193;
	mov.f64 	%fd321, %fd320;
	mov.u64 	%rd287, %rd286;
	@%p163 bra 	$L__BB4_117;
	ld.shared.f64 	%fd142, [_ZN6thrust24THRUST_300001_SM_1000_NS8cuda_cub4core6detail5shmemE+104];
	ld.shared.u64 	%rd93, [_ZN6thrust24THRUST_300001_SM_1000_NS8cuda_cub4core6detail5shmemE+112];
	abs.f64 	%fd143, %fd320;
	abs.f64 	%fd144, %fd142;
	setp.lt.f64 	%p164, %fd143, %fd144;
	mov.f64 	%fd321, %fd142;
	mov.u64 	%rd287, %rd93;
	@%p164 bra 	$L__BB4_117;
	setp.lt.f64 	%p165, %fd144, %fd143;
	mov.f64 	%fd321, %fd320;
	mov.u64 	%rd287, %rd286;
	@%p165 bra 	$L__BB4_117;
	setp.lt.s64 	%p166, %rd286, %rd93;
	selp.f64 	%fd321, %fd320, %fd142, %p166;
	min.s64 	%rd287, %rd286, %rd93;
$L__BB4_117:
	setp.lt.s32 	%p167, %r4, 225;
	mov.u64 	%rd317, %rd287;
	mov.f64 	%fd351, %fd321;
	@%p167 bra 	$L__BB4_208;
	ld.shared.f64 	%fd147, [_ZN6thrust24THRUST_300001_SM_1000_NS8cuda_cub4core6detail5shmemE+120];
	ld.shared.u64 	%rd96, [_ZN6thrust24THRUST_300001_SM_1000_NS8cuda_cub4core6detail5shmemE+128];
	abs.f64 	%fd148, %fd321;
	abs.f64 	%fd149, %fd147;
	setp.lt.f64 	%p168, %fd148, %fd149;
	mov.u64 	%rd317, %rd96;
	mov.f64 	%fd351, %fd147;
	@%p168 bra 	$L__BB4_208;
	setp.lt.f64 	%p169, %fd149, %fd148;
	mov.u64 	%rd317, %rd287;
	mov.f64 	%fd351, %fd321;
	@%p169 bra 	$L__BB4_208;
	setp.lt.s64 	%p170, %rd287, %rd96;
	selp.f64 	%fd351, %fd321, %fd147, %p170;
	min.s64 	%rd317, %rd287, %rd96;
	bra.uni 	$L__BB4_208;
$L__BB4_121:
	mov.u32 	%r35, %tid.x;
	cvt.s64.s32 	%rd183, %r2;
	add.s64 	%rd98, %rd3, %rd183;
	cvt.u64.u32 	%rd99, %r35;
	add.s64 	%rd184, %rd99, %rd183;
	shl.b64 	%rd185, %rd184, 3;
	add.s64 	%rd186, %rd2, %rd185;
	ld.global.f64 	%fd274, [%rd186];
	add.s32 	%r69, %r35, 256;
	cvt.u64.u32 	%rd187, %r69;
	ld.global.f64 	%fd275, [%rd186+2048];
	add.s32 	%r70, %r35, 512;
	cvt.u64.u32 	%rd188, %r70;
	ld.global.f64 	%fd276, [%rd186+4096];
	add.s32 	%r71, %r35, 768;
	cvt.u64.u32 	%rd189, %r71;
	ld.global.f64 	%fd277, [%rd186+6144];
	or.b32  	%r72, %r35, 1024;
	cvt.u64.u32 	%rd100, %r72;
	add.s64 	%rd305, %rd98, %rd100;
	ld.global.f64 	%fd339, [%rd186+8192];
	abs.f64 	%fd278, %fd274;
	abs.f64 	%fd279, %fd275;
	setp.geu.f64 	%p2, %fd278, %fd279;
	selp.f64 	%fd280, %fd274, %fd275, %p2;
	selp.b64 	%rd190, %rd99, %rd187, %p2;
	abs.f64 	%fd281, %fd280;
	abs.f64 	%fd282, %fd276;
	setp.geu.f64 	%p3, %fd281, %fd282;
	selp.f64 	%fd283, %fd280, %fd276, %p3;
	selp.b64 	%rd191, %rd190, %rd188, %p3;
	abs.f64 	%fd284, %fd283;
	abs.f64 	%fd285, %fd277;
	setp.geu.f64 	%p4, %fd284, %fd285;
	selp.f64 	%fd152, %fd283, %fd277, %p4;
	selp.b64 	%rd102, %rd191, %rd189, %p4;
	abs.f64 	%fd153, %fd152;
	abs.f64 	%fd154, %fd339;
	setp.lt.f64 	%p5, %fd153, %fd154;
	@%p5 bra 	$L__BB4_123;
	setp.lt.f64 	%p6, %fd154, %fd153;
	setp.lt.u64 	%p7, %rd102, %rd100;
	or.pred  	%p8, %p6, %p7;
	selp.f64 	%fd339, %fd152, %fd339, %p8;
	add.s64 	%rd194, %rd98, %rd102;
	selp.b64 	%rd305, %rd194, %rd305, %p8;
$L__BB4_123:
	setp.le.s32 	%p9, %r66, %r3;
	@%p9 bra 	$L__BB4_164;
	setp.ne.s32 	%p10, %r35, 0;
	@%p10 bra 	$L__BB4_126;
	atom.global.add.u32 	%r73, [%rd1+4], 1280;
	add.s32 	%r74, %r73, %r3;
	st.shared.u32 	[_ZN6thrust24THRUST_300001_SM_1000_NS8cuda_cub4core6detail5shmemE+152], %r74;
$L__BB4_126:
	bar.sync 	0;
	ld.shared.u32 	%r427, [_ZN6thrust24THRUST_300001_SM_1000_NS8cuda_cub4core6detail5shmemE+152];
	add.s32 	%r75, %r427, 1280;
	setp.gt.s32 	%p11, %r75, %r66;
	@%p11 bra 	$L__BB4_141;
	mov.f64 	%fd323, %fd339;
	mov.u64 	%rd289, %rd305;
$L__BB4_128:
	cvt.s64.s32 	%rd195, %r427;
	add.s64 	%rd196, %rd99, %rd195;
	shl.b64 	%rd197, %rd196, 3;
	add.s64 	%rd198, %rd2, %rd197;
	add.s64 	%rd290, %rd196, %rd3;
	ld.global.f64 	%fd324, [%rd198];
	add.s64 	%rd291, %rd290, 256;
	ld.global.f64 	%fd325, [%rd198+2048];
	add.s64 	%rd292, %rd290, 512;
	ld.global.f64 	%fd326, [%rd198+4096];
	add.s64 	%rd293, %rd290, 768;
	ld.global.f64 	%fd327, [%rd198+6144];
	add.s64 	%rd305, %rd290, 1024;
	ld.global.f64 	%fd339, [%rd198+8192];
	abs.f64 	%fd163, %fd323;
	abs.f64 	%fd164, %fd324;
	setp.lt.f64 	%p12, %fd163, %fd164;
	@%p12 bra 	$L__BB4_130;
	setp.lt.f64 	%p13, %fd164, %fd163;
	setp.lt.s64 	%p14, %rd289, %rd290;
	or.pred  	%p15, %p13, %p14;
	selp.f64 	%fd324, %fd323, %fd324, %p15;
	selp.b64 	%rd290, %rd289, %rd290, %p15;
$L__BB4_130:
	abs.f64 	%fd167, %fd324;
	abs.f64 	%fd168, %fd325;
	setp.lt.f64 	%p16, %fd167, %fd168;
	@%p16 bra 	$L__BB4_132;
	setp.lt.f64 	%p17, %fd168, %fd167;
	setp.lt.s64 	%p18, %rd290, %rd291;
	or.pred  	%p19, %p17, %p18;
	selp.f64 	%fd325, %fd324, %fd325, %p19;
	selp.b64 	%rd291, %rd290, %rd291, %p19;
$L__BB4_132:
	abs.f64 	%fd171, %fd325;
	abs.f64 	%fd172, %fd326;
	setp.lt.f64 	%p20, %fd171, %fd172;
	@%p20 bra 	$L__BB4_134;
	setp.lt.f64 	%p21, %fd172, %fd171;
	setp.lt.s64 	%p22, %rd291, %rd292;
	or.pred  	%p23, %p21, %p22;
	selp.f64 	%fd326, %fd325, %fd326, %p23;
	selp.b64 	%rd292, %rd291, %rd292, %p23;
$L__BB4_134:
	abs.f64 	%fd175, %fd326;
	abs.f64 	%fd176, %fd327;
	setp.lt.f64 	%p24, %fd175, %fd176;
	@%p24 bra 	$L__BB4_136;
	setp.lt.f64 	%p25, %fd176, %fd175;
	setp.lt.s64 	%p26, %rd292, %rd293;
	or.pred  	%p27, %p25, %p26;
	selp.f64 	%fd327, %fd326, %fd327, %p27;
	selp.b64 	%rd293, %rd292, %rd293, %p27;
$L__BB4_136:
	abs.f64 	%fd179, %fd327;
	abs.f64 	%fd180, %fd339;
	setp.lt.f64 	%p28, %fd179, %fd180;
	@%p28 bra 	$L__BB4_138;
	setp.lt.f64 	%p29, %fd180, %fd179;
	setp.lt.s64 	%p30, %rd293, %rd305;
	or.pred  	%p31, %p29, %p30;
	selp.f64 	%fd339, %fd327, %fd339, %p31;
	selp.b64 	%rd305, %rd293, %rd305, %p31;
$L__BB4_138:
	setp.ne.s32 	%p32, %r35, 0;
	bar.sync 	0;
	@%p32 bra 	$L__BB4_140;
	atom.global.add.u32 	%r76, [%rd1+4], 1280;
	add.s32 	%r77, %r76, %r3;
	st.shared.u32 	[_ZN6thrust24THRUST_300001_SM_1000_NS8cuda_cub4core6detail5shmemE+152], %r77;
$L__BB4_140:
	bar.sync 	0;
	ld.shared.u32 	%r427, [_ZN6thrust24THRUST_300001_SM_1000_NS8cuda_cub4core6detail5shmemE+152];
	add.s32 	%r78, %r427, 1280;
	setp.le.s32 	%p33, %r78, %r66;
	mov.f64 	%fd323, %fd339;
	mov.u64 	%rd289, %rd305;
	@%p33 bra 	$L__BB4_128;
$L__BB4_141:
	setp.le.s32 	%p34, %r66, %r427;
	@%p34 bra 	$L__BB4_164;
	sub.s32 	%r40, %r66, %r427;
	setp.ge.s32 	%p35, %r35, %r40;
	@%p35 bra 	$L__BB4_164;
	not.b32 	%r79, %r35;
	add.s32 	%r80, %r66, %r79;
	sub.s32 	%r41, %r80, %r427;
	and.b32  	%r81, %r41, 768;
	setp.eq.s32 	%p36, %r81, 768;
	mov.u32 	%r431, %r35;
	@%p36 bra 	$L__BB4_149;
	add.s32 	%r429, %r35, %r427;
	shr.u32 	%r82, %r41, 8;
	add.s32 	%r83, %r82, 1;
	and.b32  	%r84, %r83, 3;
	neg.s32 	%r428, %r84;
	mov.u32 	%r431, %r35;
$L__BB4_145:
	.pragma "nounroll";
	mov.u64 	%rd122, %rd305;
	mov.f64 	%fd184, %fd339;
	cvt.s64.s32 	%rd200, %r429;
	add.s64 	%rd123, %rd3, %rd200;
	mul.wide.s32 	%rd201, %r429, 8;
	add.s64 	%rd202, %rd2, %rd201;
	ld.global.f64 	%fd185, [%rd202];
	abs.f64 	%fd186, %fd184;
	abs.f64 	%fd187, %fd185;
	setp.lt.f64 	%p37, %fd186, %fd187;
	mov.f64 	%fd339, %fd185;
	mov.u64 	%rd305, %rd123;
	@%p37 bra 	$L__BB4_148;
	setp.lt.f64 	%p38, %fd187, %fd186;
	mov.f64 	%fd339, %fd184;
	mov.u64 	%rd305, %rd122;
	@%p38 bra 	$L__BB4_148;
	setp.lt.s64 	%p39, %rd122, %rd123;
	selp.f64 	%fd339, %fd184, %fd185, %p39;
	min.s64 	%rd305, %rd122, %rd123;
$L__BB4_148:
	add.s32 	%r431, %r431, 256;
	add.s32 	%r429, %r429, 256;
	add.s32 	%r428, %r428, 1;
	setp.ne.s32 	%p40, %r428, 0;
	@%p40 bra 	$L__BB4_145;
$L__BB4_149:
	setp.lt.u32 	%p41, %r41, 768;
	@%p41 bra 	$L__BB4_164;
	add.s32 	%r432, %r431, %r427;
	add.s32 	%r435, %r432, 256;
	add.s32 	%r434, %r432, 512;
	add.s32 	%r433, %r432, 768;
	add.s64 	%rd128, %rd2, 4096;
$L__BB4_151:
	cvt.s64.s32 	%rd203, %r435;
	add.s64 	%rd130, %rd3, %rd203;
	cvt.s64.s32 	%rd204, %r434;
	add.s64 	%rd131, %rd3, %rd204;
	cvt.s64.s32 	%rd205, %r433;
	add.s64 	%rd132, %rd3, %rd205;
	cvt.s64.s32 	%rd206, %r432;
	mul.wide.s32 	%rd207, %r432, 8;
	add.s64 	%rd133, %rd128, %rd207;
	add.s64 	%rd134, %rd3, %rd206;
	ld.global.f64 	%fd193, [%rd133+-4096];
	abs.f64 	%fd194, %fd339;
	abs.f64 	%fd195, %fd193;
	setp.lt.f64 	%p42, %fd194, %fd195;
	mov.f64 	%fd335, %fd193;
	mov.u64 	%rd301, %rd134;
	@%p42 bra 	$L__BB4_154;
	setp.lt.f64 	%p43, %fd195, %fd194;
	mov.f64 	%fd335, %fd339;
	mov.u64 	%rd301, %rd305;
	@%p43 bra 	$L__BB4_154;
	setp.lt.s64 	%p44, %rd305, %rd134;
	selp.f64 	%fd335, %fd339, %fd193, %p44;
	min.s64 	%rd301, %rd305, %rd134;
$L__BB4_154:
	ld.global.f64 	%fd198, [%rd133+-2048];
	abs.f64 	%fd199, %fd335;
	abs.f64 	%fd200, %fd198;
	setp.lt.f64 	%p45, %fd199, %fd200;
	mov.f64 	%fd336, %fd198;
	mov.u64 	%rd302, %rd130;
	@%p45 bra 	$L__BB4_157;
	setp.lt.f64 	%p46, %fd200, %fd199;
	mov.f64 	%fd336, %fd335;
	mov.u64 	%rd302, %rd301;
	@%p46 bra 	$L__BB4_157;
	setp.lt.s64 	%p47, %rd301, %rd130;
	selp.f64 	%fd336, %fd335, %fd198, %p47;
	min.s64 	%rd302, %rd301, %rd130;
$L__BB4_157:
	ld.global.f64 	%fd203, [%rd133];
	abs.f64 	%fd204, %fd336;
	abs.f64 	%fd205, %fd203;
	setp.lt.f64 	%p48, %fd204, %fd205;
	mov.f64 	%fd337, %fd203;
	mov.u64 	%rd303, %rd131;
	@%p48 bra 	$L__BB4_160;
	setp.lt.f64 	%p49, %fd205, %fd204;
	mov.f64 	%fd337, %fd336;
	mov.u64 	%rd303, %rd302;
	@%p49 bra 	$L__BB4_160;
	setp.lt.s64 	%p50, %rd302, %rd131;
	selp.f64 	%fd337, %fd336, %fd203, %p50;
	min.s64 	%rd303, %rd302, %rd131;
$L__BB4_160:
	ld.global.f64 	%fd208, [%rd133+2048];
	abs.f64 	%fd209, %fd337;
	abs.f64 	%fd210, %fd208;
	setp.lt.f64 	%p51, %fd209, %fd210;
	mov.f64 	%fd339, %fd208;
	mov.u64 	%rd305, %rd132;
	@%p51 bra 	$L__BB4_163;
	setp.lt.f64 	%p52, %fd210, %fd209;
	mov.f64 	%fd339, %fd337;
	mov.u64 	%rd305, %rd303;
	@%p52 bra 	$L__BB4_163;
	setp.lt.s64 	%p53, %rd303, %rd132;
	selp.f64 	%fd339, %fd337, %fd208, %p53;
	min.s64 	%rd305, %rd303, %rd132;
$L__BB4_163:
	add.s32 	%r431, %r431, 1024;
	add.s32 	%r435, %r435, 1024;
	add.s32 	%r434, %r434, 1024;
	add.s32 	%r433, %r433, 1024;
	add.s32 	%r432, %r432, 1024;
	setp.lt.s32 	%p54, %r431, %r40;
	@%p54 bra 	$L__BB4_151;
$L__BB4_164:
	// begin inline asm
	mov.u32 %r85, %laneid;
	// end inline asm
	mov.b64 	%rd208, %fd339;
	mov.b64 	{%r87, %r92}, %rd208;
	mov.b32 	%r103, 1;
	mov.b32 	%r104, 31;
	mov.b32 	%r105, -1;
	// begin inline asm
	shfl.sync.down.b32 %r86, %r87, %r103, %r104, %r105;
	// end inline asm
	// begin inline asm
	shfl.sync.down.b32 %r91, %r92, %r103, %r104, %r105;
	// end inline asm
	mov.b64 	%rd209, {%r86, %r91};
	mov.b64 	%fd214, %rd209;
	mov.b64 	{%r97, %r102}, %rd305;
	// begin inline asm
	shfl.sync.down.b32 %r96, %r97, %r103, %r104, %r105;
	// end inline asm
	// begin inline asm
	shfl.sync.down.b32 %r101, %r102, %r103, %r104, %r105;
	// end inline asm
	mov.b64 	%rd144, {%r96, %r101};
	setp.gt.s32 	%p55, %r85, 30;
	mov.f64 	%fd340, %fd339;
	mov.u64 	%rd306, %rd305;
	@%p55 bra 	$L__BB4_168;
	abs.f64 	%fd215, %fd339;
	abs.f64 	%fd216, %fd214;
	setp.lt.f64 	%p56, %fd215, %fd216;
	mov.f64 	%fd340, %fd214;
	mov.u64 	%rd306, %rd144;
	@%p56 bra 	$L__BB4_168;
	setp.lt.f64 	%p57, %fd216, %fd215;
	mov.f64 	%fd340, %fd339;
	mov.u64 	%rd306, %rd305;
	@%p57 bra 	$L__BB4_168;
	setp.lt.s64 	%p58, %rd305, %rd144;
	selp.f64 	%fd340, %fd339, %fd214, %p58;
	min.s64 	%rd306, %rd305, %rd144;
$L__BB4_168:
	mov.b64 	%rd210, %fd340;
	mov.b64 	{%r107, %r112}, %rd210;
	mov.b32 	%r123, 2;
	mov.b32 	%r124, 31;
	mov.b32 	%r125, -1;
	// begin inline asm
	shfl.sync.down.b32 %r106, %r107, %r123, %r124, %r125;
	// end inline asm
	// begin inline asm
	shfl.sync.down.b32 %r111, %r112, %r123, %r124, %r125;
	// end inline asm
	mov.b64 	%rd211, {%r106, %r111};
	mov.b64 	%fd219, %rd211;
	mov.b64 	{%r117, %r122}, %rd306;
	// begin inline asm
	shfl.sync.down.b32 %r116, %r117, %r123, %r124, %r125;
	// end inline asm
	// begin inline asm
	shfl.sync.down.b32 %r121, %r122, %r123, %r124, %r125;
	// end inline asm
	mov.b64 	%rd147, {%r116, %r121};
	setp.gt.s32 	%p59, %r85, 29;
	mov.f64 	%fd341, %fd340;
	mov.u64 	%rd307, %rd306;
	@%p59 bra 	$L__BB4_172;
	abs.f64 	%fd220, %fd340;
	abs.f64 	%fd221, %fd219;
	setp.lt.f64 	%p60, %fd220, %fd221;
	mov.f64 	%fd341, %fd219;
	mov.u64 	%rd307, %rd147;
	@%p60 bra 	$L__BB4_172;
	setp.lt.f64 	%p61, %fd221, %fd220;
	mov.f64 	%fd341, %fd340;
	mov.u64 	%rd307, %rd306;
	@%p61 bra 	$L__BB4_172;
	setp.lt.s64 	%p62, %rd306, %rd147;
	selp.f64 	%fd341, %fd340, %fd219, %p62;
	min.s64 	%rd307, %rd306, %rd147;
$L__BB4_172:
	mov.b64 	%rd212, %fd341;
	mov.b64 	{%r127, %r132}, %rd212;
	mov.b32 	%r143, 4;
	mov.b32 	%r144, 31;
	mov.b32 	%r145, -1;
	// begin inline asm
	shfl.sync.down.b32 %r126, %r127, %r143, %r144, %r145;
	// end inline asm
	// begin inline asm
	shfl.sync.down.b32 %r131, %r132, %r143, %r144, %r145;
	// end inline asm
	mov.b64 	%rd213, {%r126, %r131};
	mov.b64 	%fd224, %rd213;
	mov.b64 	{%r137, %r142}, %rd307;
	// begin inline asm
	shfl.sync.down.b32 %r136, %r137, %r143, %r144, %r145;
	// end inline asm
	// begin inline asm
	shfl.sync.down.b32 %r141, %r142, %r143, %r144, %r145;
	// end inline asm
	mov.b64 	%rd150, {%r136, %r141};
	setp.gt.s32 	%p63, %r85, 27;
	mov.f64 	%fd342, %fd341;
	mov.u64 	%rd308, %rd307;
	@%p63 bra 	$L__BB4_176;
	abs.f64 	%fd225, %fd341;
	abs.f64 	%fd226, %fd224;
	setp.lt.f64 	%p64, %fd225, %fd226;
	mov.f64 	%fd342, %fd224;
	mov.u64 	%rd308, %rd150;
	@%p64 bra 	$L__BB4_176;
	setp.lt.f64 	%p65, %fd226, %fd225;
	mov.f64 	%fd342, %fd341;
	mov.u64 	%rd308, %rd307;
	@%p65 bra 	$L__BB4_176;
	setp.lt.s64 	%p66, %rd307, %rd150;
	selp.f64 	%fd342, %fd341, %fd224, %p66;
	min.s64 	%rd308, %rd307, %rd150;
$L__BB4_176:
	mov.b64 	%rd214, %fd342;
	mov.b64 	{%r147, %r152}, %rd214;
	mov.b32 	%r163, 8;
	mov.b32 	%r164, 31;
	mov.b32 	%r165, -1;
	// begin inline asm
	shfl.sync.down.b32 %r146, %r147, %r163, %r164, %r165;
	// end inline asm
	// begin inline asm
	shfl.sync.down.b32 %r151, %r152, %r163, %r164, %r165;
	// end inline asm
	mov.b64 	%rd215, {%r146, %r151};
	mov.b64 	%fd229, %rd215;
	mov.b64 	{%r157, %r162}, %rd308;
	// begin inline asm
	shfl.sync.down.b32 %r156, %r157, %r163, %r164, %r165;
	// end inline asm
	// begin inline asm
	shfl.sync.down.b32 %r161, %r162, %r163, %r164, %r165;
	// end inline asm
	mov.b64 	%rd153, {%r156, %r161};
	setp.gt.s32 	%p67, %r85, 23;
	mov.f64 	%fd343, %fd342;
	mov.u64 	%rd309, %rd308;
	@%p67 bra 	$L__BB4_180;
	abs.f64 	%fd230, %fd342;
	abs.f64 	%fd231, %fd229;
	setp.lt.f64 	%p68, %fd230, %fd231;
	mov.f64 	%fd343, %fd229;
	mov.u64 	%rd309, %rd153;
	@%p68 bra 	$L__BB4_180;
	setp.lt.f64 	%p69, %fd231, %fd230;
	mov.f64 	%fd343, %fd342;
	mov.u64 	%rd309, %rd308;
	@%p69 bra 	$L__BB4_180;
	setp.lt.s64 	%p70, %rd308, %rd153;
	selp.f64 	%fd343, %fd342, %fd229, %p70;
	min.s64 	%rd309, %rd308, %rd153;
$L__BB4_180:
	mov.b64 	%rd216, %fd343;
	mov.b64 	{%r167, %r172}, %rd216;
	mov.b32 	%r183, 16;
	mov.b32 	%r184, 31;
	mov.b32 	%r185, -1;
	// begin inline asm
	shfl.sync.down.b32 %r166, %r167, %r183, %r184, %r185;
	// end inline asm
	// begin inline asm
	shfl.sync.down.b32 %r171, %r172, %r183, %r184, %r185;
	// end inline asm
	mov.b64 	%rd217, {%r166, %r171};
	mov.b64 	%fd234, %rd217;
	mov.b64 	{%r177, %r182}, %rd309;
	// begin inline asm
	shfl.sync.down.b32 %r176, %r177, %r183, %r184, %r185;
	// end inline asm
	// begin inline asm
	shfl.sync.down.b32 %r181, %r182, %r183, %r184, %r185;
	// end inline asm
	mov.b64 	%rd156, {%r176, %r181};
	setp.gt.s32 	%p71, %r85, 15;
	mov.f64 	%fd351, %fd343;
	mov.u64 	%rd317, %rd309;
	@%p71 bra 	$L__BB4_184;
	abs.f64 	%fd235, %fd343;
	abs.f64 	%fd236, %fd234;
	setp.lt.f64 	%p72, %fd235, %fd236;
	mov.f64 	%fd351, %fd234;
	mov.u64 	%rd317, %rd156;
	@%p72 bra 	$L__BB4_184;
	setp.lt.f64 	%p73, %fd236, %fd235;
	mov.f64 	%fd351, %fd343;
	mov.u64 	%rd317, %rd309;
	@%p73 bra 	$L__BB4_184;
	setp.lt.s64 	%p74, %rd309, %rd156;
	selp.f64 	%fd351, %fd343, %fd234, %p74;
	min.s64 	%rd317, %rd309, %rd156;
$L__BB4_184:
	setp.ne.s32 	%p75, %r85, 0;
	@%p75 bra 	$L__BB4_186;
	shr.u32 	%r186, %r35, 1;
	and.b32  	%r187, %r186, 496;
	mov.u32 	%r188, _ZN6thrust24THRUST_300001_SM_1000_NS8cuda_cub4core6detail5shmemE;
	add.s32 	%r189, %r188, %r187;
	st.shared.f64 	[%r189+8], %fd351;
	st.shared.u64 	[%r189+16], %rd317;
$L__BB4_186:
	bar.sync 	0;
	setp.ne.s32 	%p76, %r35, 0;
	@%p76 bra 	$L__BB4_208;
	ld.shared.f64 	%fd239, [_ZN6thrust24THRUST_300001_SM_1000_NS8cuda_cub4core6detail5shmemE+24];
	ld.shared.u64 	%rd159, [_ZN6thrust24THRUST_300001_SM_1000_NS8cuda_cub4core6detail5shmemE+32];
	abs.f64 	%fd240, %fd351;
	abs.f64 	%fd241, %fd239;
	setp.lt.f64 	%p77, %fd240, %fd241;
	mov.f64 	%fd345, %fd239;
	mov.u64 	%rd311, %rd159;
	@%p77 bra 	$L__BB4_190;
	setp.lt.f64 	%p78, %fd241, %fd240;
	mov.f64 	%fd345, %fd351;
	mov.u64 	%rd311, %rd317;
	@%p78 bra 	$L__BB4_190;
	setp.lt.s64 	%p79, %rd317, %rd159;
	selp.f64 	%fd345, %fd351, %fd239, %p79;
	min.s64 	%rd311, %rd317, %rd159;
$L__BB4_190:
	ld.shared.f64 	%fd244, [_ZN6thrust24THRUST_300001_SM_1000_NS8cuda_cub4core6detail5shmemE+40];
	ld.shared.u64 	%rd162, [_ZN6thrust24THRUST_300001_SM_1000_NS8cuda_cub4core6detail5shmemE+48];
	abs.f64 	%fd245, %fd345;
	abs.f64 	%fd246, %fd244;
	setp.lt.f64 	%p80, %fd245, %fd246;
	mov.f64 	%fd346, %fd244;
	mov.u64 	%rd312, %rd162;
	@%p80 bra 	$L__BB4_193;
	setp.lt.f64 	%p81, %fd246, %fd245;
	mov.f64 	%fd346, %fd345;
	mov.u64 	%rd312, %rd311;
	@%p81 bra 	$L__BB4_193;
	setp.lt.s64 	%p82, %rd311, %rd162;
	selp.f64 	%fd346, %fd345, %fd244, %p82;
	min.s64 	%rd312, %rd311, %rd162;
$L__BB4_193:
	ld.shared.f64 	%fd249, [_ZN6thrust24THRUST_300001_SM_1000_NS8cuda_cub4core6detail5shmemE+56];
	ld.shared.u64 	%rd165, [_ZN6thrust24THRUST_300001_SM_1000_NS8cuda_cub4core6detail5shmemE+64];
	abs.f64 	%fd250, %fd346;
	abs.f64 	%fd251, %fd249;
	setp.lt.f64 	%p83, %fd250, %fd251;
	mov.f64 	%fd347, %fd249;
	mov.u64 	%rd313, %rd165;
	@%p83 bra 	$L__BB4_196;
	setp.lt.f64 	%p84, %fd251, %fd250;
	mov.f64 	%fd347, %fd346;
	mov.u64 	%rd313, %rd312;
	@%p84 bra 	$L__BB4_196;
	setp.lt.s64 	%p85, %rd312, %rd165;
	selp.f64 	%fd347, %fd346, %fd249, %p85;
	min.s64 	%rd313, %rd312, %rd165;
$L__BB4_196:
	ld.shared.f64 	%fd254, [_ZN6thrust24THRUST_300001_SM_1000_NS8cuda_cub4core6detail5shmemE+72];
	ld.shared.u64 	%rd168, [_ZN6thrust24THRUST_300001_SM_1000_NS8cuda_cub4core6detail5shmemE+80];
	abs.f64 	%fd255, %fd347;
	abs.f64 	%fd256, %fd254;
	setp.lt.f64 	%p86, %fd255, %fd256;
	mov.f64 	%fd348, %fd254;
	mov.u64 	%rd314, %rd168;
	@%p86 bra 	$L__BB4_199;
	setp.lt.f64 	%p87, %fd256, %fd255;
	mov.f64 	%fd348, %fd347;
	mov.u64 	%rd314, %rd313;
	@%p87 bra 	$L__BB4_199;
	setp.lt.s64 	%p88, %rd313, %rd168;
	selp.f64 	%fd348, %fd347, %fd254, %p88;
	min.s64 	%rd314, %rd313, %rd168;
$L__BB4_199:
	ld.shared.f64 	%fd259, [_ZN6thrust24THRUST_300001_SM_1000_NS8cuda_cub4core6detail5shmemE+88];
	ld.shared.u64 	%rd171, [_ZN6thrust24THRUST_300001_SM_1000_NS8cuda_cub4core6detail5shmemE+96];
	abs.f64 	%fd260, %fd348;
	abs.f64 	%fd261, %fd259;
	setp.lt.f64 	%p89, %fd260, %fd261;
	mov.f64 	%fd349, %fd259;
	mov.u64 	%rd315, %rd171;
	@%p89 bra 	$L__BB4_202;
	setp.lt.f64 	%p90, %fd261, %fd260;
	mov.f64 	%fd349, %fd348;
	mov.u64 	%rd315, %rd314;
	@%p90 bra 	$L__BB4_202;
	setp.lt.s64 	%p91, %rd314, %rd171;
	selp.f64 	%fd349, %fd348, %fd259, %p91;
	min.s64 	%rd315, %rd314, %rd171;
$L__BB4_202:
	ld.shared.f64 	%fd264, [_ZN6thrust24THRUST_300001_SM_1000_NS8cuda_cub4core6detail5shmemE+104];
	ld.shared.u64 	%rd174, [_ZN6thrust24THRUST_300001_SM_1000_NS8cuda_cub4core6detail5shmemE+112];
	abs.f64 	%fd265, %fd349;
	abs.f64 	%fd266, %fd264;
	setp.lt.f64 	%p92, %fd265, %fd266;
	mov.f64 	%fd350, %fd264;
	mov.u64 	%rd316, %rd174;
	@%p92 bra 	$L__BB4_205;
	setp.lt.f64 	%p93, %fd266, %fd265;
	mov.f64 	%fd350, %fd349;
	mov.u64 	%rd316, %rd315;
	@%p93 bra 	$L__BB4_205;
	setp.lt.s64 	%p94, %rd315, %rd174;
	selp.f64 	%fd350, %fd349, %fd264, %p94;
	min.s64 	%rd316, %rd315, %rd174;
$L__BB4_205:
	ld.shared.f64 	%fd269, [_ZN6thrust24THRUST_300001_SM_1000_NS8cuda_cub4core6detail5shmemE+120];
	ld.shared.u64 	%rd177, [_ZN6thrust24THRUST_300001_SM_1000_NS8cuda_cub4core6detail5shmemE+128];
	abs.f64 	%fd270, %fd350;
	abs.f64 	%fd271, %fd269;
	setp.lt.f64 	%p95, %fd270, %fd271;
	mov.u64 	%rd317, %rd177;
	mov.f64 	%fd351, %fd269;
	@%p95 bra 	$L__BB4_208;
	setp.lt.f64 	%p96, %fd271, %fd270;
	mov.u64 	%rd317, %rd316;
	mov.f64 	%fd351, %fd350;
	@%p96 bra 	$L__BB4_208;
	setp.lt.s64 	%p97, %rd316, %rd177;
	selp.f64 	%fd351, %fd350, %fd269, %p97;
	min.s64 	%rd317, %rd316, %rd177;
$L__BB4_208:
	mov.u32 	%r415, %tid.x;
	setp.ne.s32 	%p214, %r415, 0;
	@%p214 bra 	$L__BB4_210;
	ld.param.u64 	%rd254, [_ZN6thrust24THRUST_300001_SM_1000_NS8cuda_cub4core6detail13_kernel_agentINS1_8__reduce11ReduceAgentINS0_12zip_iteratorIN4cuda3std3__45tupleIJNS0_10device_ptrIdEENS0_17counting_iteratorIlNS0_11use_defaultESF_SF_EEEEEEEPNSB_IJdlEEESJ_iNS1_9__extrema9arg_max_fIdl10comparatorEEEEJSI_SK_iN3cub18CUB_300001_SM_100013GridEvenShareIiEENSR_9GridQueueIjEESO_EEEvDpT0__param_1];
	cvta.to.global.u64 	%rd251, %rd254;
	mul.wide.u32 	%rd252, %r1, 16;
	add.s64 	%rd253, %rd251, %rd252;
	st.global.f64 	[%rd253], %fd351;
	st.global.u64 	[%rd253+8], %rd317;
$L__BB4_210:
	ret;

}
	// .globl	_ZN6thrust24THRUST_300001_SM_1000_NS8cuda_cub4core6detail13_kernel_agentINS1_8__reduce10DrainAgentIiEEJN3cub18CUB_300001_SM_10009GridQueueIjEEiEEEvDpT0_
.visible .entry _ZN6thrust24THRUST_300001_SM_1000_NS8cuda_cub4core6detail13_kernel_agentINS1_8__reduce10DrainAgentIiEEJN3cub18CUB_300001_SM_10009GridQueueIjEEiEEEvDpT0_(
	.param .align 8 .b8 _ZN6thrust24THRUST_300001_SM_1000_NS8cuda_cub4core6detail13_kernel_agentINS1_8__reduce10DrainAgentIiEEJN3cub18CUB_300001_SM_10009GridQueueIjEEiEEEvDpT0__param_0[8],
	.param .u32 _ZN6thrust24THRUST_300001_SM_1000_NS8cuda_cub4core6detail13_kernel_agentINS1_8__reduce10DrainAgentIiEEJN3cub18CUB_300001_SM_10009GridQueueIjEEiEEEvDpT0__param_1
)
.maxntid 1
{
	.reg .b32 	%r<3>;
	.reg .b64 	%rd<3>;

	ld.param.u64 	%rd1, [_ZN6thrust24THRUST_300001_SM_1000_NS8cuda_cub4core6detail13_kernel_agentINS1_8__reduce10DrainAgentIiEEJN3cub18CUB_300001_SM_10009GridQueueIjEEiEEEvDpT0__param_0];
	ld.param.u32 	%r1, [_ZN6thrust24THRUST_300001_SM_1000_NS8cuda_cub4core6detail13_kernel_agentINS1_8__reduce10DrainAgentIiEEJN3cub18CUB_300001_SM_10009GridQueueIjEEiEEEvDpT0__param_1];
	cvta.to.global.u64 	%rd2, %rd1;
	st.global.u32 	[%rd2], %r1;
	mov.b32 	%r2, 0;
	st.global.u32 	[%rd2+4], %r2;
	ret;

}
	// .globl	_ZN6thrust24THRUST_300001_SM_1000_NS8cuda_cub4core6detail13_kernel_agentINS1_8__reduce11ReduceAgentIPN4cuda3std3__45tupleIJdlEEESC_SB_iNS1_9__extrema9arg_max_fIdl10comparatorEEEEJSC_SC_iSG_EEEvDpT0_
.visible .entry _ZN6thrust24THRUST_300001_SM_1000_NS8cuda_cub4core6detail13_kernel_agentINS1_8__reduce11ReduceAgentIPN4cuda3std3__45tupleIJdlEEESC_SB_iNS1_9__extrema9arg_max_fIdl10comparatorEEEEJSC_SC_iSG_EEEvDpT0_(
	.param .u64 .ptr .align 1 _ZN6thrust24THRUST_300001_SM_1000_NS8cuda_cub4core6detail13_kernel_agentINS1_8__reduce11ReduceAgentIPN4cuda3std3__45tupleIJdlEEESC_SB_iNS1_9__extrema9arg_max_fIdl10comparatorEEEEJSC_SC_iSG_EEEvDpT0__param_0,
	.param .u64 .ptr .align 1 _ZN6thrust24THRUST_300001_SM_1000_NS8cuda_cub4core6detail13_kernel_agentINS1_8__reduce11ReduceAgentIPN4cuda3std3__45tupleIJdlEEESC_SB_iNS1_9__extrema9arg_max_fIdl10comparatorEEEEJSC_SC_iSG_EEEvDpT0__param_1,
	.param .u32 _ZN6thrust24THRUST_300001_SM_1000_NS8cuda_cub4core6detail13_kernel_agentINS1_8__reduce11ReduceAgentIPN4cuda3std3__45tupleIJdlEEESC_SB_iNS1_9__extrema9arg_max_fIdl10comparatorEEEEJSC_SC_iSG_EEEvDpT0__param_2,
	.param .align 1 .b8 _ZN6thrust24THRUST_300001_SM_1000_NS8cuda_cub4core6detail13_kernel_agentINS1_8__reduce11ReduceAgentIPN4cuda3std3__45tupleIJdlEEESC_SB_iNS1_9__extrema9arg_max_fIdl10comparatorEEEEJSC_SC_iSG_EEEvDpT0__param_3[1]
)
.maxntid 256
{
	.reg .pred 	%p<222>;
	.reg .b32 	%r<390>;
	.reg .b64 	%rd<395>;
	.reg .b64 	%fd<358>;

	ld.param.u32 	%r37, [_ZN6thrust24THRUST_300001_SM_1000_NS8cuda_cub4core6detail13_kernel_agentINS1_8__reduce11ReduceAgentIPN4cuda3std3__45tupleIJdlEEESC_SB_iNS1_9__extrema9arg_max_fIdl10comparatorEEEEJSC_SC_iSG_EEEvDpT0__param_2];
	setp.eq.s32 	%p1, %r37, 0;
	@%p1 bra 	$L__BB6_211;
	setp.gt.s32 	%p2, %r37, 1279;
	@%p2 bra 	$L__BB6_121;
	mov.u32 	%r1, %tid.x;
	setp.ge.s32 	%p105, %r1, %r37;
	mov.f64 	%fd301, 0d0000000000000000;
	mov.b64 	%rd337, 0;
	mov.u32 	%r380, %r1;
	@%p105 bra 	$L__BB6_4;
	ld.param.u64 	%rd323, [_ZN6thrust24THRUST_300001_SM_1000_NS8cuda_cub4core6detail13_kernel_agentINS1_8__reduce11ReduceAgentIPN4cuda3std3__45tupleIJdlEEESC_SB_iNS1_9__extrema9arg_max_fIdl10comparatorEEEEJSC_SC_iSG_EEEvDpT0__param_0];
	mul.wide.u32 	%rd273, %r1, 16;
	add.s64 	%rd270, %rd323, %rd273;
	// begin inline asm
	ld.global.nc.u64 %rd269, [%rd270];
	// end inline asm
	add.s64 	%rd272, %rd270, 8;
	// begin inline asm
	ld.global.nc.u64 %rd337, [%rd272];
	// end inline asm
	mov.b64 	%fd301, %rd269;
	add.s32 	%r380, %r1, 256;
$L__BB6_4:
	setp.ge.s32 	%p106, %r380, %r37;
	@%p106 bra 	$L__BB6_25;
	not.b32 	%r153, %r380;
	add.s32 	%r4, %r37, %r153;
	and.b32  	%r154, %r4, 768;
	setp.eq.s32 	%p107, %r154, 768;
	@%p107 bra 	$L__BB6_11;
	ld.param.u64 	%rd324, [_ZN6thrust24THRUST_300001_SM_1000_NS8cuda_cub4core6detail13_kernel_agentINS1_8__reduce11ReduceAgentIPN4cuda3std3__45tupleIJdlEEESC_SB_iNS1_9__extrema9arg_max_fIdl10comparatorEEEEJSC_SC_iSG_EEEvDpT0__param_0];
	mul.wide.u32 	%rd275, %r380, 16;
	add.s64 	%rd328, %rd324, %rd275;
	shr.u32 	%r155, %r4, 8;
	add.s32 	%r156, %r155, 1;
	and.b32  	%r157, %r156, 3;
	neg.s32 	%r378, %r157;
$L__BB6_7:
	.pragma "nounroll";
	mov.u64 	%rd5, %rd337;
	mov.f64 	%fd3, %fd301;
	// begin inline asm
	ld.global.nc.u64 %rd276, [%rd328];
	// end inline asm
	add.s64 	%rd279, %rd328, 8;
	// begin inline asm
	ld.global.nc.u64 %rd278, [%rd279];
	// end inline asm
	mov.b64 	%fd4, %rd276;
	abs.f64 	%fd5, %fd3;
	abs.f64 	%fd6, %fd4;
	setp.lt.f64 	%p108, %fd5, %fd6;
	mov.u64 	%rd337, %rd278;
	mov.f64 	%fd301, %fd4;
	@%p108 bra 	$L__BB6_10;
	setp.lt.f64 	%p109, %fd6, %fd5;
	mov.u64 	%rd337, %rd5;
	mov.f64 	%fd301, %fd3;
	@%p109 bra 	$L__BB6_10;
	setp.lt.s64 	%p110, %rd5, %rd278;
	min.s64 	%rd337, %rd5, %rd278;
	selp.f64 	%fd301, %fd3, %fd4, %p110;
$L__BB6_10:
	add.s32 	%r380, %r380, 256;
	add.s64 	%rd328, %rd328, 4096;
	add.s32 	%r378, %r378, 1;
	setp.ne.s32 	%p111, %r378, 0;
	@%p111 bra 	$L__BB6_7;
$L__BB6_11:
	setp.lt.u32 	%p112, %r4, 768;
	@%p112 bra 	$L__BB6_25;
$L__BB6_12:
	ld.param.u64 	%rd325, [_ZN6thrust24THRUST_300001_SM_1000_NS8cuda_cub4core6detail13_kernel_agentINS1_8__reduce11ReduceAgentIPN4cuda3std3__45tupleIJdlEEESC_SB_iNS1_9__extrema9arg_max_fIdl10comparatorEEEEJSC_SC_iSG_EEEvDpT0__param_0];
	mul.wide.s32 	%rd284, %r380, 16;
	add.s64 	%rd281, %rd325, %rd284;
	// begin inline asm
	ld.global.nc.u64 %rd280, [%rd281];
	// end inline asm
	add.s64 	%rd283, %rd281, 8;
	// begin inline asm
	ld.global.nc.u64 %rd282, [%rd283];
	// end inline asm
	mov.b64 	%fd12, %rd280;
	abs.f64 	%fd13, %fd301;
	abs.f64 	%fd14, %fd12;
	setp.lt.f64 	%p113, %fd13, %fd14;
	mov.u64 	%rd334, %rd282;
	mov.f64 	%fd298, %fd12;
	@%p113 bra 	$L__BB6_15;
	setp.lt.f64 	%p114, %fd14, %fd13;
	mov.u64 	%rd334, %rd337;
	mov.f64 	%fd298, %fd301;
	@%p114 bra 	$L__BB6_15;
	setp.lt.s64 	%p115, %rd337, %rd282;
	min.s64 	%rd334, %rd337, %rd282;
	selp.f64 	%fd298, %fd301, %fd12, %p115;
$L__BB6_15:
	add.s64 	%rd286, %rd281, 4096;
	// begin inline asm
	ld.global.nc.u64 %rd285, [%rd286];
	// end inline asm
	add.s64 	%rd288, %rd281, 4104;
	// begin inline asm
	ld.global.nc.u64 %rd287, [%rd288];
	// end inline asm
	mov.b64 	%fd17, %rd285;
	abs.f64 	%fd18, %fd298;
	abs.f64 	%fd19, %fd17;
	setp.lt.f64 	%p116, %fd18, %fd19;
	mov.u64 	%rd335, %rd287;
	mov.f64 	%fd299, %fd17;
	@%p116 bra 	$L__BB6_18;
	setp.lt.f64 	%p117, %fd19, %fd18;
	mov.u64 	%rd335, %rd334;
	mov.f64 	%fd299, %fd298;
	@%p117 bra 	$L__BB6_18;
	setp.lt.s64 	%p118, %rd334, %rd287;
	min.s64 	%rd335, %rd334, %rd287;
	selp.f64 	%fd299, %fd298, %fd17, %p118;
$L__BB6_18:
	add.s64 	%rd290, %rd281, 8192;
	// begin inline asm
	ld.global.nc.u64 %rd289, [%rd290];
	// end inline asm
	add.s64 	%rd292, %rd281, 8200;
	// begin inline asm
	ld.global.nc.u64 %rd291, [%rd292];
	// end inline asm
	mov.b64 	%fd22, %rd289;
	abs.f64 	%fd23, %fd299;
	abs.f64 	%fd24, %fd22;
	setp.lt.f64 	%p119, %fd23, %fd24;
	mov.u64 	%rd336, %rd291;
	mov.f64 	%fd300, %fd22;
	@%p119 bra 	$L__BB6_21;
	setp.lt.f64 	%p120, %fd24, %fd23;
	mov.u64 	%rd336, %rd335;
	mov.f64 	%fd300, %fd299;
	@%p120 bra 	$L__BB6_21;
	setp.lt.s64 	%p121, %rd335, %rd291;
	min.s64 	%rd336, %rd335, %rd291;
	selp.f64 	%fd300, %fd299, %fd22, %p121;
$L__BB6_21:
	add.s64 	%rd294, %rd281, 12288;
	// begin inline asm
	ld.global.nc.u64 %rd293, [%rd294];
	// end inline asm
	add.s64 	%rd296, %rd281, 12296;
	// begin inline asm
	ld.global.nc.u64 %rd295, [%rd296];
	// end inline asm
	mov.b64 	%fd27, %rd293;
	abs.f64 	%fd28, %fd300;
	abs.f64 	%fd29, %fd27;
	setp.lt.f64 	%p122, %fd28, %fd29;
	mov.u64 	%rd337, %rd295;
	mov.f64 	%fd301, %fd27;
	@%p122 bra 	$L__BB6_24;
	setp.lt.f64 	%p123, %fd29, %fd28;
	mov.u64 	%rd337, %rd336;
	mov.f64 	%fd301, %fd300;
	@%p123 bra 	$L__BB6_24;
	setp.lt.s64 	%p124, %rd336, %rd295;
	min.s64 	%rd337, %rd336, %rd295;
	selp.f64 	%fd301, %fd300, %fd27, %p124;
$L__BB6_24:
	add.s32 	%r380, %r380, 1024;
	setp.lt.s32 	%p125, %r380, %r37;
	@%p125 bra 	$L__BB6_12;
$L__BB6_25:
	setp.lt.s32 	%p126, %r37, 256;
	@%p126 bra 	$L__BB6_70;
	// begin inline asm
	mov.u32 %r271, %laneid;
	// end inline asm
	mov.b64 	%rd307, %fd301;
	mov.b64 	{%r273, %r278}, %rd307;
	mov.b32 	%r289, 1;
	mov.b32 	%r290, 31;
	mov.b32 	%r291, -1;
	// begin inline asm
	shfl.sync.down.b32 %r272, %r273, %r289, %r290, %r291;
	// end inline asm
	// begin inline asm
	shfl.sync.down.b32 %r277, %r278, %r289, %r290, %r291;
	// end inline asm
	mov.b64 	%rd308, {%r272, %r277};
	mov.b64 	%fd33, %rd308;
	mov.b64 	{%r283, %r288}, %rd337;
	// begin inline asm
	shfl.sync.down.b32 %r282, %r283, %r289, %r290, %r291;
	// end inline asm
	// begin inline asm
	shfl.sync.down.b32 %r287, %r288, %r289, %r290, %r291;
	// end inline asm
	mov.b64 	%rd27, {%r282, %r287};
	setp.gt.s32 	%p178, %r271, 30;
	mov.u64 	%rd339, %rd337;
	mov.f64 	%fd303, %fd301;
	@%p178 bra 	$L__BB6_30;
	abs.f64 	%fd34, %fd301;
	abs.f64 	%fd35, %fd33;
	setp.lt.f64 	%p179, %fd34, %fd35;
	mov.u64 	%rd339, %rd27;
	mov.f64 	%fd303, %fd33;
	@%p179 bra 	$L__BB6_30;
	setp.lt.f64 	%p180, %fd35, %fd34;
	mov.u64 	%rd339, %rd337;
	mov.f64 	%fd303, %fd301;
	@%p180 bra 	$L__BB6_30;
	setp.lt.s64 	%p181, %rd337, %rd27;
	min.s64 	%rd339, %rd337, %rd27;
	selp.f64 	%fd303, %fd301, %fd33, %p181;
$L__BB6_30:
	mov.b64 	%rd309, %fd303;
	mov.b64 	{%r293, %r298}, %rd309;
	mov.b32 	%r309, 2;
	mov.b32 	%r310, 31;
	mov.b32 	%r311, -1;
	// begin inline asm
	shfl.sync.down.b32 %r292, %r293, %r309, %r310, %r311;
	// end inline asm
	// begin inline asm
	shfl.sync.down.b32 %r297, %r298, %r309, %r310, %r311;
	// end inline asm
	mov.b64 	%rd310, {%r292, %r297};
	mov.b64 	%fd38, %rd310;
	mov.b64 	{%r303, %r308}, %rd339;
	// begin inline asm
	shfl.sync.down.b32 %r302, %r303, %r309, %r310, %r311;
	// end inline asm
	// begin inline asm
	shfl.sync.down.b32 %r307, %r308, %r309, %r310, %r311;
	// end inline asm
	mov.b64 	%rd30, {%r302, %r307};
	setp.gt.s32 	%p182, %r271, 29;
	mov.u64 	%rd340, %rd339;
	mov.f64 	%fd304, %fd303;
	@%p182 bra 	$L__BB6_34;
	abs.f64 	%fd39, %fd303;
	abs.f64 	%fd40, %fd38;
	setp.lt.f64 	%p183, %fd39, %fd40;
	mov.u64 	%rd340, %rd30;
	mov.f64 	%fd304, %fd38;
	@%p183 bra 	$L__BB6_34;
	setp.lt.f64 	%p184, %fd40, %fd39;
	mov.u64 	%rd340, %rd339;
	mov.f64 	%fd304, %fd303;
	@%p184 bra 	$L__BB6_34;
	setp.lt.s64 	%p185, %rd339, %rd30;
	min.s64 	%rd340, %rd339, %rd30;
	selp.f64 	%fd304, %fd303, %fd38, %p185;
$L__BB6_34:
	mov.b64 	%rd311, %fd304;
	mov.b64 	{%r313, %r318}, %rd311;
	mov.b32 	%r329, 4;
	mov.b32 	%r330, 31;
	mov.b32 	%r331, -1;
	// begin inline asm
	shfl.sync.down.b32 %r312, %r313, %r329, %r330, %r331;
	// end inline asm
	// begin inline asm
	shfl.sync.down.b32 %r317, %r318, %r329, %r330, %r331;
	// end inline asm
	mov.b64 	%rd312, {%r312, %r317};
	mov.b64 	%fd43, %rd312;
	mov.b64 	{%r323, %r328}, %rd340;
	// begin inline asm
	shfl.sync.down.b32 %r322, %r323, %r329, %r330, %r331;
	// end inline asm
	// begin inline asm
	shfl.sync.down.b32 %r327, %r328, %r329, %r330, %r331;
	// end inline asm
	mov.b64 	%rd33, {%r322, %r327};
	setp.gt.s32 	%p186, %r271, 27;
	mov.u64 	%rd341, %rd340;
	mov.f64 	%fd305, %fd304;
	@%p186 bra 	$L__BB6_38;
	abs.f64 	%fd44, %fd304;
	abs.f64 	%fd45, %fd43;
	setp.lt.f64 	%p187, %fd44, %fd45;
	mov.u64 	%rd341, %rd33;
	mov.f64 	%fd305, %fd43;
	@%p187 bra 	$L__BB6_38;
	setp.lt.f64 	%p188, %fd45, %fd44;
	mov.u64 	%rd341, %rd340;
	mov.f64 	%fd305, %fd304;
	@%p188 bra 	$L__BB6_38;
	setp.lt.s64 	%p189, %rd340, %rd33;
	min.s64 	%rd341, %rd340, %rd33;
	selp.f64 	%fd305, %fd304, %fd43, %p189;
$L__BB6_38:
	mov.b64 	%rd313, %fd305;
	mov.b64 	{%r333, %r338}, %rd313;
	mov.b32 	%r349, 8;
	mov.b32 	%r350, 31;
	mov.b32 	%r351, -1;
	// begin inline asm
	shfl.sync.down.b32 %r332, %r333, %r349, %r350, %r351;
	// end inline asm
	// begin inline asm
	shfl.sync.down.b32 %r337, %r338, %r349, %r350, %r351;
	// end inline asm
	mov.b64 	%rd314, {%r332, %r337};
	mov.b64 	%fd48, %rd314;
	mov.b64 	{%r343, %r348}, %rd341;
	// begin inline asm
	shfl.sync.down.b32 %r342, %r343, %r349, %r350, %r351;
	// end inline asm
	// begin inline asm
	shfl.sync.down.b32 %r347, %r348, %r349, %r350, %r351;
	// end inline asm
	mov.b64 	%rd36, {%r342, %r347};
	setp.gt.s32 	%p190, %r271, 23;
	mov.u64 	%rd342, %rd341;
	mov.f64 	%fd306, %fd305;
	@%p190 bra 	$L__BB6_42;
	abs.f64 	%fd49, %fd305;
	abs.f64 	%fd50, %fd48;
	setp.lt.f64 	%p191, %fd49, %fd50;
	mov.u64 	%rd342, %rd36;
	mov.f64 	%fd306, %fd48;
	@%p191 bra 	$L__BB6_42;
	setp.lt.f64 	%p192, %fd50, %fd49;
	mov.u64 	%rd342, %rd341;
	mov.f64 	%fd306, %fd305;
	@%p192 bra 	$L__BB6_42;
	setp.lt.s64 	%p193, %rd341, %rd36;
	min.s64 	%rd342, %rd341, %rd36;
	selp.f64 	%fd306, %fd305, %fd48, %p193;
$L__BB6_42:
	mov.b64 	%rd315, %fd306;
	mov.b64 	{%r353, %r358}, %rd315;
	mov.b32 	%r369, 16;
	mov.b32 	%r370, 31;
	mov.b32 	%r371, -1;
	// begin inline asm
	shfl.sync.down.b32 %r352, %r353, %r369, %r370, %r371;
	// end inline asm
	// begin inline asm
	shfl.sync.down.b32 %r357, %r358, %r369, %r370, %r371;
	// end inline asm
	mov.b64 	%rd316, {%r352, %r357};
	mov.b64 	%fd53, %rd316;
	mov.b64 	{%r363, %r368}, %rd342;
	// begin inline asm
	shfl.sync.down.b32 %r362, %r363, %r369, %r370, %r371;
	// end inline asm
	// begin inline asm
	shfl.sync.down.b32 %r367, %r368, %r369, %r370, %r371;
	// end inline asm
	mov.b64 	%rd39, {%r362, %r367};
	setp.gt.s32 	%p194, %r271, 15;
	mov.u64 	%rd394, %rd342;
	mov.f64 	%fd357, %fd306;
	@%p194 bra 	$L__BB6_46;
	abs.f64 	%fd54, %fd306;
	abs.f64 	%fd55, %fd53;
	setp.lt.f64 	%p195, %fd54, %fd55;
	mov.u64 	%rd394, %rd39;
	mov.f64 	%fd357, %fd53;
	@%p195 bra 	$L__BB6_46;
	setp.lt.f64 	%p196, %fd55, %fd54;
	mov.u64 	%rd394, %rd342;
	mov.f64 	%fd357, %fd306;
	@%p196 bra 	$L__BB6_46;
	setp.lt.s64 	%p197, %rd342, %rd39;
	min.s64 	%rd394, %rd342, %rd39;
	selp.f64 	%fd357, %fd306, %fd53, %p197;
$L__BB6_46:
	setp.ne.s32 	%p198, %r271, 0;
	@%p198 bra 	$L__BB6_48;
	shr.u32 	%r372, %r1, 1;
	and.b32  	%r373, %r372, 496;
	mov.u32 	%r374, _ZN6thrust24THRUST_300001_SM_1000_NS8cuda_cub4core6detail5shmemE;
	add.s32 	%r375, %r374, %r373;
	st.shared.f64 	[%r375+8], %fd357;
	st.shared.u64 	[%r375+16], %rd394;
$L__BB6_48:
	bar.sync 	0;
	setp.ne.s32 	%p199, %r1, 0;
	@%p199 bra 	$L__BB6_209;
	ld.shared.f64 	%fd58, [_ZN6thrust24THRUST_300001_SM_1000_NS8cuda_cub4core6detail5shmemE+24];
	ld.shared.u64 	%rd42, [_ZN6thrust24THRUST_300001_SM_1000_NS8cuda_cub4core6detail5shmemE+32];
	abs.f64 	%fd59, %fd357;
	abs.f64 	%fd60, %fd58;
	setp.lt.f64 	%p200, %fd59, %fd60;
	mov.u64 	%rd344, %rd42;
	mov.f64 	%fd308, %fd58;
	@%p200 bra 	$L__BB6_52;
	setp.lt.f64 	%p201, %fd60, %fd59;
	mov.u64 	%rd344, %rd394;
	mov.f64 	%fd308, %fd357;
	@%p201 bra 	$L__BB6_52;
	setp.lt.s64 	%p202, %rd394, %rd42;
	min.s64 	%rd344, %rd394, %rd42;
	selp.f64 	%fd308, %fd357, %fd58, %p202;
$L__BB6_52:
	ld.shared.f64 	%fd63, [_ZN6thrust24THRUST_300001_SM_1000_NS8cuda_cub4core6detail5shmemE+40];
	ld.shared.u64 	%rd45, [_ZN6thrust24THRUST_300001_SM_1000_NS8cuda_cub4core6detail5shmemE+48];
	abs.f64 	%fd64, %fd308;
	abs.f64 	%fd65, %fd63;
	setp.lt.f64 	%p203, %fd64, %fd65;
	mov.u64 	%rd345, %rd45;
	mov.f64 	%fd309, %fd63;
	@%p203 bra 	$L__BB6_55;
	setp.lt.f64 	%p204, %fd65, %fd64;
	mov.u64 	%rd345, %rd344;
	mov.f64 	%fd309, %fd308;
	@%p204 bra 	$L__BB6_55;
	setp.lt.s64 	%p205, %rd344, %rd45;
	min.s64 	%rd345, %rd344, %rd45;
	selp.f64 	%fd309, %fd308, %fd63, %p205;
$L__BB6_55:
	ld.shared.f64 	%fd68, [_ZN6thrust24THRUST_300001_SM_1000_NS8cuda_cub4core6detail5shmemE+56];
	ld.shared.u64 	%rd48, [_ZN6thrust24THRUST_300001_SM_1000_NS8cuda_cub4core6detail5shmemE+64];
	abs.f64 	%fd69, %fd309;
	abs.f64 	%fd70, %fd68;
	setp.lt.f64 	%p206, %fd69, %fd70;
	mov.u64 	%rd346, %rd48;
	mov.f64 	%fd310, %fd68;
	@%p206 bra 	$L__BB6_58;
	setp.lt.f64 	%p207, %fd70, %fd69;
	mov.u64 	%rd346, %rd345;
	mov.f64 	%fd310, %fd309;
	@%p207 bra 	$L__BB6_58;
	setp.lt.s64 	%p208, %rd345, %rd48;
	min.s64 	%rd346, %rd345, %rd48;
	selp.f64 	%fd310, %fd309, %fd68, %p208;
$L__BB6_58:
	ld.shared.f64 	%fd73, [_ZN6thrust24THRUST_300001_SM_1000_NS8cuda_cub4core6detail5shmemE+72];
	ld.shared.u64 	%rd51, [_ZN6thrust24THRUST_300001_SM_1000_NS8cuda_cub4core6detail5shmemE+80];
	abs.f64 	%fd74, %fd310;
	abs.f64 	%fd75, %fd73;
	setp.lt.f64 	%p209, %fd74, %fd75;
	mov.u64 	%rd347, %rd51;
	mov.f64 	%fd311, %fd73;
	@%p209 bra 	$L__BB6_61;
	setp.lt.f64 	%p210, %fd75, %fd74;
	mov.u64 	%rd347, %rd346;
	mov.f64 	%fd311, %fd310;
	@%p210 bra 	$L__BB6_61;
	setp.lt.s64 	%p211, %rd346, %rd51;
	min.s64 	%rd347, %rd346, %rd51;
	selp.f64 	%fd311, %fd310, %fd73, %p211;
$L__BB6_61:
	ld.shared.f64 	%fd78, [_ZN6thrust24THRUST_300001_SM_1000_NS8cuda_cub4core6detail5shmemE+88];
	ld.shared.u64 	%rd54, [_ZN6thrust24THRUST_300001_SM_1000_NS8cuda_cub4core6detail5shmemE+96];
	abs.f64 	%fd79, %fd311;
	abs.f64 	%fd80, %fd78;
	setp.lt.f64 	%p212, %fd79, %fd80;
	mov.u64 	%rd348, %rd54;
	mov.f64 	%fd312, %fd78;
	@%p212 bra 	$L__BB6_64;
	setp.lt.f64 	%p213, %fd80, %fd79;
	mov.u64 	%rd348, %rd347;
	mov.f64 	%fd312, %fd311;
	@%p213 bra 	$L__BB6_64;
	setp.lt.s64 	%p214, %rd347, %rd54;
	min.s64 	%rd348, %rd347, %rd54;
	selp.f64 	%fd312, %fd311, %fd78, %p214;
$L__BB6_64:
	ld.shared.f64 	%fd83, [_ZN6thrust24THRUST_300001_SM_1000_NS8cuda_cub4core6detail5shmemE+104];
	ld.shared.u64 	%rd57, [_ZN6thrust24THRUST_300001_SM_1000_NS8cuda_cub4core6detail5shmemE+112];
	abs.f64 	%fd84, %fd312;
	abs.f64 	%fd85, %fd83;
	setp.lt.f64 	%p215, %fd84, %fd85;
	mov.u64 	%rd349, %rd57;
	mov.f64 	%fd313, %fd83;
	@%p215 bra 	$L__BB6_67;
	setp.lt.f64 	%p216, %fd85, %fd84;
	mov.u64 	%rd349, %rd348;
	mov.f64 	%fd313, %fd312;
	@%p216 bra 	$L__BB6_67;
	setp.lt.s64 	%p217, %rd348, %rd57;
	min.s64 	%rd349, %rd348, %rd57;
	selp.f64 	%fd313, %fd312, %fd83, %p217;
$L__BB6_67:
	ld.shared.f64 	%fd88, [_ZN6thrust24THRUST_300001_SM_1000_NS8cuda_cub4core6detail5shmemE+120];
	ld.shared.u64 	%rd60, [_ZN6thrust24THRUST_300001_SM_1000_NS8cuda_cub4core6detail5shmemE+128];
	abs.f64 	%fd89, %fd313;
	abs.f64 	%fd90, %fd88;
	setp.lt.f64 	%p218, %fd89, %fd90;
	mov.u64 	%rd394, %rd60;
	mov.f64 	%fd357, %fd88;
	@%p218 bra 	$L__BB6_209;
	setp.lt.f64 	%p219, %fd90, %fd89;
	mov.u64 	%rd394, %rd349;
	mov.f64 	%fd357, %fd313;
	@%p219 bra 	$L__BB6_209;
	setp.lt.s64 	%p220, %rd349, %rd60;
	min.s64 	%rd394, %rd349, %rd60;
	selp.f64 	%fd357, %fd313, %fd88, %p220;
	bra.uni 	$L__BB6_209;
$L__BB6_70:
	// begin inline asm
	mov.u32 %r158, %laneid;
	// end inline asm
	and.b32  	%r179, %r1, 992;
	add.s32 	%r180, %r179, 32;
	setp.gt.s32 	%p127, %r180, %r37;
	not.b32 	%r181, %r179;
	add.s32 	%r182, %r37, %r181;
	selp.b32 	%r177, %r182, 31, %p127;
	mov.b64 	%rd297, %fd301;
	mov.b64 	{%r160, %r165}, %rd297;
	mov.b32 	%r176, 1;
	mov.b32 	%r178, -1;
	// begin inline asm
	shfl.sync.down.b32 %r159, %r160, %r176, %r177, %r178;
	// end inline asm
	// begin inline asm
	shfl.sync.down.b32 %r164, %r165, %r176, %r177, %r178;
	// end inline asm
	mov.b64 	%rd298, {%r159, %r164};
	mov.b64 	%fd92, %rd298;
	mov.b64 	{%r170, %r175}, %rd337;
	// begin inline asm
	shfl.sync.down.b32 %r169, %r170, %r176, %r177, %r178;
	// end inline asm
	// begin inline asm
	shfl.sync.down.b32 %r174, %r175, %r176, %r177, %r178;
	// end inline asm
	mov.b64 	%rd62, {%r169, %r174};
	setp.ge.s32 	%p128, %r158, %r177;
	mov.u64 	%rd350, %rd337;
	mov.f64 	%fd314, %fd301;
	@%p128 bra 	$L__BB6_74;
	abs.f64 	%fd93, %fd301;
	abs.f64 	%fd94, %fd92;
	setp.lt.f64 	%p129, %fd93, %fd94;
	mov.u64 	%rd350, %rd62;
	mov.f64 	%fd314, %fd92;
	@%p129 bra 	$L__BB6_74;
	setp.lt.f64 	%p130, %fd94, %fd93;
	mov.u64 	%rd350, %rd337;
	mov.f64 	%fd314, %fd301;
	@%p130 bra 	$L__BB6_74;
	setp.lt.s64 	%p131, %rd337, %rd62;
	min.s64 	%rd350, %rd337, %rd62;
	selp.f64 	%fd314, %fd301, %fd92, %p131;
$L__BB6_74:
	mov.b64 	%rd299, %fd314;
	mov.b64 	{%r184, %r189}, %rd299;
	mov.b32 	%r200, 2;
	mov.b32 	%r202, -1;
	// begin inline asm
	shfl.sync.down.b32 %r183, %r184, %r200, %r177, %r202;
	// end inline asm
	// begin inline asm
	shfl.sync.down.b32 %r188, %r189, %r200, %r177, %r202;
	// end inline asm
	mov.b64 	%rd300, {%r183, %r188};
	mov.b64 	%fd97, %rd300;
	mov.b64 	{%r194, %r199}, %rd350;
	// begin inline asm
	shfl.sync.down.b32 %r193, %r194, %r200, %r177, %r202;
	// end inline asm
	// begin inline asm
	shfl.sync.down.b32 %r198, %r199, %r200, %r177, %r202;
	// end inline asm
	mov.b64 	%rd65, {%r193, %r198};
	add.s32 	%r203, %r158, 2;
	setp.gt.s32 	%p132, %r203, %r177;
	mov.u64 	%rd351, %rd350;
	mov.f64 	%fd315, %fd314;
	@%p132 bra 	$L__BB6_78;
	abs.f64 	%fd98, %fd314;
	abs.f64 	%fd99, %fd97;
	setp.lt.f64 	%p133, %fd98, %fd99;
	mov.u64 	%rd351, %rd65;
	mov.f64 	%fd315, %fd97;
	@%p133 bra 	$L__BB6_78;
	setp.lt.f64 	%p134, %fd99, %fd98;
	mov.u64 	%rd351, %rd350;
	mov.f64 	%fd315, %fd314;
	@%p134 bra 	$L__BB6_78;
	setp.lt.s64 	%p135, %rd350, %rd65;
	min.s64 	%rd351, %rd350, %rd65;
	selp.f64 	%fd315, %fd314, %fd97, %p135;
$L__BB6_78:
	mov.b64 	%rd301, %fd315;
	mov.b64 	{%r205, %r210}, %rd301;
	mov.b32 	%r221, 4;
	mov.b32 	%r223, -1;
	// begin inline asm
	shfl.sync.down.b32 %r204, %r205, %r221, %r177, %r223;
	// end inline asm
	// begin inline asm
	shfl.sync.down.b32 %r209, %r210, %r221, %r177, %r223;
	// end inline asm
	mov.b64 	%rd302, {%r204, %r209};
	mov.b64 	%fd102, %rd302;
	mov.b64 	{%r215, %r220}, %rd351;
	// begin inline asm
	shfl.sync.down.b32 %r214, %r215, %r221, %r177, %r223;
	// end inline asm
	// begin inline asm
	shfl.sync.down.b32 %r219, %r220, %r221, %r177, %r223;
	// end inline asm
	mov.b64 	%rd68, {%r214, %r219};
	add.s32 	%r224, %r158, 4;
	setp.gt.s32 	%p136, %r224, %r177;
	mov.u64 	%rd352, %rd351;
	mov.f64 	%fd316, %fd315;
	@%p136 bra 	$L__BB6_82;
	abs.f64 	%fd103, %fd315;
	abs.f64 	%fd104, %fd102;
	setp.lt.f64 	%p137, %fd103, %fd104;
	mov.u64 	%rd352, %rd68;
	mov.f64 	%fd316, %fd102;
	@%p137 bra 	$L__BB6_82;
	setp.lt.f64 	%p138, %fd104, %fd103;
	mov.u64 	%rd352, %rd351;
	mov.f64 	%fd316, %fd315;
	@%p138 bra 	$L__BB6_82;
	setp.lt.s64 	%p139, %rd351, %rd68;
	min.s64 	%rd352, %rd351, %rd68;
	selp.f64 	%fd316, %fd315, %fd102, %p139;
$L__BB6_82:
	mov.b64 	%rd303, %fd316;
	mov.b64 	{%r226, %r231}, %rd303;
	mov.b32 	%r242, 8;
	mov.b32 	%r244, -1;
	// begin inline asm
	shfl.sync.down.b32 %r225, %r226, %r242, %r177, %r244;
	// end inline asm
	// begin inline asm
	shfl.sync.down.b32 %r230, %r231, %r242, %r177, %r244;
	// end inline asm
	mov.b64 	%rd304, {%r225, %r230};
	mov.b64 	%fd107, %rd304;
	mov.b64 	{%r236, %r241}, %rd352;
	// begin inline asm
	shfl.sync.down.b32 %r235, %r236, %r242, %r177, %r244;
	// end inline asm
	// begin inline asm
	shfl.sync.down.b32 %r240, %r241, %r242, %r177, %r244;
	// end inline asm
	mov.b64 	%rd71, {%r235, %r240};
	add.s32 	%r245, %r158, 8;
	setp.gt.s32 	%p140, %r245, %r177;
	mov.u64 	%rd353, %rd352;
	mov.f64 	%fd317, %fd316;
	@%p140 bra 	$L__BB6_86;
	abs.f64 	%fd108, %fd316;
	abs.f64 	%fd109, %fd107;
	setp.lt.f64 	%p141, %fd108, %fd109;
	mov.u64 	%rd353, %rd71;
	mov.f64 	%fd317, %fd107;
	@%p141 bra 	$L__BB6_86;
	setp.lt.f64 	%p142, %fd109, %fd108;
	mov.u64 	%rd353, %rd352;
	mov.f64 	%fd317, %fd316;
	@%p142 bra 	$L__BB6_86;
	setp.lt.s64 	%p143, %rd352, %rd71;
	min.s64 	%rd353, %rd352, %rd71;
	selp.f64 	%fd317, %fd316, %fd107, %p143;
$L__BB6_86:
	mov.b64 	%rd305, %fd317;
	mov.b64 	{%r247, %r252}, %rd305;
	mov.b32 	%r263, 16;
	mov.b32 	%r265, -1;
	// begin inline asm
	shfl.sync.down.b32 %r246, %r247, %r263, %r177, %r265;
	// end inline asm
	// begin inline asm
	shfl.sync.down.b32 %r251, %r252, %r263, %r177, %r265;
	// end inline asm
	mov.b64 	%rd306, {%r246, %r251};
	mov.b64 	%fd112, %rd306;
	mov.b64 	{%r257, %r262}, %rd353;
	// begin inline asm
	shfl.sync.down.b32 %r256, %r257, %r263, %r177, %r265;
	// end inline asm
	// begin inline asm
	shfl.sync.down.b32 %r261, %r262, %r263, %r177, %r265;
	// end inline asm
	mov.b64 	%rd74, {%r256, %r261};
	add.s32 	%r266, %r158, 16;
	setp.gt.s32 	%p144, %r266, %r177;
	mov.u64 	%rd394, %rd353;
	mov.f64 	%fd357, %fd317;
	@%p144 bra 	$L__BB6_90;
	abs.f64 	%fd113, %fd317;
	abs.f64 	%fd114, %fd112;
	setp.lt.f64 	%p145, %fd113, %fd114;
	mov.u64 	%rd394, %rd74;
	mov.f64 	%fd357, %fd112;
	@%p145 bra 	$L__BB6_90;
	setp.lt.f64 	%p146, %fd114, %fd113;
	mov.u64 	%rd394, %rd353;
	mov.f64 	%fd357, %fd317;
	@%p146 bra 	$L__BB6_90;
	setp.lt.s64 	%p147, %rd353, %rd74;
	min.s64 	%rd394, %rd353, %rd74;
	selp.f64 	%fd357, %fd317, %fd112, %p147;
$L__BB6_90:
	setp.ne.s32 	%p148, %r158, 0;
	@%p148 bra 	$L__BB6_92;
	shr.u32 	%r267, %r1, 1;
	and.b32  	%r268, %r267, 496;
	mov.u32 	%r269, _ZN6thrust24THRUST_300001_SM_1000_NS8cuda_cub4core6detail5shmemE;
	add.s32 	%r270, %r269, %r268;
	st.shared.f64 	[%r270+8], %fd357;
	st.shared.u64 	[%r270+16], %rd394;
$L__BB6_92:
	bar.sync 	0;
	setp.ne.s32 	%p149, %r1, 0;
	@%p149 bra 	$L__BB6_209;
	setp.lt.s32 	%p150, %r37, 33;
	mov.f64 	%fd319, %fd357;
	mov.u64 	%rd355, %rd394;
	@%p150 bra 	$L__BB6_97;
	ld.shared.f64 	%fd117, [_ZN6thrust24THRUST_300001_SM_1000_NS8cuda_cub4core6detail5shmemE+24];
	ld.shared.u64 	%rd77, [_ZN6thrust24THRUST_300001_SM_1000_NS8cuda_cub4core6detail5shmemE+32];
	abs.f64 	%fd118, %fd357;
	abs.f64 	%fd119, %fd117;
	setp.lt.f64 	%p151, %fd118, %fd119;
	mov.f64 	%fd319, %fd117;
	mov.u64 	%rd355, %rd77;
	@%p151 bra 	$L__BB6_97;
	setp.lt.f64 	%p152, %fd119, %fd118;
	mov.f64 	%fd319, %fd357;
	mov.u64 	%rd355, %rd394;
	@%p152 bra 	$L__BB6_97;
	setp.lt.s64 	%p153, %rd394, %rd77;
	min.s64 	%rd355, %rd394, %rd77;
	selp.f64 	%fd319, %fd357, %fd117, %p153;
$L__BB6_97:
	setp.lt.s32 	%p154, %r37, 65;
	mov.f64 	%fd320, %fd319;
	mov.u64 	%rd356, %rd355;
	@%p154 bra 	$L__BB6_101;
	ld.shared.f64 	%fd122, [_ZN6thrust24THRUST_300001_SM_1000_NS8cuda_cub4core6detail5shmemE+40];
	ld.shared.u64 	%rd80, [_ZN6thrust24THRUST_300001_SM_1000_NS8cuda_cub4core6detail5shmemE+48];
	abs.f64 	%fd123, %fd319;
	abs.f64 	%fd124, %fd122;
	setp.lt.f64 	%p155, %fd123, %fd124;
	mov.f64 	%fd320, %fd122;
	mov.u64 	%rd356, %rd80;
	@%p155 bra 	$L__BB6_101;
	setp.lt.f64 	%p156, %fd124, %fd123;
	mov.f64 	%fd320, %fd319;
	mov.u64 	%rd356, %rd355;
	@%p156 bra 	$L__BB6_101;
	setp.lt.s64 	%p157, %rd355, %rd80;
	min.s64 	%rd356, %rd355, %rd80;
	selp.f64 	%fd320, %fd319, %fd122, %p157;
$L__BB6_101:
	setp.lt.s32 	%p158, %r37, 97;
	mov.f64 	%fd321, %fd320;
	mov.u64 	%rd357, %rd356;
	@%p158 bra 	$L__BB6_105;
	ld.shared.f64 	%fd127, [_ZN6thrust24THRUST_300001_SM_1000_NS8cuda_cub4core6detail5shmemE+56];
	ld.shared.u64 	%rd83, [_ZN6thrust24THRUST_300001_SM_1000_NS8cuda_cub4core6detail5shmemE+64];
	abs.f64 	%fd128, %fd320;
	abs.f64 	%fd129, %fd127;
	setp.lt.f64 	%p159, %fd128, %fd129;
	mov.f64 	%fd321, %fd127;
	mov.u64 	%rd357, %rd83;
	@%p159 bra 	$L__BB6_105;
	setp.lt.f64 	%p160, %fd129, %fd128;
	mov.f64 	%fd321, %fd320;
	mov.u64 	%rd357, %rd356;
	@%p160 bra 	$L__BB6_105;
	setp.lt.s64 	%p161, %rd356, %rd83;
	min.s64 	%rd357, %rd356, %rd83;
	selp.f64 	%fd321, %fd320, %fd127, %p161;
$L__BB6_105:
	setp.lt.s32 	%p162, %r37, 129;
	mov.f64 	%fd322, %fd321;
	mov.u64 	%rd358, %rd357;
	@%p162 bra 	$L__BB6_109;
	ld.shared.f64 	%fd132, [_ZN6thrust24THRUST_300001_SM_1000_NS8cuda_cub4core6detail5shmemE+72];
	ld.shared.u64 	%rd86, [_ZN6thrust24THRUST_300001_SM_1000_NS8cuda_cub4core6detail5shmemE+80];
	abs.f64 	%fd133, %fd321;
	abs.f64 	%fd134, %fd132;
	setp.lt.f64 	%p163, %fd133, %fd134;
	mov.f64 	%fd322, %fd132;
	mov.u64 	%rd358, %rd86;
	@%p163 bra 	$L__BB6_109;
	setp.lt.f64 	%p164, %fd134, %fd133;
	mov.f64 	%fd322, %fd321;
	mov.u64 	%rd358, %rd357;
	@%p164 bra 	$L__BB6_109;
	setp.lt.s64 	%p165, %rd357, %rd86;
	min.s64 	%rd358, %rd357, %rd86;
	selp.f64 	%fd322, %fd321, %fd132, %p165;
$L__BB6_109:
	setp.lt.s32 	%p166, %r37, 161;
	mov.f64 	%fd323, %fd322;
	mov.u64 	%rd359, %rd358;
	@%p166 bra 	$L__BB6_113;
	ld.shared.f64 	%fd137, [_ZN6thrust24THRUST_300001_SM_1000_NS8cuda_cub4core6detail5shmemE+88];
	ld.shared.u64 	%rd89, [_ZN6thrust24THRUST_300001_SM_1000_NS8cuda_cub4core6detail5shmemE+96];
	abs.f64 	%fd138, %fd322;
	abs.f64 	%fd139, %fd137;
	setp.lt.f64 	%p167, %fd138, %fd139;
	mov.f64 	%fd323, %fd137;
	mov.u64 	%rd359, %rd89;
	@%p167 bra 	$L__BB6_113;
	setp.lt.f64 	%p168, %fd139, %fd138;
	mov.f64 	%fd323, %fd322;
	mov.u64 	%rd359, %rd358;
	@%p168 bra 	$L__BB6_113;
	setp.lt.s64 	%p169, %rd358, %rd89;
	min.s64 	%rd359, %rd358, %rd89;
	selp.f64 	%fd323, %fd322, %fd137, %p169;
$L__BB6_113:
	setp.lt.s32 	%p170, %r37, 193;
	mov.f64 	%fd324, %fd323;
	mov.u64 	%rd360, %rd359;
	@%p170 bra 	$L__BB6_117;
	ld.shared.f64 	%fd142, [_ZN6thrust24THRUST_300001_SM_1000_NS8cuda_cub4core6detail5shmemE+104];
	ld.shared.u64 	%rd92, [_ZN6thrust24THRUST_300001_SM_1000_NS8cuda_cub4core6detail5shmemE+112];
	abs.f64 	%fd143, %fd323;
	abs.f64 	%fd144, %fd142;
	setp.lt.f64 	%p171, %fd143, %fd144;
	mov.f64 	%fd324, %fd142;
	mov.u64 	%rd360, %rd92;
	@%p171 bra 	$L__BB6_117;
	setp.lt.f64 	%p172, %fd144, %fd143;
	mov.f64 	%fd324, %fd323;
	mov.u64 	%rd360, %rd359;
	@%p172 bra 	$L__BB6_117;
	setp.lt.s64 	%p173, %rd359, %rd92;
	min.s64 	%rd360, %rd359, %rd92;
	selp.f64 	%fd324, %fd323, %fd142, %p173;
$L__BB6_117:
	setp.lt.s32 	%p174, %r37, 225;
	mov.u64 	%rd394, %rd360;
	mov.f64 	%fd357, %fd324;
	@%p174 bra 	$L__BB6_209;
	ld.shared.f64 	%fd147, [_ZN6thrust24THRUST_300001_SM_1000_NS8cuda_cub4core6detail5shmemE+120];
	ld.shared.u64 	%rd95, [_ZN6thrust24THRUST_300001_SM_1000_NS8cuda_cub4core6detail5shmemE+128];
	abs.f64 	%fd148, %fd324;
	abs.f64 	%fd149, %fd147;
	setp.lt.f64 	%p175, %fd148, %fd149;
	mov.u64 	%rd394, %rd95;
	mov.f64 	%fd357, %fd147;
	@%p175 bra 	$L__BB6_209;
	setp.lt.f64 	%p176, %fd149, %fd148;
	mov.u64 	%rd394, %rd360;
	mov.f64 	%fd357, %fd324;
	@%p176 bra 	$L__BB6_209;
	setp.lt.s64 	%p177, %rd360, %rd95;
	min.s64 	%rd394, %rd360, %rd95;
	selp.f64 	%fd357, %fd324, %fd147, %p177;
	bra.uni 	$L__BB6_209;
$L__BB6_121:
	ld.param.u64 	%rd318, [_ZN6thrust24THRUST_300001_SM_1000_NS8cuda_cub4core6detail13_kernel_agentINS1_8__reduce11ReduceAgentIPN4cuda3std3__45tupleIJdlEEESC_SB_iNS1_9__extrema9arg_max_fIdl10comparatorEEEEJSC_SC_iSG_EEEvDpT0__param_0];
	mov.u32 	%r16, %tid.x;
	mul.wide.u32 	%rd208, %r16, 16;
	add.s64 	%rd189, %rd318, %rd208;
	// begin inline asm
	ld.global.nc.u64 %rd188, [%rd189];
	// end inline asm
	add.s64 	%rd191, %rd189, 8;
	// begin inline asm
	ld.global.nc.u64 %rd190, [%rd191];
	// end inline asm
	mov.b64 	%fd151, %rd188;
	add.s64 	%rd193, %rd189, 4096;
	// begin inline asm
	ld.global.nc.u64 %rd192, [%rd193];
	// end inline asm
	add.s64 	%rd195, %rd189, 4104;
	// begin inline asm
	ld.global.nc.u64 %rd361, [%rd195];
	// end inline asm
	mov.b64 	%fd325, %rd192;
	add.s64 	%rd197, %rd189, 8192;
	// begin inline asm
	ld.global.nc.u64 %rd196, [%rd197];
	// end inline asm
	add.s64 	%rd199, %rd189, 8200;
	// begin inline asm
	ld.global.nc.u64 %rd362, [%rd199];
	// end inline asm
	mov.b64 	%fd326, %rd196;
	add.s64 	%rd201, %rd189, 12288;
	// begin inline asm
	ld.global.nc.u64 %rd200, [%rd201];
	// end inline asm
	add.s64 	%rd203, %rd189, 12296;
	// begin inline asm
	ld.global.nc.u64 %rd363, [%rd203];
	// end inline asm
	mov.b64 	%fd327, %rd200;
	add.s64 	%rd205, %rd189, 16384;
	// begin inline asm
	ld.global.nc.u64 %rd204, [%rd205];
	// end inline asm
	add.s64 	%rd207, %rd189, 16392;
	// begin inline asm
	ld.global.nc.u64 %rd381, [%rd207];
	// end inline asm
	mov.b64 	%fd344, %rd204;
	abs.f64 	%fd156, %fd151;
	abs.f64 	%fd157, %fd325;
	setp.lt.f64 	%p3, %fd156, %fd157;
	@%p3 bra 	$L__BB6_123;
	setp.lt.f64 	%p4, %fd157, %fd156;
	setp.lt.s64 	%p5, %rd190, %rd361;
	or.pred  	%p6, %p4, %p5;
	selp.b64 	%rd361, %rd190, %rd361, %p6;
	selp.f64 	%fd325, %fd151, %fd325, %p6;
$L__BB6_123:
	abs.f64 	%fd160, %fd325;
	abs.f64 	%fd161, %fd326;
	setp.lt.f64 	%p7, %fd160, %fd161;
	@%p7 bra 	$L__BB6_125;
	setp.lt.f64 	%p8, %fd161, %fd160;
	setp.lt.s64 	%p9, %rd361, %rd362;
	or.pred  	%p10, %p8, %p9;
	selp.b64 	%rd362, %rd361, %rd362, %p10;
	selp.f64 	%fd326, %fd325, %fd326, %p10;
$L__BB6_125:
	abs.f64 	%fd164, %fd326;
	abs.f64 	%fd165, %fd327;
	setp.lt.f64 	%p11, %fd164, %fd165;
	@%p11 bra 	$L__BB6_127;
	setp.lt.f64 	%p12, %fd165, %fd164;
	setp.lt.s64 	%p13, %rd362, %rd363;
	or.pred  	%p14, %p12, %p13;
	selp.b64 	%rd363, %rd362, %rd363, %p14;
	selp.f64 	%fd327, %fd326, %fd327, %p14;
$L__BB6_127:
	abs.f64 	%fd168, %fd327;
	abs.f64 	%fd169, %fd344;
	setp.lt.f64 	%p15, %fd168, %fd169;
	@%p15 bra 	$L__BB6_129;
	setp.lt.f64 	%p16, %fd169, %fd168;
	setp.lt.s64 	%p17, %rd363, %rd381;
	or.pred  	%p18, %p16, %p17;
	selp.b64 	%rd381, %rd363, %rd381, %p18;
	selp.f64 	%fd344, %fd327, %fd344, %p18;
$L__BB6_129:
	setp.lt.u32 	%p19, %r37, 2560;
	mov.b32 	%r383, 1280;
	@%p19 bra 	$L__BB6_142;
	mov.b32 	%r382, 1280;
	mov.f64 	%fd329, %fd344;
	mov.u64 	%rd365, %rd381;
$L__BB6_131:
	ld.param.u64 	%rd319, [_ZN6thrust24THRUST_300001_SM_1000_NS8cuda_cub4core6detail13_kernel_agentINS1_8__reduce11ReduceAgentIPN4cuda3std3__45tupleIJdlEEESC_SB_iNS1_9__extrema9arg_max_fIdl10comparatorEEEEJSC_SC_iSG_EEEvDpT0__param_0];
	add.s32 	%r40, %r382, %r16;
	mul.wide.u32 	%rd229, %r40, 16;
	add.s64 	%rd210, %rd319, %rd229;
	// begin inline asm
	ld.global.nc.u64 %rd209, [%rd210];
	// end inline asm
	add.s64 	%rd212, %rd210, 8;
	// begin inline asm
	ld.global.nc.u64 %rd366, [%rd212];
	// end inline asm
	mov.b64 	%fd330, %rd209;
	add.s64 	%rd214, %rd210, 4096;
	// begin inline asm
	ld.global.nc.u64 %rd213, [%rd214];
	// end inline asm
	add.s64 	%rd216, %rd210, 4104;
	// begin inline asm
	ld.global.nc.u64 %rd367, [%rd216];
	// end inline asm
	mov.b64 	%fd331, %rd213;
	add.s64 	%rd218, %rd210, 8192;
	// begin inline asm
	ld.global.nc.u64 %rd217, [%rd218];
	// end inline asm
	add.s64 	%rd220, %rd210, 8200;
	// begin inline asm
	ld.global.nc.u64 %rd368, [%rd220];
	// end inline asm
	mov.b64 	%fd332, %rd217;
	add.s64 	%rd222, %rd210, 12288;
	// begin inline asm
	ld.global.nc.u64 %rd221, [%rd222];
	// end inline asm
	add.s64 	%rd224, %rd210, 12296;
	// begin inline asm
	ld.global.nc.u64 %rd369, [%rd224];
	// end inline asm
	mov.b64 	%fd333, %rd221;
	add.s64 	%rd226, %rd210, 16384;
	// begin inline asm
	ld.global.nc.u64 %rd225, [%rd226];
	// end inline asm
	add.s64 	%rd228, %rd210, 16392;
	// begin inline asm
	ld.global.nc.u64 %rd381, [%rd228];
	// end inline asm
	mov.b64 	%fd344, %rd225;
	abs.f64 	%fd178, %fd329;
	abs.f64 	%fd179, %fd330;
	setp.lt.f64 	%p20, %fd178, %fd179;
	@%p20 bra 	$L__BB6_133;
	setp.lt.f64 	%p21, %fd179, %fd178;
	setp.lt.s64 	%p22, %rd365, %rd366;
	or.pred  	%p23, %p21, %p22;
	selp.b64 	%rd366, %rd365, %rd366, %p23;
	selp.f64 	%fd330, %fd329, %fd330, %p23;
$L__BB6_133:
	abs.f64 	%fd182, %fd330;
	abs.f64 	%fd183, %fd331;
	setp.lt.f64 	%p24, %fd182, %fd183;
	@%p24 bra 	$L__BB6_135;
	setp.lt.f64 	%p25, %fd183, %fd182;
	setp.lt.s64 	%p26, %rd366, %rd367;
	or.pred  	%p27, %p25, %p26;
	selp.b64 	%rd367, %rd366, %rd367, %p27;
	selp.f64 	%fd331, %fd330, %fd331, %p27;
$L__BB6_135:
	abs.f64 	%fd186, %fd331;
	abs.f64 	%fd187, %fd332;
	setp.lt.f64 	%p28, %fd186, %fd187;
	@%p28 bra 	$L__BB6_137;
	setp.lt.f64 	%p29, %fd187, %fd186;
	setp.lt.s64 	%p30, %rd367, %rd368;
	or.pred  	%p31, %p29, %p30;
	selp.b64 	%rd368, %rd367, %rd368, %p31;
	selp.f64 	%fd332, %fd331, %fd332, %p31;
$L__BB6_137:
	abs.f64 	%fd190, %fd332;
	abs.f64 	%fd191, %fd333;
	setp.lt.f64 	%p32, %fd190, %fd191;
	@%p32 bra 	$L__BB6_139;
	setp.lt.f64 	%p33, %fd191, %fd190;
	setp.lt.s64 	%p34, %rd368, %rd369;
	or.pred  	%p35, %p33, %p34;
	selp.b64 	%rd369, %rd368, %rd369, %p35;
	selp.f64 	%fd333, %fd332, %fd333, %p35;
$L__BB6_139:
	abs.f64 	%fd194, %fd333;
	abs.f64 	%fd195, %fd344;
	setp.lt.f64 	%p36, %fd194, %fd195;
	@%p36 bra 	$L__BB6_141;
	setp.lt.f64 	%p37, %fd195, %fd194;
	setp.lt.s64 	%p38, %rd369, %rd381;
	or.pred  	%p39, %p37, %p38;
	selp.b64 	%rd381, %rd369, %rd381, %p39;
	selp.f64 	%fd344, %fd333, %fd344, %p39;
$L__BB6_141:
	add.s32 	%r383, %r382, 1280;
	add.s32 	%r41, %r382, 2560;
	setp.le.s32 	%p40, %r41, %r37;
	mov.u32 	%r382, %r383;
	mov.f64 	%fd329, %fd344;
	mov.u64 	%rd365, %rd381;
	@%p40 bra 	$L__BB6_131;
$L__BB6_142:
	setp.le.s32 	%p41, %r37, %r383;
	@%p41 bra 	$L__BB6_165;
	sub.s32 	%r20, %r37, %r383;
	setp.ge.s32 	%p42, %r16, %r20;
	@%p42 bra 	$L__BB6_165;
	not.b32 	%r42, %r16;
	add.s32 	%r43, %r37, %r42;
	sub.s32 	%r21, %r43, %r383;
	and.b32  	%r44, %r21, 768;
	setp.eq.s32 	%p43, %r44, 768;
	mov.u32 	%r387, %r16;
	@%p43 bra 	$L__BB6_150;
	add.s32 	%r385, %r16, %r383;
	shr.u32 	%r45, %r21, 8;
	add.s32 	%r46, %r45, 1;
	and.b32  	%r47, %r46, 3;
	neg.s32 	%r384, %r47;
	mov.u32 	%r387, %r16;
$L__BB6_146:
	.pragma "nounroll";
	mov.u64 	%rd127, %rd381;
	mov.f64 	%fd199, %fd344;
	ld.param.u64 	%rd320, [_ZN6thrust24THRUST_300001_SM_1000_NS8cuda_cub4core6detail13_kernel_agentINS1_8__reduce11ReduceAgentIPN4cuda3std3__45tupleIJdlEEESC_SB_iNS1_9__extrema9arg_max_fIdl10comparatorEEEEJSC_SC_iSG_EEEvDpT0__param_0];
	mul.wide.u32 	%rd235, %r385, 16;
	add.s64 	%rd232, %rd320, %rd235;
	// begin inline asm
	ld.global.nc.u64 %rd231, [%rd232];
	// end inline asm
	add.s64 	%rd234, %rd232, 8;
	// begin inline asm
	ld.global.nc.u64 %rd233, [%rd234];
	// end inline asm
	mov.b64 	%fd200, %rd231;
	abs.f64 	%fd201, %fd199;
	abs.f64 	%fd202, %fd200;
	setp.lt.f64 	%p44, %fd201, %fd202;
	mov.f64 	%fd344, %fd200;
	mov.u64 	%rd381, %rd233;
	@%p44 bra 	$L__BB6_149;
	setp.lt.f64 	%p45, %fd202, %fd201;
	mov.f64 	%fd344, %fd199;
	mov.u64 	%rd381, %rd127;
	@%p45 bra 	$L__BB6_149;
	setp.lt.s64 	%p46, %rd127, %rd233;
	selp.f64 	%fd344, %fd199, %fd200, %p46;
	min.s64 	%rd381, %rd127, %rd233;
$L__BB6_149:
	add.s32 	%r387, %r387, 256;
	add.s32 	%r385, %r385, 256;
	add.s32 	%r384, %r384, 1;
	setp.ne.s32 	%p47, %r384, 0;
	@%p47 bra 	$L__BB6_146;
$L__BB6_150:
	setp.lt.u32 	%p48, %r21, 768;
	@%p48 bra 	$L__BB6_165;
	ld.param.u64 	%rd321, [_ZN6thrust24THRUST_300001_SM_1000_NS8cuda_cub4core6detail13_kernel_agentINS1_8__reduce11ReduceAgentIPN4cuda3std3__45tupleIJdlEEESC_SB_iNS1_9__extrema9arg_max_fIdl10comparatorEEEEJSC_SC_iSG_EEEvDpT0__param_0];
	cvt.u64.u32 	%rd236, %r387;
	cvt.u64.u32 	%rd237, %r383;
	add.s64 	%rd238, %rd236, %rd237;
	shl.b64 	%rd239, %rd238, 4;
	add.s64 	%rd240, %rd239, %rd321;
	add.s64 	%rd376, %rd240, 12296;
	add.s32 	%r388, %r387, %r383;
$L__BB6_152:
	ld.param.u64 	%rd322, [_ZN6thrust24THRUST_300001_SM_1000_NS8cuda_cub4core6detail13_kernel_agentINS1_8__reduce11ReduceAgentIPN4cuda3std3__45tupleIJdlEEESC_SB_iNS1_9__extrema9arg_max_fIdl10comparatorEEEEJSC_SC_iSG_EEEvDpT0__param_0];
	mul.wide.u32 	%rd245, %r388, 16;
	add.s64 	%rd242, %rd322, %rd245;
	// begin inline asm
	ld.global.nc.u64 %rd241, [%rd242];
	// end inline asm
	add.s64 	%rd244, %rd242, 8;
	// begin inline asm
	ld.global.nc.u64 %rd243, [%rd244];
	// end inline asm
	mov.b64 	%fd208, %rd241;
	abs.f64 	%fd209, %fd344;
	abs.f64 	%fd210, %fd208;
	setp.lt.f64 	%p49, %fd209, %fd210;
	mov.f64 	%fd341, %fd208;
	mov.u64 	%rd378, %rd243;
	@%p49 bra 	$L__BB6_155;
	setp.lt.f64 	%p50, %fd210, %fd209;
	mov.f64 	%fd341, %fd344;
	mov.u64 	%rd378, %rd381;
	@%p50 bra 	$L__BB6_155;
	setp.lt.s64 	%p51, %rd381, %rd243;
	selp.f64 	%fd341, %fd344, %fd208, %p51;
	min.s64 	%rd378, %rd381, %rd243;
$L__BB6_155:
	add.s64 	%rd247, %rd376, -8200;
	// begin inline asm
	ld.global.nc.u64 %rd246, [%rd247];
	// end inline asm
	add.s64 	%rd249, %rd376, -8192;
	// begin inline asm
	ld.global.nc.u64 %rd248, [%rd249];
	// end inline asm
	mov.b64 	%fd213, %rd246;
	abs.f64 	%fd214, %fd341;
	abs.f64 	%fd215, %fd213;
	setp.lt.f64 	%p52, %fd214, %fd215;
	mov.f64 	%fd342, %fd213;
	mov.u64 	%rd379, %rd248;
	@%p52 bra 	$L__BB6_158;
	setp.lt.f64 	%p53, %fd215, %fd214;
	mov.f64 	%fd342, %fd341;
	mov.u64 	%rd379, %rd378;
	@%p53 bra 	$L__BB6_158;
	setp.lt.s64 	%p54, %rd378, %rd248;
	selp.f64 	%fd342, %fd341, %fd213, %p54;
	min.s64 	%rd379, %rd378, %rd248;
$L__BB6_158:
	add.s64 	%rd251, %rd376, -4104;
	// begin inline asm
	ld.global.nc.u64 %rd250, [%rd251];
	// end inline asm
	add.s64 	%rd253, %rd376, -4096;
	// begin inline asm
	ld.global.nc.u64 %rd252, [%rd253];
	// end inline asm
	mov.b64 	%fd218, %rd250;
	abs.f64 	%fd219, %fd342;
	abs.f64 	%fd220, %fd218;
	setp.lt.f64 	%p55, %fd219, %fd220;
	mov.f64 	%fd343, %fd218;
	mov.u64 	%rd380, %rd252;
	@%p55 bra 	$L__BB6_161;
	setp.lt.f64 	%p56, %fd220, %fd219;
	mov.f64 	%fd343, %fd342;
	mov.u64 	%rd380, %rd379;
	@%p56 bra 	$L__BB6_161;
	setp.lt.s64 	%p57, %rd379, %rd252;
	selp.f64 	%fd343, %fd342, %fd218, %p57;
	min.s64 	%rd380, %rd379, %rd252;
$L__BB6_161:
	add.s64 	%rd255, %rd376, -8;
	// begin inline asm
	ld.global.nc.u64 %rd254, [%rd255];
	// end inline asm
	// begin inline asm
	ld.global.nc.u64 %rd256, [%rd376];
	// end inline asm
	mov.b64 	%fd223, %rd254;
	abs.f64 	%fd224, %fd343;
	abs.f64 	%fd225, %fd223;
	setp.lt.f64 	%p58, %fd224, %fd225;
	mov.f64 	%fd344, %fd223;
	mov.u64 	%rd381, %rd256;
	@%p58 bra 	$L__BB6_164;
	setp.lt.f64 	%p59, %fd225, %fd224;
	mov.f64 	%fd344, %fd343;
	mov.u64 	%rd381, %rd380;
	@%p59 bra 	$L__BB6_164;
	setp.lt.s64 	%p60, %rd380, %rd256;
	selp.f64 	%fd344, %fd343, %fd223, %p60;
	min.s64 	%rd381, %rd380, %rd256;
$L__BB6_164:
	add.s32 	%r387, %r387, 1024;
	add.s64 	%rd376, %rd376, 16384;
	add.s32 	%r388, %r388, 1024;
	setp.lt.s32 	%p61, %r387, %r20;
	@%p61 bra 	$L__BB6_152;
$L__BB6_165:
	// begin inline asm
	mov.u32 %r48, %laneid;
	// end inline asm
	mov.b64 	%rd258, %fd344;
	mov.b64 	{%r50, %r55}, %rd258;
	mov.b32 	%r66, 1;
	mov.b32 	%r67, 31;
	mov.b32 	%r68, -1;
	// begin inline asm
	shfl.sync.down.b32 %r49, %r50, %r66, %r67, %r68;
	// end inline asm
	// begin inline asm
	shfl.sync.down.b32 %r54, %r55, %r66, %r67, %r68;
	// end inline asm
	mov.b64 	%rd259, {%r49, %r54};
	mov.b64 	%fd229, %rd259;
	mov.b64 	{%r60, %r65}, %rd381;
	// begin inline asm
	shfl.sync.down.b32 %r59, %r60, %r66, %r67, %r68;
	// end inline asm
	// begin inline asm
	shfl.sync.down.b32 %r64, %r65, %r66, %r67, %r68;
	// end inline asm
	mov.b64 	%rd150, {%r59, %r64};
	setp.gt.s32 	%p62, %r48, 30;
	mov.f64 	%fd346, %fd344;
	mov.u64 	%rd383, %rd381;
	@%p62 bra 	$L__BB6_169;
	abs.f64 	%fd230, %fd344;
	abs.f64 	%fd231, %fd229;
	setp.lt.f64 	%p63, %fd230, %fd231;
	mov.f64 	%fd346, %fd229;
	mov.u64 	%rd383, %rd150;
	@%p63 bra 	$L__BB6_169;
	setp.lt.f64 	%p64, %fd231, %fd230;
	mov.f64 	%fd346, %fd344;
	mov.u64 	%rd383, %rd381;
	@%p64 bra 	$L__BB6_169;
	setp.lt.s64 	%p65, %rd381, %rd150;
	selp.f64 	%fd346, %fd344, %fd229, %p65;
	min.s64 	%rd383, %rd381, %rd150;
$L__BB6_169:
	mov.b64 	%rd260, %fd346;
	mov.b64 	{%r70, %r75}, %rd260;
	mov.b32 	%r86, 2;
	mov.b32 	%r87, 31;
	mov.b32 	%r88, -1;
	// begin inline asm
	shfl.sync.down.b32 %r69, %r70, %r86, %r87, %r88;
	// end inline asm
	// begin inline asm
	shfl.sync.down.b32 %r74, %r75, %r86, %r87, %r88;
	// end inline asm
	mov.b64 	%rd261, {%r69, %r74};
	mov.b64 	%fd234, %rd261;
	mov.b64 	{%r80, %r85}, %rd383;
	// begin inline asm
	shfl.sync.down.b32 %r79, %r80, %r86, %r87, %r88;
	// end inline asm
	// begin inline asm
	shfl.sync.down.b32 %r84, %r85, %r86, %r87, %r88;
	// end inline asm
	mov.b64 	%rd153, {%r79, %r84};
	setp.gt.s32 	%p66, %r48, 29;
	mov.f64 	%fd347, %fd346;
	mov.u64 	%rd384, %rd383;
	@%p66 bra 	$L__BB6_173;
	abs.f64 	%fd235, %fd346;
	abs.f64 	%fd236, %fd234;
	setp.lt.f64 	%p67, %fd235, %fd236;
	mov.f64 	%fd347, %fd234;
	mov.u64 	%rd384, %rd153;
	@%p67 bra 	$L__BB6_173;
	setp.lt.f64 	%p68, %fd236, %fd235;
	mov.f64 	%fd347, %fd346;
	mov.u64 	%rd384, %rd383;
	@%p68 bra 	$L__BB6_173;
	setp.lt.s64 	%p69, %rd383, %rd153;
	selp.f64 	%fd347, %fd346, %fd234, %p69;
	min.s64 	%rd384, %rd383, %rd153;
$L__BB6_173:
	mov.b64 	%rd262, %fd347;
	mov.b64 	{%r90, %r95}, %rd262;
	mov.b32 	%r106, 4;
	mov.b32 	%r107, 31;
	mov.b32 	%r108, -1;
	// begin inline asm
	shfl.sync.down.b32 %r89, %r90, %r106, %r107, %r108;
	// end inline asm
	// begin inline asm
	shfl.sync.down.b32 %r94, %r95, %r106, %r107, %r108;
	// end inline asm
	mov.b64 	%rd263, {%r89, %r94};
	mov.b64 	%fd239, %rd263;
	mov.b64 	{%r100, %r105}, %rd384;
	// begin inline asm
	shfl.sync.down.b32 %r99, %r100, %r106, %r107, %r108;
	// end inline asm
	// begin inline asm
	shfl.sync.down.b32 %r104, %r105, %r106, %r107, %r108;
	// end inline asm
	mov.b64 	%rd156, {%r99, %r104};
	setp.gt.s32 	%p70, %r48, 27;
	mov.f64 	%fd348, %fd347;
	mov.u64 	%rd385, %rd384;
	@%p70 bra 	$L__BB6_177;
	abs.f64 	%fd240, %fd347;
	abs.f64 	%fd241, %fd239;
	setp.lt.f64 	%p71, %fd240, %fd241;
	mov.f64 	%fd348, %fd239;
	mov.u64 	%rd385, %rd156;
	@%p71 bra 	$L__BB6_177;
	setp.lt.f64 	%p72, %fd241, %fd240;
	mov.f64 	%fd348, %fd347;
	mov.u64 	%rd385, %rd384;
	@%p72 bra 	$L__BB6_177;
	setp.lt.s64 	%p73, %rd384, %rd156;
	selp.f64 	%fd348, %fd347, %fd239, %p73;
	min.s64 	%rd385, %rd384, %rd156;
$L__BB6_177:
	mov.b64 	%rd264, %fd348;
	mov.b64 	{%r110, %r115}, %rd264;
	mov.b32 	%r126, 8;
	mov.b32 	%r127, 31;
	mov.b32 	%r128, -1;
	// begin inline asm
	shfl.sync.down.b32 %r109, %r110, %r126, %r127, %r128;
	// end inline asm
	// begin inline asm
	shfl.sync.down.b32 %r114, %r115, %r126, %r127, %r128;
	// end inline asm
	mov.b64 	%rd265, {%r109, %r114};
	mov.b64 	%fd244, %rd265;
	mov.b64 	{%r120, %r125}, %rd385;
	// begin inline asm
	shfl.sync.down.b32 %r119, %r120, %r126, %r127, %r128;
	// end inline asm
	// begin inline asm
	shfl.sync.down.b32 %r124, %r125, %r126, %r127, %r128;
	// end inline asm
	mov.b64 	%rd159, {%r119, %r124};
	setp.gt.s32 	%p74, %r48, 23;
	mov.f64 	%fd349, %fd348;
	mov.u64 	%rd386, %rd385;
	@%p74 bra 	$L__BB6_181;
	abs.f64 	%fd245, %fd348;
	abs.f64 	%fd246, %fd244;
	setp.lt.f64 	%p75, %fd245, %fd246;
	mov.f64 	%fd349, %fd244;
	mov.u64 	%rd386, %rd159;
	@%p75 bra 	$L__BB6_181;
	setp.lt.f64 	%p76, %fd246, %fd245;
	mov.f64 	%fd349, %fd348;
	mov.u64 	%rd386, %rd385;
	@%p76 bra 	$L__BB6_181;
	setp.lt.s64 	%p77, %rd385, %rd159;
	selp.f64 	%fd349, %fd348, %fd244, %p77;
	min.s64 	%rd386, %rd385, %rd159;
$L__BB6_181:
	mov.b64 	%rd266, %fd349;
	mov.b64 	{%r130, %r135}, %rd266;
	mov.b32 	%r146, 16;
	mov.b32 	%r147, 31;
	mov.b32 	%r148, -1;
	// begin inline asm
	shfl.sync.down.b32 %r129, %r130, %r146, %r147, %r148;
	// end inline asm
	// begin inline asm
	shfl.sync.down.b32 %r134, %r135, %r146, %r147, %r148;
	// end inline asm
	mov.b64 	%rd267, {%r129, %r134};
	mov.b64 	%fd249, %rd267;
	mov.b64 	{%r140, %r145}, %rd386;
	// begin inline asm
	shfl.sync.down.b32 %r139, %r140, %r146, %r147, %r148;
	// end inline asm
	// begin inline asm
	shfl.sync.down.b32 %r144, %r145, %r146, %r147, %r148;
	// end inline asm
	mov.b64 	%rd162, {%r139, %r144};
	setp.gt.s32 	%p78, %r48, 15;
	mov.f64 	%fd357, %fd349;
	mov.u64 	%rd394, %rd386;
	@%p78 bra 	$L__BB6_185;
	abs.f64 	%fd250, %fd349;
	abs.f64 	%fd251, %fd249;
	setp.lt.f64 	%p79, %fd250, %fd251;
	mov.f64 	%fd357, %fd249;
	mov.u64 	%rd394, %rd162;
	@%p79 bra 	$L__BB6_185;
	setp.lt.f64 	%p80, %fd251, %fd250;
	mov.f64 	%fd357, %fd349;
	mov.u64 	%rd394, %rd386;
	@%p80 bra 	$L__BB6_185;
	setp.lt.s64 	%p81, %rd386, %rd162;
	selp.f64 	%fd357, %fd349, %fd249, %p81;
	min.s64 	%rd394, %rd386, %rd162;
$L__BB6_185:
	setp.ne.s32 	%p82, %r48, 0;
	@%p82 bra 	$L__BB6_187;
	shr.u32 	%r149, %r16, 1;
	and.b32  	%r150, %r149, 496;
	mov.u32 	%r151, _ZN6thrust24THRUST_300001_SM_1000_NS8cuda_cub4core6detail5shmemE;
	add.s32 	%r152, %r151, %r150;
	st.shared.f64 	[%r152+8], %fd357;
	st.shared.u64 	[%r152+16], %rd394;
$L__BB6_187:
	bar.sync 	0;
	setp.ne.s32 	%p83, %r16, 0;
	@%p83 bra 	$L__BB6_209;
	ld.shared.f64 	%fd254, [_ZN6thrust24THRUST_300001_SM_1000_NS8cuda_cub4core6detail5shmemE+24];
	ld.shared.u64 	%rd165, [_ZN6thrust24THRUST_300001_SM_1000_NS8cuda_cub4core6detail5shmemE+32];
	abs.f64 	%fd255, %fd357;
	abs.f64 	%fd256, %fd254;
	setp.lt.f64 	%p84, %fd255, %fd256;
	mov.f64 	%fd351, %fd254;
	mov.u64 	%rd388, %rd165;
	@%p84 bra 	$L__BB6_191;
	setp.lt.f64 	%p85, %fd256, %fd255;
	mov.f64 	%fd351, %fd357;
	mov.u64 	%rd388, %rd394;
	@%p85 bra 	$L__BB6_191;
	setp.lt.s64 	%p86, %rd394, %rd165;
	selp.f64 	%fd351, %fd357, %fd254, %p86;
	min.s64 	%rd388, %rd394, %rd165;
$L__BB6_191:
	ld.shared.f64 	%fd259, [_ZN6thrust24THRUST_300001_SM_1000_NS8cuda_cub4core6detail5shmemE+40];
	ld.shared.u64 	%rd168, [_ZN6thrust24THRUST_300001_SM_1000_NS8cuda_cub4core6detail5shmemE+48];
	abs.f64 	%fd260, %fd351;
	abs.f64 	%fd261, %fd259;
	setp.lt.f64 	%p87, %fd260, %fd261;
	mov.f64 	%fd352, %fd259;
	mov.u64 	%rd389, %rd168;
	@%p87 bra 	$L__BB6_194;
	setp.lt.f64 	%p88, %fd261, %fd260;
	mov.f64 	%fd352, %fd351;
	mov.u64 	%rd389, %rd388;
	@%p88 bra 	$L__BB6_194;
	setp.lt.s64 	%p89, %rd388, %rd168;
	selp.f64 	%fd352, %fd351, %fd259, %p89;
	min.s64 	%rd389, %rd388, %rd168;
$L__BB6_194:
	ld.shared.f64 	%fd264, [_ZN6thrust24THRUST_300001_SM_1000_NS8cuda_cub4core6detail5shmemE+56];
	ld.shared.u64 	%rd171, [_ZN6thrust24THRUST_300001_SM_1000_NS8cuda_cub4core6detail5shmemE+64];
	abs.f64 	%fd265, %fd352;
	abs.f64 	%fd266, %fd264;
	setp.lt.f64 	%p90, %fd265, %fd266;
	mov.f64 	%fd353, %fd264;
	mov.u64 	%rd390, %rd171;
	@%p90 bra 	$L__BB6_197;
	setp.lt.f64 	%p91, %fd266, %fd265;
	mov.f64 	%fd353, %fd352;
	mov.u64 	%rd390, %rd389;
	@%p91 bra 	$L__BB6_197;
	setp.lt.s64 	%p92, %rd389, %rd171;
	selp.f64 	%fd353, %fd352, %fd264, %p92;
	min.s64 	%rd390, %rd389, %rd171;
$L__BB6_197:
	ld.shared.f64 	%fd269, [_ZN6thrust24THRUST_300001_SM_1000_NS8cuda_cub4core6detail5shmemE+72];
	ld.shared.u64 	%rd174, [_ZN6thrust24THRUST_300001_SM_1000_NS8cuda_cub4core6detail5shmemE+80];
	abs.f64 	%fd270, %fd353;
	abs.f64 	%fd271, %fd269;
	setp.lt.f64 	%p93, %fd270, %fd271;
	mov.f64 	%fd354, %fd269;
	mov.u64 	%rd391, %rd174;
	@%p93 bra 	$L__BB6_200;
	setp.lt.f64 	%p94, %fd271, %fd270;
	mov.f64 	%fd354, %fd353;
	mov.u64 	%rd391, %rd390;
	@%p94 bra 	$L__BB6_200;
	setp.lt.s64 	%p95, %rd390, %rd174;
	selp.f64 	%fd354, %fd353, %fd269, %p95;
	min.s64 	%rd391, %rd390, %rd174;
$L__BB6_200:
	ld.shared.f64 	%fd274, [_ZN6thrust24THRUST_300001_SM_1000_NS8cuda_cub4core6detail5shmemE+88];
	ld.shared.u64 	%rd177, [_ZN6thrust24THRUST_300001_SM_1000_NS8cuda_cub4core6detail5shmemE+96];
	abs.f64 	%fd275, %fd354;
	abs.f64 	%fd276, %fd274;
	setp.lt.f64 	%p96, %fd275, %fd276;
	mov.f64 	%fd355, %fd274;
	mov.u64 	%rd392, %rd177;
	@%p96 bra 	$L__BB6_203;
	setp.lt.f64 	%p97, %fd276, %fd275;
	mov.f64 	%fd355, %fd354;
	mov.u64 	%rd392, %rd391;
	@%p97 bra 	$L__BB6_203;
	setp.lt.s64 	%p98, %rd391, %rd177;
	selp.f64 	%fd355, %fd354, %fd274, %p98;
	min.s64 	%rd392, %rd391, %rd177;
$L__BB6_203:
	ld.shared.f64 	%fd279, [_ZN6thrust24THRUST_300001_SM_1000_NS8cuda_cub4core6detail5shmemE+104];
	ld.shared.u64 	%rd180, [_ZN6thrust24THRUST_300001_SM_1000_NS8cuda_cub4core6detail5shmemE+112];
	abs.f64 	%fd280, %fd355;
	abs.f64 	%fd281, %fd279;
	setp.lt.f64 	%p99, %fd280, %fd281;
	mov.f64 	%fd356, %fd279;
	mov.u64 	%rd393, %rd180;
	@%p99 bra 	$L__BB6_206;
	setp.lt.f64 	%p100, %fd281, %fd280;
	mov.f64 	%fd356, %fd355;
	mov.u64 	%rd393, %rd392;
	@%p100 bra 	$L__BB6_206;
	setp.lt.s64 	%p101, %rd392, %rd180;
	selp.f64 	%fd356, %fd355, %fd279, %p101;
	min.s64 	%rd393, %rd392, %rd180;
$L__BB6_206:
	ld.shared.f64 	%fd284, [_ZN6thrust24THRUST_300001_SM_1000_NS8cuda_cub4core6detail5shmemE+120];
	ld.shared.u64 	%rd183, [_ZN6thrust24THRUST_300001_SM_1000_NS8cuda_cub4core6detail5shmemE+128];
	abs.f64 	%fd285, %fd356;
	abs.f64 	%fd286, %fd284;
	setp.lt.f64 	%p102, %fd285, %fd286;
	mov.u64 	%rd394, %rd183;
	mov.f64 	%fd357, %fd284;
	@%p102 bra 	$L__BB6_209;
	setp.lt.f64 	%p103, %fd286, %fd285;
	mov.u64 	%rd394, %rd393;
	mov.f64 	%fd357, %fd356;
	@%p103 bra 	$L__BB6_209;
	setp.lt.s64 	%p104, %rd393, %rd183;
	selp.f64 	%fd357, %fd356, %fd284, %p104;
	min.s64 	%rd394, %rd393, %rd183;
$L__BB6_209:
	mov.u32 	%r376, %tid.x;
	setp.ne.s32 	%p221, %r376, 0;
	@%p221 bra 	$L__BB6_211;
	ld.param.u64 	%rd326, [_ZN6thrust24THRUST_300001_SM_1000_NS8cuda_cub4core6detail13_kernel_agentINS1_8__reduce11ReduceAgentIPN4cuda3std3__45tupleIJdlEEESC_SB_iNS1_9__extrema9arg_max_fIdl10comparatorEEEEJSC_SC_iSG_EEEvDpT0__param_1];
	cvta.to.global.u64 	%rd317, %rd326;
	st.global.f64 	[%rd317], %fd357;
	st.global.u64 	[%rd317+8], %rd394;
$L__BB6_211:
	ret;

}
	// .globl	_ZN6thrust24THRUST_300001_SM_1000_NS8cuda_cub4core6detail13_kernel_agentINS1_8__reduce11ReduceAgentINS0_12zip_iteratorIN4cuda3std3__45tupleIJNS0_10device_ptrIdEENS0_17counting_iteratorIlNS0_11use_defaultESF_SF_EEEEEEEPNSB_IJdlEEESJ_lNS1_9__extrema9arg_max_fIdl10comparatorEEEEJSI_SK_lSO_EEEvDpT0_
.visible .entry _ZN6thrust24THRUST_300001_SM_1000_NS8cuda_cub4core6detail13_kernel_agentINS1_8__reduce11ReduceAgentINS0_12zip_iteratorIN4cuda3std3__45tupleIJNS0_10device_ptrIdEENS0_17counting_iteratorIlNS0_11use_defaultESF_SF_EEEEEEEPNSB_IJdlEEESJ_lNS1_9__extrema9arg_max_fIdl10comparatorEEEEJSI_SK_lSO_EEEvDpT0_(
	.param .align 8 .b8 _ZN6thrust24THRUST_300001_SM_1000_NS8cuda_cub4core6detail13_kernel_agentINS1_8__reduce11ReduceAgentINS0_12zip_iteratorIN4cuda3std3__45tupleIJNS0_10device_ptrIdEENS0_17counting_iteratorIlNS0_11use_defaultESF_SF_EEEEEEEPNSB_IJdlEEESJ_lNS1_9__extrema9arg_max_fIdl10comparatorEEEEJSI_SK_lSO_EEEvDpT0__param_0[16],
	.param .u64 .ptr .align 1 _ZN6thrust24THRUST_300001_SM_1000_NS8cuda_cub4core6detail13_kernel_agentINS1_8__reduce11ReduceAgentINS0_12zip_iteratorIN4cuda3std3__45tupleIJNS0_10device_ptrIdEENS0_17counting_iteratorIlNS0_11use_defaultESF_SF_EEEEEEEPNSB_IJdlEEESJ_lNS1_9__extrema9arg_max_fIdl10comparatorEEEEJSI_SK_lSO_EEEvDpT0__param_1,
	.param .u64 _ZN6thrust24THRUST_300001_SM_1000_NS8cuda_cub4core6detail13_kernel_agentINS1_8__reduce11ReduceAgentINS0_12zip_iteratorIN4cuda3std3__45tupleIJNS0_10device_ptrIdEENS0_17counting_iteratorIlNS0_11use_defaultESF_SF_EEEEEEEPNSB_IJdlEEESJ_lNS1_9__extrema9arg_max_fIdl10comparatorEEEEJSI_SK_lSO_EEEvDpT0__param_2,
	.param .align 1 .b8 _ZN6thrust24THRUST_300001_SM_1000_NS8cuda_cub4core6detail13_kernel_agentINS1_8__reduce11ReduceAgentINS0_12zip_iteratorIN4cuda3std3__45tupleIJNS0_10device_ptrIdEENS0_17counting_iteratorIlNS0_11use_defaultESF_SF_EEEEEEEPNSB_IJdlEEESJ_lNS1_9__extrema9arg_max_fIdl10comparatorEEEEJSI_SK_lSO_EEEvDpT0__param_3[1]
)
.maxntid 256
{
	.reg .pred 	%p<213>;
	.reg .b32 	%r<391>;
	.reg .b64 	%rd<341>;
	.reg .b64 	%fd<352>;

	ld.param.u64 	%rd192, [_ZN6thrust24THRUST_300001_SM_1000_NS8cuda_cub4core6detail13_kernel_agentINS1_8__reduce11ReduceAgentINS0_12zip_iteratorIN4cuda3std3__45tupleIJNS0_10device_ptrIdEENS0_17counting_iteratorIlNS0_11use_defaultESF_SF_EEEEEEEPNSB_IJdlEEESJ_lNS1_9__extrema9arg_max_fIdl10comparatorEEEEJSI_SK_lSO_EEEvDpT0__param_0+8];
	ld.param.u64 	%rd191, [_ZN6thrust24THRUST_300001_SM_1000_NS8cuda_cub4core6detail13_kernel_agentINS1_8__reduce11ReduceAgentINS0_12zip_iteratorIN4cuda3std3__45tupleIJNS0_10device_ptrIdEENS0_17counting_iteratorIlNS0_11use_defaultESF_SF_EEEEEEEPNSB_IJdlEEESJ_lNS1_9__extrema9arg_max_fIdl10comparatorEEEEJSI_SK_lSO_EEEvDpT0__param_0];
	ld.param.u64 	%rd194, [_ZN6thrust24THRUST_300001_SM_1000_NS8cuda_cub4core6detail13_kernel_agentINS1_8__reduce11ReduceAgentINS0_12zip_iteratorIN4cuda3std3__45tupleIJNS0_10device_ptrIdEENS0_17counting_iteratorIlNS0_11use_defaultESF_SF_EEEEEEEPNSB_IJdlEEESJ_lNS1_9__extrema9arg_max_fIdl10comparatorEEEEJSI_SK_lSO_EEEvDpT0__param_2];
	setp.eq.s64 	%p1, %rd194, 0;
	@%p1 bra 	$L__BB7_206;
	cvta.to.global.u64 	%rd1, %rd191;
	setp.gt.s64 	%p2, %rd194, 1279;
	@%p2 bra 	$L__BB7_122;
	cvt.u32.u64 	%r1, %rd194;
	mov.u32 	%r2, %tid.x;
	setp.ge.s32 	%p96, %r2, %r1;
	mov.f64 	%fd298, 0d0000000000000000;
	mov.b64 	%rd283, 0;
	mov.u32 	%r385, %r2;
	@%p96 bra 	$L__BB7_4;
	cvt.u64.u32 	%rd239, %r2;
	mul.wide.u32 	%rd240, %r2, 8;
	add.s64 	%rd241, %rd1, %rd240;
	add.s64 	%rd283, %rd192, %rd239;
	ld.global.f64 	%fd298, [%rd241];
	add.s32 	%r385, %r2, 256;
$L__BB7_4:
	setp.ge.s32 	%p97, %r385, %r1;
	@%p97 bra 	$L__BB7_26;
	not.b32 	%r154, %r385;
	add.s32 	%r5, %r154, %r1;
	and.b32  	%r155, %r5, 768;
	setp.eq.s32 	%p98, %r155, 768;
	@%p98 bra 	$L__BB7_11;
	cvt.u64.u32 	%rd243, %r385;
	add.s64 	%rd274, %rd192, %rd243;
	mul.wide.u32 	%rd244, %r385, 8;
	add.s64 	%rd273, %rd1, %rd244;
	shr.u32 	%r156, %r5, 8;
	add.s32 	%r157, %r156, 1;
	and.b32  	%r158, %r157, 3;
	neg.s32 	%r383, %r158;
$L__BB7_7:
	.pragma "nounroll";
	mov.u64 	%rd9, %rd283;
	mov.f64 	%fd3, %fd298;
	ld.global.f64 	%fd4, [%rd273];
	abs.f64 	%fd5, %fd3;
	abs.f64 	%fd6, %fd4;
	setp.lt.f64 	%p99, %fd5, %fd6;
	mov.u64 	%rd283, %rd274;
	mov.f64 	%fd298, %fd4;
	@%p99 bra 	$L__BB7_10;
	setp.lt.f64 	%p100, %fd6, %fd5;
	mov.u64 	%rd283, %rd9;
	mov.f64 	%fd298, %fd3;
	@%p100 bra 	$L__BB7_10;
	setp.lt.s64 	%p101, %rd9, %rd274;
	min.s64 	%rd283, %rd9, %rd274;
	selp.f64 	%fd298, %fd3, %fd4, %p101;
$L__BB7_10:
	add.s32 	%r385, %r385, 256;
	add.s64 	%rd274, %rd274, 256;
	add.s64 	%rd273, %rd273, 2048;
	add.s32 	%r383, %r383, 1;
	setp.ne.s32 	%p102, %r383, 0;
	@%p102 bra 	$L__BB7_7;
$L__BB7_11:
	setp.lt.u32 	%p103, %r5, 768;
	@%p103 bra 	$L__BB7_26;
	add.s32 	%r386, %r385, 512;
$L__BB7_13:
	mov.u32 	%r13, %r386;
	add.s32 	%r159, %r13, -512;
	cvt.s64.s32 	%rd245, %r159;
	mul.wide.s32 	%rd246, %r159, 8;
	add.s64 	%rd17, %rd1, %rd246;
	add.s64 	%rd18, %rd192, %rd245;
	ld.global.f64 	%fd12, [%rd17];
	abs.f64 	%fd13, %fd298;
	abs.f64 	%fd14, %fd12;
	setp.lt.f64 	%p104, %fd13, %fd14;
	mov.u64 	%rd280, %rd18;
	mov.f64 	%fd295, %fd12;
	@%p104 bra 	$L__BB7_16;
	setp.lt.f64 	%p105, %fd14, %fd13;
	mov.u64 	%rd280, %rd283;
	mov.f64 	%fd295, %fd298;
	@%p105 bra 	$L__BB7_16;
	setp.lt.s64 	%p106, %rd283, %rd18;
	min.s64 	%rd280, %rd283, %rd18;
	selp.f64 	%fd295, %fd298, %fd12, %p106;
$L__BB7_16:
	add.s32 	%r160, %r13, -256;
	cvt.s64.s32 	%rd247, %r160;
	add.s64 	%rd21, %rd192, %rd247;
	ld.global.f64 	%fd17, [%rd17+2048];
	abs.f64 	%fd18, %fd295;
	abs.f64 	%fd19, %fd17;
	setp.lt.f64 	%p107, %fd18, %fd19;
	mov.u64 	%rd281, %rd21;
	mov.f64 	%fd296, %fd17;
	@%p107 bra 	$L__BB7_19;
	setp.lt.f64 	%p108, %fd19, %fd18;
	mov.u64 	%rd281, %rd280;
	mov.f64 	%fd296, %fd295;
	@%p108 bra 	$L__BB7_19;
	setp.lt.s64 	%p109, %rd280, %rd21;
	min.s64 	%rd281, %rd280, %rd21;
	selp.f64 	%fd296, %fd295, %fd17, %p109;
$L__BB7_19:
	cvt.s64.s32 	%rd248, %r13;
	add.s64 	%rd24, %rd192, %rd248;
	ld.global.f64 	%fd22, [%rd17+4096];
	abs.f64 	%fd23, %fd296;
	abs.f64 	%fd24, %fd22;
	setp.lt.f64 	%p110, %fd23, %fd24;
	mov.u64 	%rd282, %rd24;
	mov.f64 	%fd297, %fd22;
	@%p110 bra 	$L__BB7_22;
	setp.lt.f64 	%p111, %fd24, %fd23;
	mov.u64 	%rd282, %rd281;
	mov.f64 	%fd297, %fd296;
	@%p111 bra 	$L__BB7_22;
	setp.lt.s64 	%p112, %rd281, %rd24;
	min.s64 	%rd282, %rd281, %rd24;
	selp.f64 	%fd297, %fd296, %fd22, %p112;
$L__BB7_22:
	add.s32 	%r161, %r13, 256;
	cvt.s64.s32 	%rd249, %r161;
	add.s64 	%rd27, %rd192, %rd249;
	ld.global.f64 	%fd27, [%rd17+6144];
	abs.f64 	%fd28, %fd297;
	abs.f64 	%fd29, %fd27;
	setp.lt.f64 	%p113, %fd28, %fd29;
	mov.u64 	%rd283, %rd27;
	mov.f64 	%fd298, %fd27;
	@%p113 bra 	$L__BB7_25;
	setp.lt.f64 	%p114, %fd29, %fd28;
	mov.u64 	%rd283, %rd282;
	mov.f64 	%fd298, %fd297;
	@%p114 bra 	$L__BB7_25;
	setp.lt.s64 	%p115, %rd282, %rd27;
	min.s64 	%rd283, %rd282, %rd27;
	selp.f64 	%fd298, %fd297, %fd27, %p115;
$L__BB7_25:
	add.s32 	%r386, %r13, 1024;
	add.s32 	%r162, %r13, 512;
	setp.lt.s32 	%p116, %r162, %r1;
	@%p116 bra 	$L__BB7_13;
$L__BB7_26:
	setp.lt.s32 	%p117, %r1, 256;
	@%p117 bra 	$L__BB7_71;
	// begin inline asm
	mov.u32 %r276, %laneid;
	// end inline asm
	mov.b64 	%rd260, %fd298;
	mov.b64 	{%r278, %r283}, %rd260;
	mov.b32 	%r294, 1;
	mov.b32 	%r295, 31;
	mov.b32 	%r296, -1;
	// begin inline asm
	shfl.sync.down.b32 %r277, %r278, %r294, %r295, %r296;
	// end inline asm
	// begin inline asm
	shfl.sync.down.b32 %r282, %r283, %r294, %r295, %r296;
	// end inline asm
	mov.b64 	%rd261, {%r277, %r282};
	mov.b64 	%fd33, %rd261;
	mov.b64 	{%r288, %r293}, %rd283;
	// begin inline asm
	shfl.sync.down.b32 %r287, %r288, %r294, %r295, %r296;
	// end inline asm
	// begin inline asm
	shfl.sync.down.b32 %r292, %r293, %r294, %r295, %r296;
	// end inline asm
	mov.b64 	%rd31, {%r287, %r292};
	setp.gt.s32 	%p169, %r276, 30;
	mov.u64 	%rd285, %rd283;
	mov.f64 	%fd300, %fd298;
	@%p169 bra 	$L__BB7_31;
	abs.f64 	%fd34, %fd298;
	abs.f64 	%fd35, %fd33;
	setp.lt.f64 	%p170, %fd34, %fd35;
	mov.u64 	%rd285, %rd31;
	mov.f64 	%fd300, %fd33;
	@%p170 bra 	$L__BB7_31;
	setp.lt.f64 	%p171, %fd35, %fd34;
	mov.u64 	%rd285, %rd283;
	mov.f64 	%fd300, %fd298;
	@%p171 bra 	$L__BB7_31;
	setp.lt.s64 	%p172, %rd283, %rd31;
	min.s64 	%rd285, %rd283, %rd31;
	selp.f64 	%fd300, %fd298, %fd33, %p172;
$L__BB7_31:
	mov.b64 	%rd262, %fd300;
	mov.b64 	{%r298, %r303}, %rd262;
	mov.b32 	%r314, 2;
	mov.b32 	%r315, 31;
	mov.b32 	%r316, -1;
	// begin inline asm
	shfl.sync.down.b32 %r297, %r298, %r314, %r315, %r316;
	// end inline asm
	// begin inline asm
	shfl.sync.down.b32 %r302, %r303, %r314, %r315, %r316;
	// end inline asm
	mov.b64 	%rd263, {%r297, %r302};
	mov.b64 	%fd38, %rd263;
	mov.b64 	{%r308, %r313}, %rd285;
	// begin inline asm
	shfl.sync.down.b32 %r307, %r308, %r314, %r315, %r316;
	// end inline asm
	// begin inline asm
	shfl.sync.down.b32 %r312, %r313, %r314, %r315, %r316;
	// end inline asm
	mov.b64 	%rd34, {%r307, %r312};
	setp.gt.s32 	%p173, %r276, 29;
	mov.u64 	%rd286, %rd285;
	mov.f64 	%fd301, %fd300;
	@%p173 bra 	$L__BB7_35;
	abs.f64 	%fd39, %fd300;
	abs.f64 	%fd40, %fd38;
	setp.lt.f64 	%p174, %fd39, %fd40;
	mov.u64 	%rd286, %rd34;
	mov.f64 	%fd301, %fd38;
	@%p174 bra 	$L__BB7_35;
	setp.lt.f64 	%p175, %fd40, %fd39;
	mov.u64 	%rd286, %rd285;
	mov.f64 	%fd301, %fd300;
	@%p175 bra 	$L__BB7_35;
	setp.lt.s64 	%p176, %rd285, %rd34;
	min.s64 	%rd286, %rd285, %rd34;
	selp.f64 	%fd301, %fd300, %fd38, %p176;
$L__BB7_35:
	mov.b64 	%rd264, %fd301;
	mov.b64 	{%r318, %r323}, %rd264;
	mov.b32 	%r334, 4;
	mov.b32 	%r335, 31;
	mov.b32 	%r336, -1;
	// begin inline asm
	shfl.sync.down.b32 %r317, %r318, %r334, %r335, %r336;
	// end inline asm
	// begin inline asm
	shfl.sync.down.b32 %r322, %r323, %r334, %r335, %r336;
	// end inline asm
	mov.b64 	%rd265, {%r317, %r322};
	mov.b64 	%fd43, %rd265;
	mov.b64 	{%r328, %r333}, %rd286;
	// begin inline asm
	shfl.sync.down.b32 %r327, %r328, %r334, %r335, %r336;
	// end inline asm
	// begin inline asm
	shfl.sync.down.b32 %r332, %r333, %r334, %r335, %r336;
	// end inline asm
	mov.b64 	%rd37, {%r327, %r332};
	setp.gt.s32 	%p177, %r276, 27;
	mov.u64 	%rd287, %rd286;
	mov.f64 	%fd302, %fd301;
	@%p177 bra 	$L__BB7_39;
	abs.f64 	%fd44, %fd301;
	abs.f64 	%fd45, %fd43;
	setp.lt.f64 	%p178, %fd44, %fd45;
	mov.u64 	%rd287, %rd37;
	mov.f64 	%fd302, %fd43;
	@%p178 bra 	$L__BB7_39;
	setp.lt.f64 	%p179, %fd45, %fd44;
	mov.u64 	%rd287, %rd286;
	mov.f64 	%fd302, %fd301;
	@%p179 bra 	$L__BB7_39;
	setp.lt.s64 	%p180, %rd286, %rd37;
	min.s64 	%rd287, %rd286, %rd37;
	selp.f64 	%fd302, %fd301, %fd43, %p180;
$L__BB7_39:
	mov.b64 	%rd266, %fd302;
	mov.b64 	{%r338, %r343}, %rd266;
	mov.b32 	%r354, 8;
	mov.b32 	%r355, 31;
	mov.b32 	%r356, -1;
	// begin inline asm
	shfl.sync.down.b32 %r337, %r338, %r354, %r355, %r356;
	// end inline asm
	// begin inline asm
	shfl.sync.down.b32 %r342, %r343, %r354, %r355, %r356;
	// end inline asm
	mov.b64 	%rd267, {%r337, %r342};
	mov.b64 	%fd48, %rd267;
	mov.b64 	{%r348, %r353}, %rd287;
	// begin inline asm
	shfl.sync.down.b32 %r347, %r348, %r354, %r355, %r356;
	// end inline asm
	// begin inline asm
	shfl.sync.down.b32 %r352, %r353, %r354, %r355, %r356;
	// end inline asm
	mov.b64 	%rd40, {%r347, %r352};
	setp.gt.s32 	%p181, %r276, 23;
	mov.u64 	%rd288, %rd287;
	mov.f64 	%fd303, %fd302;
	@%p181 bra 	$L__BB7_43;
	abs.f64 	%fd49, %fd302;
	abs.f64 	%fd50, %fd48;
	setp.lt.f64 	%p182, %fd49, %fd50;
	mov.u64 	%rd288, %rd40;
	mov.f64 	%fd303, %fd48;
	@%p182 bra 	$L__BB7_43;
	setp.lt.f64 	%p183, %fd50, %fd49;
	mov.u64 	%rd288, %rd287;
	mov.f64 	%fd303, %fd302;
	@%p183 bra 	$L__BB7_43;
	setp.lt.s64 	%p184, %rd287, %rd40;
	min.s64 	%rd288, %rd287, %rd40;
	selp.f64 	%fd303, %fd302, %fd48, %p184;
$L__BB7_43:
	mov.b64 	%rd268, %fd303;
	mov.b64 	{%r358, %r363}, %rd268;
	mov.b32 	%r374, 16;
	mov.b32 	%r375, 31;
	mov.b32 	%r376, -1;
	// begin inline asm
	shfl.sync.down.b32 %r357, %r358, %r374, %r375, %r376;
	// end inline asm
	// begin inline asm
	shfl.sync.down.b32 %r362, %r363, %r374, %r375, %r376;
	// end inline asm
	mov.b64 	%rd269, {%r357, %r362};
	mov.b64 	%fd53, %rd269;
	mov.b64 	{%r368, %r373}, %rd288;
	// begin inline asm
	shfl.sync.down.b32 %r367, %r368, %r374, %r375, %r376;
	// end inline asm
	// begin inline asm
	shfl.sync.down.b32 %r372, %r373, %r374, %r375, %r376;
	// end inline asm
	mov.b64 	%rd43, {%r367, %r372};
	setp.gt.s32 	%p185, %r276, 15;
	mov.u64 	%rd340, %rd288;
	mov.f64 	%fd351, %fd303;
	@%p185 bra 	$L__BB7_47;
	abs.f64 	%fd54, %fd303;
	abs.f64 	%fd55, %fd53;
	setp.lt.f64 	%p186, %fd54, %fd55;
	mov.u64 	%rd340, %rd43;
	mov.f64 	%fd351, %fd53;
	@%p186 bra 	$L__BB7_47;
	setp.lt.f64 	%p187, %fd55, %fd54;
	mov.u64 	%rd340, %rd288;
	mov.f64 	%fd351, %fd303;
	@%p187 bra 	$L__BB7_47;
	setp.lt.s64 	%p188, %rd288, %rd43;
	min.s64 	%rd340, %rd288, %rd43;
	selp.f64 	%fd351, %fd303, %fd53, %p188;
$L__BB7_47:
	setp.ne.s32 	%p189, %r276, 0;
	@%p189 bra 	$L__BB7_49;
	shr.u32 	%r377, %r2, 1;
	and.b32  	%r378, %r377, 496;
	mov.u32 	%r379, _ZN6thrust24THRUST_300001_SM_1000_NS8cuda_cub4core6detail5shmemE;
	add.s32 	%r380, %r379, %r378;
	st.shared.f64 	[%r380+8], %fd351;
	st.shared.u64 	[%r380+16], %rd340;
$L__BB7_49:
	bar.sync 	0;
	setp.ne.s32 	%p190, %r2, 0;
	@%p190 bra 	$L__BB7_204;
	ld.shared.f64 	%fd58, [_ZN6thrust24THRUST_300001_SM_1000_NS8cuda_cub4core6detail5shmemE+24];
	ld.shared.u64 	%rd46, [_ZN6thrust24THRUST_300001_SM_1000_NS8cuda_cub4core6detail5shmemE+32];
	abs.f64 	%fd59, %fd351;
	abs.f64 	%fd60, %fd58;
	setp.lt.f64 	%p191, %fd59, %fd60;
	mov.u64 	%rd290, %rd46;
	mov.f64 	%fd305, %fd58;
	@%p191 bra 	$L__BB7_53;
	setp.lt.f64 	%p192, %fd60, %fd59;
	mov.u64 	%rd290, %rd340;
	mov.f64 	%fd305, %fd351;
	@%p192 bra 	$L__BB7_53;
	setp.lt.s64 	%p193, %rd340, %rd46;
	min.s64 	%rd290, %rd340, %rd46;
	selp.f64 	%fd305, %fd351, %fd58, %p193;
$L__BB7_53:
	ld.shared.f64 	%fd63, [_ZN6thrust24THRUST_300001_SM_1000_NS8cuda_cub4core6detail5shmemE+40];
	ld.shared.u64 	%rd49, [_ZN6thrust24THRUST_300001_SM_1000_NS8cuda_cub4core6detail5shmemE+48];
	abs.f64 	%fd64, %fd305;
	abs.f64 	%fd65, %fd63;
	setp.lt.f64 	%p194, %fd64, %fd65;
	mov.u64 	%rd291, %rd49;
	mov.f64 	%fd306, %fd63;
	@%p194 bra 	$L__BB7_56;
	setp.lt.f64 	%p195, %fd65, %fd64;
	mov.u64 	%rd291, %rd290;
	mov.f64 	%fd306, %fd305;
	@%p195 bra 	$L__BB7_56;
	setp.lt.s64 	%p196, %rd290, %rd49;
	min.s64 	%rd291, %rd290, %rd49;
	selp.f64 	%fd306, %fd305, %fd63, %p196;
$L__BB7_56:
	ld.shared.f64 	%fd68, [_ZN6thrust24THRUST_300001_SM_1000_NS8cuda_cub4core6detail5shmemE+56];
	ld.shared.u64 	%rd52, [_ZN6thrust24THRUST_300001_SM_1000_NS8cuda_cub4core6detail5shmemE+64];
	abs.f64 	%fd69, %fd306;
	abs.f64 	%fd70, %fd68;
	setp.lt.f64 	%p197, %fd69, %fd70;
	mov.u64 	%rd292, %rd52;
	mov.f64 	%fd307, %fd68;
	@%p197 bra 	$L__BB7_59;
	setp.lt.f64 	%p198, %fd70, %fd69;
	mov.u64 	%rd292, %rd291;
	mov.f64 	%fd307, %fd306;
	@%p198 bra 	$L__BB7_59;
	setp.lt.s64 	%p199, %rd291, %rd52;
	min.s64 	%rd292, %rd291, %rd52;
	selp.f64 	%fd307, %fd306, %fd68, %p199;
$L__BB7_59:
	ld.shared.f64 	%fd73, [_ZN6thrust24THRUST_300001_SM_1000_NS8cuda_cub4core6detail5shmemE+72];
	ld.shared.u64 	%rd55, [_ZN6thrust24THRUST_300001_SM_1000_NS8cuda_cub4core6detail5shmemE+80];
	abs.f64 	%fd74, %fd307;
	abs.f64 	%fd75, %fd73;
	setp.lt.f64 	%p200, %fd74, %fd75;
	mov.u64 	%rd293, %rd55;
	mov.f64 	%fd308, %fd73;
	@%p200 bra 	$L__BB7_62;
	setp.lt.f64 	%p201, %fd75, %fd74;
	mov.u64 	%rd293, %rd292;
	mov.f64 	%fd308, %fd307;
	@%p201 bra 	$L__BB7_62;
	setp.lt.s64 	%p202, %rd292, %rd55;
	min.s64 	%rd293, %rd292, %rd55;
	selp.f64 	%fd308, %fd307, %fd73, %p202;
$L__BB7_62:
	ld.shared.f64 	%fd78, [_ZN6thrust24THRUST_300001_SM_1000_NS8cuda_cub4core6detail5shmemE+88];
	ld.shared.u64 	%rd58, [_ZN6thrust24THRUST_300001_SM_1000_NS8cuda_cub4core6detail5shmemE+96];
	abs.f64 	%fd79, %fd308;
	abs.f64 	%fd80, %fd78;
	setp.lt.f64 	%p203, %fd79, %fd80;
	mov.u64 	%rd294, %rd58;
	mov.f64 	%fd309, %fd78;
	@%p203 bra 	$L__BB7_65;
	setp.lt.f64 	%p204, %fd80, %fd79;
	mov.u64 	%rd294, %rd293;
	mov.f64 	%fd309, %fd308;
	@%p204 bra 	$L__BB7_65;
	setp.lt.s64 	%p205, %rd293, %rd58;
	min.s64 	%rd294, %rd293, %rd58;
	selp.f64 	%fd309, %fd308, %fd78, %p205;
$L__BB7_65:
	ld.shared.f64 	%fd83, [_ZN6thrust24THRUST_300001_SM_1000_NS8cuda_cub4core6detail5shmemE+104];
	ld.shared.u64 	%rd61, [_ZN6thrust24THRUST_300001_SM_1000_NS8cuda_cub4core6detail5shmemE+112];
	abs.f64 	%fd84, %fd309;
	abs.f64 	%fd85, %fd83;
	setp.lt.f64 	%p206, %fd84, %fd85;
	mov.u64 	%rd295, %rd61;
	mov.f64 	%fd310, %fd83;
	@%p206 bra 	$L__BB7_68;
	setp.lt.f64 	%p207, %fd85, %fd84;
	mov.u64 	%rd295, %rd294;
	mov.f64 	%fd310, %fd309;
	@%p207 bra 	$L__BB7_68;
	setp.lt.s64 	%p208, %rd294, %rd61;
	min.s64 	%rd295, %rd294, %rd61;
	selp.f64 	%fd310, %fd309, %fd83, %p208;
$L__BB7_68:
	ld.shared.f64 	%fd88, [_ZN6thrust24THRUST_300001_SM_1000_NS8cuda_cub4core6detail5shmemE+120];
	ld.shared.u64 	%rd64, [_ZN6thrust24THRUST_300001_SM_1000_NS8cuda_cub4core6detail5shmemE+128];
	abs.f64 	%fd89, %fd310;
	abs.f64 	%fd90, %fd88;
	setp.lt.f64 	%p209, %fd89, %fd90;
	mov.u64 	%rd340, %rd64;
	mov.f64 	%fd351, %fd88;
	@%p209 bra 	$L__BB7_204;
	setp.lt.f64 	%p210, %fd90, %fd89;
	mov.u64 	%rd340, %rd295;
	mov.f64 	%fd351, %fd310;
	@%p210 bra 	$L__BB7_204;
	setp.lt.s64 	%p211, %rd295, %rd64;
	min.s64 	%rd340, %rd295, %rd64;
	selp.f64 	%fd351, %fd310, %fd88, %p211;
	bra.uni 	$L__BB7_204;
$L__BB7_71:
	// begin inline asm
	mov.u32 %r163, %laneid;
	// end inline asm
	and.b32  	%r184, %r2, 992;
	add.s32 	%r185, %r184, 32;
	setp.gt.s32 	%p118, %r185, %r1;
	not.b32 	%r186, %r184;
	add.s32 	%r187, %r1, %r186;
	selp.b32 	%r182, %r187, 31, %p118;
	mov.b64 	%rd250, %fd298;
	mov.b64 	{%r165, %r170}, %rd250;
	mov.b32 	%r181, 1;
	mov.b32 	%r183, -1;
	// begin inline asm
	shfl.sync.down.b32 %r164, %r165, %r181, %r182, %r183;
	// end inline asm
	// begin inline asm
	shfl.sync.down.b32 %r169, %r170, %r181, %r182, %r183;
	// end inline asm
	mov.b64 	%rd251, {%r164, %r169};
	mov.b64 	%fd92, %rd251;
	mov.b64 	{%r175, %r180}, %rd283;
	// begin inline asm
	shfl.sync.down.b32 %r174, %r175, %r181, %r182, %r183;
	// end inline asm
	// begin inline asm
	shfl.sync.down.b32 %r179, %r180, %r181, %r182, %r183;
	// end inline asm
	mov.b64 	%rd66, {%r174, %r179};
	setp.ge.s32 	%p119, %r163, %r182;
	mov.u64 	%rd296, %rd283;
	mov.f64 	%fd311, %fd298;
	@%p119 bra 	$L__BB7_75;
	abs.f64 	%fd93, %fd298;
	abs.f64 	%fd94, %fd92;
	setp.lt.f64 	%p120, %fd93, %fd94;
	mov.u64 	%rd296, %rd66;
	mov.f64 	%fd311, %fd92;
	@%p120 bra 	$L__BB7_75;
	setp.lt.f64 	%p121, %fd94, %fd93;
	mov.u64 	%rd296, %rd283;
	mov.f64 	%fd311, %fd298;
	@%p121 bra 	$L__BB7_75;
	setp.lt.s64 	%p122, %rd283, %rd66;
	min.s64 	%rd296, %rd283, %rd66;
	selp.f64 	%fd311, %fd298, %fd92, %p122;
$L__BB7_75:
	mov.b64 	%rd252, %fd311;
	mov.b64 	{%r189, %r194}, %rd252;
	mov.b32 	%r205, 2;
	mov.b32 	%r207, -1;
	// begin inline asm
	shfl.sync.down.b32 %r188, %r189, %r205, %r182, %r207;
	// end inline asm
	// begin inline asm
	shfl.sync.down.b32 %r193, %r194, %r205, %r182, %r207;
	// end inline asm
	mov.b64 	%rd253, {%r188, %r193};
	mov.b64 	%fd97, %rd253;
	mov.b64 	{%r199, %r204}, %rd296;
	// begin inline asm
	shfl.sync.down.b32 %r198, %r199, %r205, %r182, %r207;
	// end inline asm
	// begin inline asm
	shfl.sync.down.b32 %r203, %r204, %r205, %r182, %r207;
	// end inline asm
	mov.b64 	%rd69, {%r198, %r203};
	add.s32 	%r208, %r163, 2;
	setp.gt.s32 	%p123, %r208, %r182;
	mov.u64 	%rd297, %rd296;
	mov.f64 	%fd312, %fd311;
	@%p123 bra 	$L__BB7_79;
	abs.f64 	%fd98, %fd311;
	abs.f64 	%fd99, %fd97;
	setp.lt.f64 	%p124, %fd98, %fd99;
	mov.u64 	%rd297, %rd69;
	mov.f64 	%fd312, %fd97;
	@%p124 bra 	$L__BB7_79;
	setp.lt.f64 	%p125, %fd99, %fd98;
	mov.u64 	%rd297, %rd296;
	mov.f64 	%fd312, %fd311;
	@%p125 bra 	$L__BB7_79;
	setp.lt.s64 	%p126, %rd296, %rd69;
	min.s64 	%rd297, %rd296, %rd69;
	selp.f64 	%fd312, %fd311, %fd97, %p126;
$L__BB7_79:
	mov.b64 	%rd254, %fd312;
	mov.b64 	{%r210, %r215}, %rd254;
	mov.b32 	%r226, 4;
	mov.b32 	%r228, -1;
	// begin inline asm
	shfl.sync.down.b32 %r209, %r210, %r226, %r182, %r228;
	// end inline asm
	// begin inline asm
	shfl.sync.down.b32 %r214, %r215, %r226, %r182, %r228;
	// end inline asm
	mov.b64 	%rd255, {%r209, %r214};
	mov.b64 	%fd102, %rd255;
	mov.b64 	{%r220, %r225}, %rd297;
	// begin inline asm
	shfl.sync.down.b32 %r219, %r220, %r226, %r182, %r228;
	// end inline asm
	// begin inline asm
	shfl.sync.down.b32 %r224, %r225, %r226, %r182, %r228;
	// end inline asm
	mov.b64 	%rd72, {%r219, %r224};
	add.s32 	%r229, %r163, 4;
	setp.gt.s32 	%p127, %r229, %r182;
	mov.u64 	%rd298, %rd297;
	mov.f64 	%fd313, %fd312;
	@%p127 bra 	$L__BB7_83;
	abs.f64 	%fd103, %fd312;
	abs.f64 	%fd104, %fd102;
	setp.lt.f64 	%p128, %fd103, %fd104;
	mov.u64 	%rd298, %rd72;
	mov.f64 	%fd313, %fd102;
	@%p128 bra 	$L__BB7_83;
	setp.lt.f64 	%p129, %fd104, %fd103;
	mov.u64 	%rd298, %rd297;
	mov.f64 	%fd313, %fd312;
	@%p129 bra 	$L__BB7_83;
	setp.lt.s64 	%p130, %rd297, %rd72;
	min.s64 	%rd298, %rd297, %rd72;
	selp.f64 	%fd313, %fd312, %fd102, %p130;
$L__BB7_83:
	mov.b64 	%rd256, %fd313;
	mov.b64 	{%r231, %r236}, %rd256;
	mov.b32 	%r247, 8;
	mov.b32 	%r249, -1;
	// begin inline asm
	shfl.sync.down.b32 %r230, %r231, %r247, %r182, %r249;
	// end inline asm
	// begin inline asm
	shfl.sync.down.b32 %r235, %r236, %r247, %r182, %r249;
	// end inline asm
	mov.b64 	%rd257, {%r230, %r235};
	mov.b64 	%fd107, %rd257;
	mov.b64 	{%r241, %r246}, %rd298;
	// begin inline asm
	shfl.sync.down.b32 %r240, %r241, %r247, %r182, %r249;
	// end inline asm
	// begin inline asm
	shfl.sync.down.b32 %r245, %r246, %r247, %r182, %r249;
	// end inline asm
	mov.b64 	%rd75, {%r240, %r245};
	add.s32 	%r250, %r163, 8;
	setp.gt.s32 	%p131, %r250, %r182;
	mov.u64 	%rd299, %rd298;
	mov.f64 	%fd314, %fd313;
	@%p131 bra 	$L__BB7_87;
	abs.f64 	%fd108, %fd313;
	abs.f64 	%fd109, %fd107;
	setp.lt.f64 	%p132, %fd108, %fd109;
	mov.u64 	%rd299, %rd75;
	mov.f64 	%fd314, %fd107;
	@%p132 bra 	$L__BB7_87;
	setp.lt.f64 	%p133, %fd109, %fd108;
	mov.u64 	%rd299, %rd298;
	mov.f64 	%fd314, %fd313;
	@%p133 bra 	$L__BB7_87;
	setp.lt.s64 	%p134, %rd298, %rd75;
	min.s64 	%rd299, %rd298, %rd75;
	selp.f64 	%fd314, %fd313, %fd107, %p134;
$L__BB7_87:
	mov.b64 	%rd258, %fd314;
	mov.b64 	{%r252, %r257}, %rd258;
	mov.b32 	%r268, 16;
	mov.b32 	%r270, -1;
	// begin inline asm
	shfl.sync.down.b32 %r251, %r252, %r268, %r182, %r270;
	// end inline asm
	// begin inline asm
	shfl.sync.down.b32 %r256, %r257, %r268, %r182, %r270;
	// end inline asm
	mov.b64 	%rd259, {%r251, %r256};
	mov.b64 	%fd112, %rd259;
	mov.b64 	{%r262, %r267}, %rd299;
	// begin inline asm
	shfl.sync.down.b32 %r261, %r262, %r268, %r182, %r270;
	// end inline asm
	// begin inline asm
	shfl.sync.down.b32 %r266, %r267, %r268, %r182, %r270;
	// end inline asm
	mov.b64 	%rd78, {%r261, %r266};
	add.s32 	%r271, %r163, 16;
	setp.gt.s32 	%p135, %r271, %r182;
	mov.u64 	%rd340, %rd299;
	mov.f64 	%fd351, %fd314;
	@%p135 bra 	$L__BB7_91;
	abs.f64 	%fd113, %fd314;
	abs.f64 	%fd114, %fd112;
	setp.lt.f64 	%p136, %fd113, %fd114;
	mov.u64 	%rd340, %rd78;
	mov.f64 	%fd351, %fd112;
	@%p136 bra 	$L__BB7_91;
	setp.lt.f64 	%p137, %fd114, %fd113;
	mov.u64 	%rd340, %rd299;
	mov.f64 	%fd351, %fd314;
	@%p137 bra 	$L__BB7_91;
	setp.lt.s64 	%p138, %rd299, %rd78;
	min.s64 	%rd340, %rd299, %rd78;
	selp.f64 	%fd351, %fd314, %fd112, %p138;
$L__BB7_91:
	setp.ne.s32 	%p139, %r163, 0;
	@%p139 bra 	$L__BB7_93;
	shr.u32 	%r272, %r2, 1;
	and.b32  	%r273, %r272, 496;
	mov.u32 	%r274, _ZN6thrust24THRUST_300001_SM_1000_NS8cuda_cub4core6detail5shmemE;
	add.s32 	%r275, %r274, %r273;
	st.shared.f64 	[%r275+8], %fd351;
	st.shared.u64 	[%r275+16], %rd340;
$L__BB7_93:
	bar.sync 	0;
	setp.ne.s32 	%p140, %r2, 0;
	@%p140 bra 	$L__BB7_204;
	setp.lt.s32 	%p141, %r1, 33;
	mov.f64 	%fd316, %fd351;
	mov.u64 	%rd301, %rd340;
	@%p141 bra 	$L__BB7_98;
	ld.shared.f64 	%fd117, [_ZN6thrust24THRUST_300001_SM_1000_NS8cuda_cub4core6detail5shmemE+24];
	ld.shared.u64 	%rd81, [_ZN6thrust24THRUST_300001_SM_1000_NS8cuda_cub4core6detail5shmemE+32];
	abs.f64 	%fd118, %fd351;
	abs.f64 	%fd119, %fd117;
	setp.lt.f64 	%p142, %fd118, %fd119;
	mov.f64 	%fd316, %fd117;
	mov.u64 	%rd301, %rd81;
	@%p142 bra 	$L__BB7_98;
	setp.lt.f64 	%p143, %fd119, %fd118;
	mov.f64 	%fd316, %fd351;
	mov.u64 	%rd301, %rd340;
	@%p143 bra 	$L__BB7_98;
	setp.lt.s64 	%p144, %rd340, %rd81;
	min.s64 	%rd301, %rd340, %rd81;
	selp.f64 	%fd316, %fd351, %fd117, %p144;
$L__BB7_98:
	setp.lt.s32 	%p145, %r1, 65;
	mov.f64 	%fd317, %fd316;
	mov.u64 	%rd302, %rd301;
	@%p145 bra 	$L__BB7_102;
	ld.shared.f64 	%fd122, [_ZN6thrust24THRUST_300001_SM_1000_NS8cuda_cub4core6detail5shmemE+40];
	ld.shared.u64 	%rd84, [_ZN6thrust24THRUST_300001_SM_1000_NS8cuda_cub4core6detail5shmemE+48];
	abs.f64 	%fd123, %fd316;
	abs.f64 	%fd124, %fd122;
	setp.lt.f64 	%p146, %fd123, %fd124;
	mov.f64 	%fd317, %fd122;
	mov.u64 	%rd302, %rd84;
	@%p146 bra 	$L__BB7_102;
	setp.lt.f64 	%p147, %fd124, %fd123;
	mov.f64 	%fd317, %fd316;
	mov.u64 	%rd302, %rd301;
	@%p147 bra 	$L__BB7_102;
	setp.lt.s64 	%p148, %rd301, %rd84;
	min.s64 	%rd302, %rd301, %rd84;
	selp.f64 	%fd317, %fd316, %fd122, %p148;
$L__BB7_102:
	setp.lt.s32 	%p149, %r1, 97;
	mov.f64 	%fd318, %fd317;
	mov.u64 	%rd303, %rd302;
	@%p149 bra 	$L__BB7_106;
	ld.shared.f64 	%fd127, [_ZN6thrust24THRUST_300001_SM_1000_NS8cuda_cub4core6detail5shmemE+56];
	ld.shared.u64 	%rd87, [_ZN6thrust24THRUST_300001_SM_1000_NS8cuda_cub4core6detail5shmemE+64];
	abs.f64 	%fd128, %fd317;
	abs.f64 	%fd129, %fd127;
	setp.lt.f64 	%p150, %fd128, %fd129;
	mov.f64 	%fd318, %fd127;
	mov.u64 	%rd303, %rd87;
	@%p150 bra 	$L__BB7_106;
	setp.lt.f64 	%p151, %fd129, %fd128;
	mov.f64 	%fd318, %fd317;
	mov.u64 	%rd303, %rd302;
	@%p151 bra 	$L__BB7_106;
	setp.lt.s64 	%p152, %rd302, %rd87;
	min.s64 	%rd303, %rd302, %rd87;
	selp.f64 	%fd318, %fd317, %fd127, %p152;
$L__BB7_106:
	setp.lt.s32 	%p153, %r1, 129;
	mov.f64 	%fd319, %fd318;
	mov.u64 	%rd304, %rd303;
	@%p153 bra 	$L__BB7_110;
	ld.shared.f64 	%fd132, [_ZN6thrust24THRUST_300001_SM_1000_NS8cuda_cub4core6detail5shmemE+72];
	ld.shared.u64 	%rd90, [_ZN6thrust24THRUST_300001_SM_1000_NS8cuda_cub4core6detail5shmemE+80];
	abs.f64 	%fd133, %fd318;
	abs.f64 	%fd134, %fd132;
	setp.lt.f64 	%p154, %fd133, %fd134;
	mov.f64 	%fd319, %fd132;
	mov.u64 	%rd304, %rd90;
	@%p154 bra 	$L__BB7_110;
	setp.lt.f64 	%p155, %fd134, %fd133;
	mov.f64 	%fd319, %fd318;
	mov.u64 	%rd304, %rd303;
	@%p155 bra 	$L__BB7_110;
	setp.lt.s64 	%p156, %rd303, %rd90;
	min.s64 	%rd304, %rd303, %rd90;
	selp.f64 	%fd319, %fd318, %fd132, %p156;
$L__BB7_110:
	setp.lt.s32 	%p157, %r1, 161;
	mov.f64 	%fd320, %fd319;
	mov.u64 	%rd305, %rd304;
	@%p157 bra 	$L__BB7_114;
	ld.shared.f64 	%fd137, [_ZN6thrust24THRUST_300001_SM_1000_NS8cuda_cub4core6detail5shmemE+88];
	ld.shared.u64 	%rd93, [_ZN6thrust24THRUST_300001_SM_1000_NS8cuda_cub4core6detail5shmemE+96];
	abs.f64 	%fd138, %fd319;
	abs.f64 	%fd139, %fd137;
	setp.lt.f64 	%p158, %fd138, %fd139;
	mov.f64 	%fd320, %fd137;
	mov.u64 	%rd305, %rd93;
	@%p158 bra 	$L__BB7_114;
	setp.lt.f64 	%p159, %fd139, %fd138;
	mov.f64 	%fd320, %fd319;
	mov.u64 	%rd305, %rd304;
	@%p159 bra 	$L__BB7_114;
	setp.lt.s64 	%p160, %rd304, %rd93;
	min.s64 	%rd305, %rd304, %rd93;
	selp.f64 	%fd320, %fd319, %fd137, %p160;
$L__BB7_114:
	setp.lt.s32 	%p161, %r1, 193;
	mov.f64 	%fd321, %fd320;
	mov.u64 	%rd306, %rd305;
	@%p161 bra 	$L__BB7_118;
	ld.shared.f64 	%fd142, [_ZN6thrust24THRUST_300001_SM_1000_NS8cuda_cub4core6detail5shmemE+104];
	ld.shared.u64 	%rd96, [_ZN6thrust24THRUST_300001_SM_1000_NS8cuda_cub4core6detail5shmemE+112];
	abs.f64 	%fd143, %fd320;
	abs.f64 	%fd144, %fd142;
	setp.lt.f64 	%p162, %fd143, %fd144;
	mov.f64 	%fd321, %fd142;
	mov.u64 	%rd306, %rd96;
	@%p162 bra 	$L__BB7_118;
	setp.lt.f64 	%p163, %fd144, %fd143;
	mov.f64 	%fd321, %fd320;
	mov.u64 	%rd306, %rd305;
	@%p163 bra 	$L__BB7_118;
	setp.lt.s64 	%p164, %rd305, %rd96;
	min.s64 	%rd306, %rd305, %rd96;
	selp.f64 	%fd321, %fd320, %fd142, %p164;
$L__BB7_118:
	setp.lt.s32 	%p165, %r1, 225;
	mov.u64 	%rd340, %rd306;
	mov.f64 	%fd351, %fd321;
	@%p165 bra 	$L__BB7_204;
	ld.shared.f64 	%fd147, [_ZN6thrust24THRUST_300001_SM_1000_NS8cuda_cub4core6detail5shmemE+120];
	ld.shared.u64 	%rd99, [_ZN6thrust24THRUST_300001_SM_1000_NS8cuda_cub4core6detail5shmemE+128];
	abs.f64 	%fd148, %fd321;
	abs.f64 	%fd149, %fd147;
	setp.lt.f64 	%p166, %fd148, %fd149;
	mov.u64 	%rd340, %rd99;
	mov.f64 	%fd351, %fd147;
	@%p166 bra 	$L__BB7_204;
	setp.lt.f64 	%p167, %fd149, %fd148;
	mov.u64 	%rd340, %rd306;
	mov.f64 	%fd351, %fd321;
	@%p167 bra 	$L__BB7_204;
	setp.lt.s64 	%p168, %rd306, %rd99;
	min.s64 	%rd340, %rd306, %rd99;
	selp.f64 	%fd351, %fd321, %fd147, %p168;
	bra.uni 	$L__BB7_204;
$L__BB7_122:
	mov.u32 	%r18, %tid.x;
	cvt.u64.u32 	%rd101, %r18;
	mul.wide.u32 	%rd195, %r18, 8;
	add.s64 	%rd102, %rd1, %rd195;
	ld.global.f64 	%fd274, [%rd102];
	add.s32 	%r31, %r18, 256;
	cvt.u64.u32 	%rd196, %r31;
	ld.global.f64 	%fd275, [%rd102+2048];
	add.s32 	%r32, %r18, 512;
	cvt.u64.u32 	%rd197, %r32;
	ld.global.f64 	%fd276, [%rd102+4096];
	add.s32 	%r33, %r18, 768;
	cvt.u64.u32 	%rd198, %r33;
	ld.global.f64 	%fd277, [%rd102+6144];
	or.b32  	%r34, %r18, 1024;
	cvt.u64.u32 	%rd103, %r34;
	add.s64 	%rd327, %rd192, %rd103;
	ld.global.f64 	%fd338, [%rd102+8192];
	abs.f64 	%fd278, %fd274;
	abs.f64 	%fd279, %fd275;
	setp.geu.f64 	%p3, %fd278, %fd279;
	selp.f64 	%fd280, %fd274, %fd275, %p3;
	selp.b64 	%rd199, %rd101, %rd196, %p3;
	abs.f64 	%fd281, %fd280;
	abs.f64 	%fd282, %fd276;
	setp.geu.f64 	%p4, %fd281, %fd282;
	selp.f64 	%fd283, %fd280, %fd276, %p4;
	selp.b64 	%rd200, %rd199, %rd197, %p4;
	abs.f64 	%fd284, %fd283;
	abs.f64 	%fd285, %fd277;
	setp.geu.f64 	%p5, %fd284, %fd285;
	selp.f64 	%fd152, %fd283, %fd277, %p5;
	selp.b64 	%rd105, %rd200, %rd198, %p5;
	abs.f64 	%fd153, %fd152;
	abs.f64 	%fd154, %fd338;
	setp.lt.f64 	%p6, %fd153, %fd154;
	@%p6 bra 	$L__BB7_124;
	setp.lt.f64 	%p7, %fd154, %fd153;
	setp.lt.u64 	%p8, %rd105, %rd103;
	or.pred  	%p9, %p7, %p8;
	selp.f64 	%fd338, %fd152, %fd338, %p9;
	add.s64 	%rd203, %rd192, %rd105;
	selp.b64 	%rd327, %rd203, %rd327, %p9;
$L__BB7_124:
	setp.lt.u64 	%p10, %rd194, 2560;
	mov.b64 	%rd316, 1280;
	@%p10 bra 	$L__BB7_137;
	mov.b64 	%rd308, 1280;
	mov.f64 	%fd323, %fd338;
$L__BB7_126:
	add.s64 	%rd206, %rd308, %rd101;
	shl.b64 	%rd207, %rd308, 3;
	add.s64 	%rd208, %rd102, %rd207;
	add.s64 	%rd310, %rd206, %rd192;
	ld.global.f64 	%fd324, [%rd208];
	ld.global.f64 	%fd325, [%rd208+2048];
	ld.global.f64 	%fd326, [%rd208+4096];
	add.s64 	%rd313, %rd310, 768;
	ld.global.f64 	%fd327, [%rd208+6144];
	ld.global.f64 	%fd338, [%rd208+8192];
	abs.f64 	%fd163, %fd323;
	abs.f64 	%fd164, %fd324;
	setp.lt.f64 	%p11, %fd163, %fd164;
	@%p11 bra 	$L__BB7_128;
	setp.lt.f64 	%p12, %fd164, %fd163;
	setp.lt.s64 	%p13, %rd327, %rd310;
	or.pred  	%p14, %p12, %p13;
	selp.f64 	%fd324, %fd323, %fd324, %p14;
	selp.b64 	%rd310, %rd327, %rd310, %p14;
$L__BB7_128:
	add.s64 	%rd209, %rd308, %rd101;
	add.s64 	%rd210, %rd209, %rd192;
	add.s64 	%rd311, %rd210, 256;
	abs.f64 	%fd167, %fd324;
	abs.f64 	%fd168, %fd325;
	setp.lt.f64 	%p15, %fd167, %fd168;
	@%p15 bra 	$L__BB7_130;
	setp.lt.f64 	%p16, %fd168, %fd167;
	setp.lt.s64 	%p17, %rd310, %rd311;
	or.pred  	%p18, %p16, %p17;
	selp.f64 	%fd325, %fd324, %fd325, %p18;
	selp.b64 	%rd311, %rd310, %rd311, %p18;
$L__BB7_130:
	add.s64 	%rd211, %rd308, %rd101;
	add.s64 	%rd212, %rd211, %rd192;
	add.s64 	%rd312, %rd212, 512;
	abs.f64 	%fd171, %fd325;
	abs.f64 	%fd172, %fd326;
	setp.lt.f64 	%p19, %fd171, %fd172;
	@%p19 bra 	$L__BB7_132;
	setp.lt.f64 	%p20, %fd172, %fd171;
	setp.lt.s64 	%p21, %rd311, %rd312;
	or.pred  	%p22, %p20, %p21;
	selp.f64 	%fd326, %fd325, %fd326, %p22;
	selp.b64 	%rd312, %rd311, %rd312, %p22;
$L__BB7_132:
	abs.f64 	%fd175, %fd326;
	abs.f64 	%fd176, %fd327;
	setp.lt.f64 	%p23, %fd175, %fd176;
	@%p23 bra 	$L__BB7_134;
	setp.lt.f64 	%p24, %fd176, %fd175;
	setp.lt.s64 	%p25, %rd312, %rd313;
	or.pred  	%p26, %p24, %p25;
	selp.f64 	%fd327, %fd326, %fd327, %p26;
	selp.b64 	%rd313, %rd312, %rd313, %p26;
$L__BB7_134:
	add.s64 	%rd213, %rd308, %rd101;
	add.s64 	%rd214, %rd213, %rd192;
	add.s64 	%rd327, %rd214, 1024;
	abs.f64 	%fd179, %fd327;
	abs.f64 	%fd180, %fd338;
	setp.lt.f64 	%p27, %fd179, %fd180;
	@%p27 bra 	$L__BB7_136;
	setp.lt.f64 	%p28, %fd180, %fd179;
	setp.lt.s64 	%p29, %rd313, %rd327;
	or.pred  	%p30, %p28, %p29;
	selp.f64 	%fd338, %fd327, %fd338, %p30;
	selp.b64 	%rd327, %rd313, %rd327, %p30;
$L__BB7_136:
	add.s64 	%rd316, %rd308, 1280;
	add.s64 	%rd215, %rd308, 2560;
	setp.le.s64 	%p31, %rd215, %rd194;
	mov.u64 	%rd308, %rd316;
	mov.f64 	%fd323, %fd338;
	@%p31 bra 	$L__BB7_126;
$L__BB7_137:
	setp.le.s64 	%p32, %rd194, %rd316;
	@%p32 bra 	$L__BB7_160;
	cvt.u32.u64 	%r35, %rd316;
	cvt.u32.u64 	%r36, %rd194;
	sub.s32 	%r19, %r36, %r35;
	setp.ge.s32 	%p33, %r18, %r19;
	@%p33 bra 	$L__BB7_160;
	cvta.to.global.u64 	%rd128, %rd191;
	not.b32 	%r38, %r18;
	add.s32 	%r39, %r38, %r36;
	sub.s32 	%r20, %r39, %r35;
	and.b32  	%r41, %r20, 768;
	setp.eq.s32 	%p34, %r41, 768;
	mov.u32 	%r389, %r18;
	@%p34 bra 	$L__BB7_145;
	add.s64 	%rd217, %rd316, %rd101;
	add.s64 	%rd318, %rd217, %rd192;
	shl.b64 	%rd218, %rd217, 3;
	add.s64 	%rd317, %rd128, %rd218;
	shr.u32 	%r42, %r20, 8;
	add.s32 	%r43, %r42, 1;
	and.b32  	%r44, %r43, 3;
	neg.s32 	%r387, %r44;
	mov.u32 	%r389, %r18;
$L__BB7_141:
	.pragma "nounroll";
	mov.u64 	%rd133, %rd327;
	mov.f64 	%fd184, %fd338;
	ld.global.f64 	%fd185, [%rd317];
	abs.f64 	%fd186, %fd184;
	abs.f64 	%fd187, %fd185;
	setp.lt.f64 	%p35, %fd186, %fd187;
	mov.f64 	%fd338, %fd185;
	mov.u64 	%rd327, %rd318;
	@%p35 bra 	$L__BB7_144;
	setp.lt.f64 	%p36, %fd187, %fd186;
	mov.f64 	%fd338, %fd184;
	mov.u64 	%rd327, %rd133;
	@%p36 bra 	$L__BB7_144;
	setp.lt.s64 	%p37, %rd133, %rd318;
	selp.f64 	%fd338, %fd184, %fd185, %p37;
	min.s64 	%rd327, %rd133, %rd318;
$L__BB7_144:
	add.s32 	%r389, %r389, 256;
	add.s64 	%rd318, %rd318, 256;
	add.s64 	%rd317, %rd317, 2048;
	add.s32 	%r387, %r387, 1;
	setp.ne.s32 	%p38, %r387, 0;
	@%p38 bra 	$L__BB7_141;
$L__BB7_145:
	setp.lt.u32 	%p39, %r20, 768;
	@%p39 bra 	$L__BB7_160;
	add.s32 	%r390, %r389, 512;
$L__BB7_147:
	mov.u32 	%r28, %r390;
	add.s32 	%r45, %r28, -512;
	cvt.u64.u32 	%rd219, %r45;
	add.s64 	%rd220, %rd316, %rd219;
	shl.b64 	%rd221, %rd220, 3;
	add.s64 	%rd141, %rd128, %rd221;
	add.s64 	%rd142, %rd220, %rd192;
	ld.global.f64 	%fd193, [%rd141];
	abs.f64 	%fd194, %fd338;
	abs.f64 	%fd195, %fd193;
	setp.lt.f64 	%p40, %fd194, %fd195;
	mov.f64 	%fd335, %fd193;
	mov.u64 	%rd324, %rd142;
	@%p40 bra 	$L__BB7_150;
	setp.lt.f64 	%p41, %fd195, %fd194;
	mov.f64 	%fd335, %fd338;
	mov.u64 	%rd324, %rd327;
	@%p41 bra 	$L__BB7_150;
	setp.lt.s64 	%p42, %rd327, %rd142;
	selp.f64 	%fd335, %fd338, %fd193, %p42;
	min.s64 	%rd324, %rd327, %rd142;
$L__BB7_150:
	add.s32 	%r46, %r28, -256;
	cvt.u64.u32 	%rd222, %r46;
	add.s64 	%rd223, %rd316, %rd222;
	add.s64 	%rd145, %rd223, %rd192;
	ld.global.f64 	%fd198, [%rd141+2048];
	abs.f64 	%fd199, %fd335;
	abs.f64 	%fd200, %fd198;
	setp.lt.f64 	%p43, %fd199, %fd200;
	mov.f64 	%fd336, %fd198;
	mov.u64 	%rd325, %rd145;
	@%p43 bra 	$L__BB7_153;
	setp.lt.f64 	%p44, %fd200, %fd199;
	mov.f64 	%fd336, %fd335;
	mov.u64 	%rd325, %rd324;
	@%p44 bra 	$L__BB7_153;
	setp.lt.s64 	%p45, %rd324, %rd145;
	selp.f64 	%fd336, %fd335, %fd198, %p45;
	min.s64 	%rd325, %rd324, %rd145;
$L__BB7_153:
	cvt.u64.u32 	%rd224, %r28;
	add.s64 	%rd225, %rd316, %rd224;
	add.s64 	%rd148, %rd225, %rd192;
	ld.global.f64 	%fd203, [%rd141+4096];
	abs.f64 	%fd204, %fd336;
	abs.f64 	%fd205, %fd203;
	setp.lt.f64 	%p46, %fd204, %fd205;
	mov.f64 	%fd337, %fd203;
	mov.u64 	%rd326, %rd148;
	@%p46 bra 	$L__BB7_156;
	setp.lt.f64 	%p47, %fd205, %fd204;
	mov.f64 	%fd337, %fd336;
	mov.u64 	%rd326, %rd325;
	@%p47 bra 	$L__BB7_156;
	setp.lt.s64 	%p48, %rd325, %rd148;
	selp.f64 	%fd337, %fd336, %fd203, %p48;
	min.s64 	%rd326, %rd325, %rd148;
$L__BB7_156:
	add.s32 	%r47, %r28, 256;
	cvt.u64.u32 	%rd226, %r47;
	add.s64 	%rd227, %rd316, %rd226;
	add.s64 	%rd151, %rd227, %rd192;
	ld.global.f64 	%fd208, [%rd141+6144];
	abs.f64 	%fd209, %fd337;
	abs.f64 	%fd210, %fd208;
	setp.lt.f64 	%p49, %fd209, %fd210;
	mov.f64 	%fd338, %fd208;
	mov.u64 	%rd327, %rd151;
	@%p49 bra 	$L__BB7_159;
	setp.lt.f64 	%p50, %fd210, %fd209;
	mov.f64 	%fd338, %fd337;
	mov.u64 	%rd327, %rd326;
	@%p50 bra 	$L__BB7_159;
	setp.lt.s64 	%p51, %rd326, %rd151;
	selp.f64 	%fd338, %fd337, %fd208, %p51;
	min.s64 	%rd327, %rd326, %rd151;
$L__BB7_159:
	add.s32 	%r390, %r28, 1024;
	add.s32 	%r48, %r28, 512;
	setp.lt.s32 	%p52, %r48, %r19;
	@%p52 bra 	$L__BB7_147;
$L__BB7_160:
	// begin inline asm
	mov.u32 %r49, %laneid;
	// end inline asm
	mov.b64 	%rd228, %fd338;
	mov.b64 	{%r51, %r56}, %rd228;
	mov.b32 	%r67, 1;
	mov.b32 	%r68, 31;
	mov.b32 	%r69, -1;
	// begin inline asm
	shfl.sync.down.b32 %r50, %r51, %r67, %r68, %r69;
	// end inline asm
	// begin inline asm
	shfl.sync.down.b32 %r55, %r56, %r67, %r68, %r69;
	// end inline asm
	mov.b64 	%rd229, {%r50, %r55};
	mov.b64 	%fd214, %rd229;
	mov.b64 	{%r61, %r66}, %rd327;
	// begin inline asm
	shfl.sync.down.b32 %r60, %r61, %r67, %r68, %r69;
	// end inline asm
	// begin inline asm
	shfl.sync.down.b32 %r65, %r66, %r67, %r68, %r69;
	// end inline asm
	mov.b64 	%rd155, {%r60, %r65};
	setp.gt.s32 	%p53, %r49, 30;
	mov.f64 	%fd340, %fd338;
	mov.u64 	%rd329, %rd327;
	@%p53 bra 	$L__BB7_164;
	abs.f64 	%fd215, %fd338;
	abs.f64 	%fd216, %fd214;
	setp.lt.f64 	%p54, %fd215, %fd216;
	mov.f64 	%fd340, %fd214;
	mov.u64 	%rd329, %rd155;
	@%p54 bra 	$L__BB7_164;
	setp.lt.f64 	%p55, %fd216, %fd215;
	mov.f64 	%fd340, %fd338;
	mov.u64 	%rd329, %rd327;
	@%p55 bra 	$L__BB7_164;
	setp.lt.s64 	%p56, %rd327, %rd155;
	selp.f64 	%fd340, %fd338, %fd214, %p56;
	min.s64 	%rd329, %rd327, %rd155;
$L__BB7_164:
	mov.b64 	%rd230, %fd340;
	mov.b64 	{%r71, %r76}, %rd230;
	mov.b32 	%r87, 2;
	mov.b32 	%r88, 31;
	mov.b32 	%r89, -1;
	// begin inline asm
	shfl.sync.down.b32 %r70, %r71, %r87, %r88, %r89;
	// end inline asm
	// begin inline asm
	shfl.sync.down.b32 %r75, %r76, %r87, %r88, %r89;
	// end inline asm
	mov.b64 	%rd231, {%r70, %r75};
	mov.b64 	%fd219, %rd231;
	mov.b64 	{%r81, %r86}, %rd329;
	// begin inline asm
	shfl.sync.down.b32 %r80, %r81, %r87, %r88, %r89;
	// end inline asm
	// begin inline asm
	shfl.sync.down.b32 %r85, %r86, %r87, %r88, %r89;
	// end inline asm
	mov.b64 	%rd158, {%r80, %r85};
	setp.gt.s32 	%p57, %r49, 29;
	mov.f64 	%fd341, %fd340;
	mov.u64 	%rd330, %rd329;
	@%p57 bra 	$L__BB7_168;
	abs.f64 	%fd220, %fd340;
	abs.f64 	%fd221, %fd219;
	setp.lt.f64 	%p58, %fd220, %fd221;
	mov.f64 	%fd341, %fd219;
	mov.u64 	%rd330, %rd158;
	@%p58 bra 	$L__BB7_168;
	setp.lt.f64 	%p59, %fd221, %fd220;
	mov.f64 	%fd341, %fd340;
	mov.u64 	%rd330, %rd329;
	@%p59 bra 	$L__BB7_168;
	setp.lt.s64 	%p60, %rd329, %rd158;
	selp.f64 	%fd341, %fd340, %fd219, %p60;
	min.s64 	%rd330, %rd329, %rd158;
$L__BB7_168:
	mov.b64 	%rd232, %fd341;
	mov.b64 	{%r91, %r96}, %rd232;
	mov.b32 	%r107, 4;
	mov.b32 	%r108, 31;
	mov.b32 	%r109, -1;
	// begin inline asm
	shfl.sync.down.b32 %r90, %r91, %r107, %r108, %r109;
	// end inline asm
	// begin inline asm
	shfl.sync.down.b32 %r95, %r96, %r107, %r108, %r109;
	// end inline asm
	mov.b64 	%rd233, {%r90, %r95};
	mov.b64 	%fd224, %rd233;
	mov.b64 	{%r101, %r106}, %rd330;
	// begin inline asm
	shfl.sync.down.b32 %r100, %r101, %r107, %r108, %r109;
	// end inline asm
	// begin inline asm
	shfl.sync.down.b32 %r105, %r106, %r107, %r108, %r109;
	// end inline asm
	mov.b64 	%rd161, {%r100, %r105};
	setp.gt.s32 	%p61, %r49, 27;
	mov.f64 	%fd342, %fd341;
	mov.u64 	%rd331, %rd330;
	@%p61 bra 	$L__BB7_172;
	abs.f64 	%fd225, %fd341;
	abs.f64 	%fd226, %fd224;
	setp.lt.f64 	%p62, %fd225, %fd226;
	mov.f64 	%fd342, %fd224;
	mov.u64 	%rd331, %rd161;
	@%p62 bra 	$L__BB7_172;
	setp.lt.f64 	%p63, %fd226, %fd225;
	mov.f64 	%fd342, %fd341;
	mov.u64 	%rd331, %rd330;
	@%p63 bra 	$L__BB7_172;
	setp.lt.s64 	%p64, %rd330, %rd161;
	selp.f64 	%fd342, %fd341, %fd224, %p64;
	min.s64 	%rd331, %rd330, %rd161;
$L__BB7_172:
	mov.b64 	%rd234, %fd342;
	mov.b64 	{%r111, %r116}, %rd234;
	mov.b32 	%r127, 8;
	mov.b32 	%r128, 31;
	mov.b32 	%r129, -1;
	// begin inline asm
	shfl.sync.down.b32 %r110, %r111, %r127, %r128, %r129;
	// end inline asm
	// begin inline asm
	shfl.sync.down.b32 %r115, %r116, %r127, %r128, %r129;
	// end inline asm
	mov.b64 	%rd235, {%r110, %r115};
	mov.b64 	%fd229, %rd235;
	mov.b64 	{%r121, %r126}, %rd331;
	// begin inline asm
	shfl.sync.down.b32 %r120, %r121, %r127, %r128, %r129;
	// end inline asm
	// begin inline asm
	shfl.sync.down.b32 %r125, %r126, %r127, %r128, %r129;
	// end inline asm
	mov.b64 	%rd164, {%r120, %r125};
	setp.gt.s32 	%p65, %r49, 23;
	mov.f64 	%fd343, %fd342;
	mov.u64 	%rd332, %rd331;
	@%p65 bra 	$L__BB7_176;
	abs.f64 	%fd230, %fd342;
	abs.f64 	%fd231, %fd229;
	setp.lt.f64 	%p66, %fd230, %fd231;
	mov.f64 	%fd343, %fd229;
	mov.u64 	%rd332, %rd164;
	@%p66 bra 	$L__BB7_176;
	setp.lt.f64 	%p67, %fd231, %fd230;
	mov.f64 	%fd343, %fd342;
	mov.u64 	%rd332, %rd331;
	@%p67 bra 	$L__BB7_176;
	setp.lt.s64 	%p68, %rd331, %rd164;
	selp.f64 	%fd343, %fd342, %fd229, %p68;
	min.s64 	%rd332, %rd331, %rd164;
$L__BB7_176:
	mov.b64 	%rd236, %fd343;
	mov.b64 	{%r131, %r136}, %rd236;
	mov.b32 	%r147, 16;
	mov.b32 	%r148, 31;
	mov.b32 	%r149, -1;
	// begin inline asm
	shfl.sync.down.b32 %r130, %r131, %r147, %r148, %r149;
	// end inline asm
	// begin inline asm
	shfl.sync.down.b32 %r135, %r136, %r147, %r148, %r149;
	// end inline asm
	mov.b64 	%rd237, {%r130, %r135};
	mov.b64 	%fd234, %rd237;
	mov.b64 	{%r141, %r146}, %rd332;
	// begin inline asm
	shfl.sync.down.b32 %r140, %r141, %r147, %r148, %r149;
	// end inline asm
	// begin inline asm
	shfl.sync.down.b32 %r145, %r146, %r147, %r148, %r149;
	// end inline asm
	mov.b64 	%rd167, {%r140, %r145};
	setp.gt.s32 	%p69, %r49, 15;
	mov.f64 	%fd351, %fd343;
	mov.u64 	%rd340, %rd332;
	@%p69 bra 	$L__BB7_180;
	abs.f64 	%fd235, %fd343;
	abs.f64 	%fd236, %fd234;
	setp.lt.f64 	%p70, %fd235, %fd236;
	mov.f64 	%fd351, %fd234;
	mov.u64 	%rd340, %rd167;
	@%p70 bra 	$L__BB7_180;
	setp.lt.f64 	%p71, %fd236, %fd235;
	mov.f64 	%fd351, %fd343;
	mov.u64 	%rd340, %rd332;
	@%p71 bra 	$L__BB7_180;
	setp.lt.s64 	%p72, %rd332, %rd167;
	selp.f64 	%fd351, %fd343, %fd234, %p72;
	min.s64 	%rd340, %rd332, %rd167;
$L__BB7_180:
	setp.ne.s32 	%p73, %r49, 0;
	@%p73 bra 	$L__BB7_182;
	shr.u32 	%r150, %r18, 1;
	and.b32  	%r151, %r150, 496;
	mov.u32 	%r152, _ZN6thrust24THRUST_300001_SM_1000_NS8cuda_cub4core6detail5shmemE;
	add.s32 	%r153, %r152, %r151;
	st.shared.f64 	[%r153+8], %fd351;
	st.shared.u64 	[%r153+16], %rd340;
$L__BB7_182:
	bar.sync 	0;
	setp.ne.s32 	%p74, %r18, 0;
	@%p74 bra 	$L__BB7_204;
	ld.shared.f64 	%fd239, [_ZN6thrust24THRUST_300001_SM_1000_NS8cuda_cub4core6detail5shmemE+24];
	ld.shared.u64 	%rd170, [_ZN6thrust24THRUST_300001_SM_1000_NS8cuda_cub4core6detail5shmemE+32];
	abs.f64 	%fd240, %fd351;
	abs.f64 	%fd241, %fd239;
	setp.lt.f64 	%p75, %fd240, %fd241;
	mov.f64 	%fd345, %fd239;
	mov.u64 	%rd334, %rd170;
	@%p75 bra 	$L__BB7_186;
	setp.lt.f64 	%p76, %fd241, %fd240;
	mov.f64 	%fd345, %fd351;
	mov.u64 	%rd334, %rd340;
	@%p76 bra 	$L__BB7_186;
	setp.lt.s64 	%p77, %rd340, %rd170;
	selp.f64 	%fd345, %fd351, %fd239, %p77;
	min.s64 	%rd334, %rd340, %rd170;
$L__BB7_186:
	ld.shared.f64 	%fd244, [_ZN6thrust24THRUST_300001_SM_1000_NS8cuda_cub4core6detail5shmemE+40];
	ld.shared.u64 	%rd173, [_ZN6thrust24THRUST_300001_SM_1000_NS8cuda_cub4core6detail5shmemE+48];
	abs.f64 	%fd245, %fd345;
	abs.f64 	%fd246, %fd244;
	setp.lt.f64 	%p78, %fd245, %fd246;
	mov.f64 	%fd346, %fd244;
	mov.u64 	%rd335, %rd173;
	@%p78 bra 	$L__BB7_189;
	setp.lt.f64 	%p79, %fd246, %fd245;
	mov.f64 	%fd346, %fd345;
	mov.u64 	%rd335, %rd334;
	@%p79 bra 	$L__BB7_189;
	setp.lt.s64 	%p80, %rd334, %rd173;
	selp.f64 	%fd346, %fd345, %fd244, %p80;
	min.s64 	%rd335, %rd334, %rd173;
$L__BB7_189:
	ld.shared.f64 	%fd249, [_ZN6thrust24THRUST_300001_SM_1000_NS8cuda_cub4core6detail5shmemE+56];
	ld.shared.u64 	%rd176, [_ZN6thrust24THRUST_300001_SM_1000_NS8cuda_cub4core6detail5shmemE+64];
	abs.f64 	%fd250, %fd346;
	abs.f64 	%fd251, %fd249;
	setp.lt.f64 	%p81, %fd250, %fd251;
	mov.f64 	%fd347, %fd249;
	mov.u64 	%rd336, %rd176;
	@%p81 bra 	$L__BB7_192;
	setp.lt.f64 	%p82, %fd251, %fd250;
	mov.f64 	%fd347, %fd346;
	mov.u64 	%rd336, %rd335;
	@%p82 bra 	$L__BB7_192;
	setp.lt.s64 	%p83, %rd335, %rd176;
	selp.f64 	%fd347, %fd346, %fd249, %p83;
	min.s64 	%rd336, %rd335, %rd176;
$L__BB7_192:
	ld.shared.f64 	%fd254, [_ZN6thrust24THRUST_300001_SM_1000_NS8cuda_cub4core6detail5shmemE+72];
	ld.shared.u64 	%rd179, [_ZN6thrust24THRUST_300001_SM_1000_NS8cuda_cub4core6detail5shmemE+80];
	abs.f64 	%fd255, %fd347;
	abs.f64 	%fd256, %fd254;
	setp.lt.f64 	%p84, %fd255, %fd256;
	mov.f64 	%fd348, %fd254;
	mov.u64 	%rd337, %rd179;
	@%p84 bra 	$L__BB7_195;
	setp.lt.f64 	%p85, %fd256, %fd255;
	mov.f64 	%fd348, %fd347;
	mov.u64 	%rd337, %rd336;
	@%p85 bra 	$L__BB7_195;
	setp.lt.s64 	%p86, %rd336, %rd179;
	selp.f64 	%fd348, %fd347, %fd254, %p86;
	min.s64 	%rd337, %rd336, %rd179;
$L__BB7_195:
	ld.shared.f64 	%fd259, [_ZN6thrust24THRUST_300001_SM_1000_NS8cuda_cub4core6detail5shmemE+88];
	ld.shared.u64 	%rd182, [_ZN6thrust24THRUST_300001_SM_1000_NS8cuda_cub4core6detail5shmemE+96];
	abs.f64 	%fd260, %fd348;
	abs.f64 	%fd261, %fd259;
	setp.lt.f64 	%p87, %fd260, %fd261;
	mov.f64 	%fd349, %fd259;
	mov.u64 	%rd338, %rd182;
	@%p87 bra 	$L__BB7_198;
	setp.lt.f64 	%p88, %fd261, %fd260;
	mov.f64 	%fd349, %fd348;
	mov.u64 	%rd338, %rd337;
	@%p88 bra 	$L__BB7_198;
	setp.lt.s64 	%p89, %rd337, %rd182;
	selp.f64 	%fd349, %fd348, %fd259, %p89;
	min.s64 	%rd338, %rd337, %rd182;
$L__BB7_198:
	ld.shared.f64 	%fd264, [_ZN6thrust24THRUST_300001_SM_1000_NS8cuda_cub4core6detail5shmemE+104];
	ld.shared.u64 	%rd185, [_ZN6thrust24THRUST_300001_SM_1000_NS8cuda_cub4core6detail5shmemE+112];
	abs.f64 	%fd265, %fd349;
	abs.f64 	%fd266, %fd264;
	setp.lt.f64 	%p90, %fd265, %fd266;
	mov.f64 	%fd350, %fd264;
	mov.u64 	%rd339, %rd185;
	@%p90 bra 	$L__BB7_201;
	setp.lt.f64 	%p91, %fd266, %fd265;
	mov.f64 	%fd350, %fd349;
	mov.u64 	%rd339, %rd338;
	@%p91 bra 	$L__BB7_201;
	setp.lt.s64 	%p92, %rd338, %rd185;
	selp.f64 	%fd350, %fd349, %fd264, %p92;
	min.s64 	%rd339, %rd338, %rd185;
$L__BB7_201:
	ld.shared.f64 	%fd269, [_ZN6thrust24THRUST_300001_SM_1000_NS8cuda_cub4core6detail5shmemE+120];
	ld.shared.u64 	%rd188, [_ZN6thrust24THRUST_300001_SM_1000_NS8cuda_cub4core6detail5shmemE+128];
	abs.f64 	%fd270, %fd350;
	abs.f64 	%fd271, %fd269;
	setp.lt.f64 	%p93, %fd270, %fd271;
	mov.u64 	%rd340, %rd188;
	mov.f64 	%fd351, %fd269;
	@%p93 bra 	$L__BB7_204;
	setp.lt.f64 	%p94, %fd271, %fd270;
	mov.u64 	%rd340, %rd339;
	mov.f64 	%fd351, %fd350;
	@%p94 bra 	$L__BB7_204;
	setp.lt.s64 	%p95, %rd339, %rd188;
	selp.f64 	%fd351, %fd350, %fd269, %p95;
	min.s64 	%rd340, %rd339, %rd188;
$L__BB7_204:
	mov.u32 	%r381, %tid.x;
	setp.ne.s32 	%p212, %r381, 0;
	@%p212 bra 	$L__BB7_206;
	ld.param.u64 	%rd271, [_ZN6thrust24THRUST_300001_SM_1000_NS8cuda_cub4core6detail13_kernel_agentINS1_8__reduce11ReduceAgentINS0_12zip_iteratorIN4cuda3std3__45tupleIJNS0_10device_ptrIdEENS0_17counting_iteratorIlNS0_11use_defaultESF_SF_EEEEEEEPNSB_IJdlEEESJ_lNS1_9__extrema9arg_max_fIdl10comparatorEEEEJSI_SK_lSO_EEEvDpT0__param_1];
	cvta.to.global.u64 	%rd270, %rd271;
	st.global.f64 	[%rd270], %fd351;
	st.global.u64 	[%rd270+8], %rd340;
$L__BB7_206:
	ret;

}
	// .globl	_ZN6thrust24THRUST_300001_SM_1000_NS8cuda_cub4core6detail13_kernel_agentINS1_8__reduce11ReduceAgentINS0_12zip_iteratorIN4cuda3std3__45tupleIJNS0_10device_ptrIdEENS0_17counting_iteratorIlNS0_11use_defaultESF_SF_EEEEEEEPNSB_IJdlEEESJ_lNS1_9__extrema9arg_max_fIdl10comparatorEEEEJSI_SK_lN3cub18CUB_300001_SM_100013GridEvenShareIlEENSR_9GridQueueIyEESO_EEEvDpT0_
.visible .entry _ZN6thrust24THRUST_300001_SM_1000_NS8cuda_cub4core6detail13_kernel_agentINS1_8__reduce11ReduceAgentINS0_12zip_iteratorIN4cuda3std3__45tupleIJNS0_10device_ptrIdEENS0_17counting_iteratorIlNS0_11use_defaultESF_SF_EEEEEEEPNSB_IJdlEEESJ_lNS1_9__extrema9arg_max_fIdl10comparatorEEEEJSI_SK_lN3cub18CUB_300001_SM_100013GridEvenShareIlEENSR_9GridQueueIyEESO_EEEvDpT0_(
	.param .align 8 .b8 _ZN6thrust24THRUST_300001_SM_1000_NS8cuda_cub4core6detail13_kernel_agentINS1_8__reduce11ReduceAgentINS0_12zip_iteratorIN4cuda3std3__45tupleIJNS0_10device_ptrIdEENS0_17counting_iteratorIlNS0_11use_defaultESF_SF_EEEEEEEPNSB_IJdlEEESJ_lNS1_9__extrema9arg_max_fIdl10comparatorEEEEJSI_SK_lN3cub18CUB_300001_SM_100013GridEvenShareIlEENSR_9GridQueueIyEESO_EEEvDpT0__param_0[16],
	.param .u64 .ptr .align 1 _ZN6thrust24THRUST_300001_SM_1000_NS8cuda_cub4core6detail13_kernel_agentINS1_8__reduce11ReduceAgentINS0_12zip_iteratorIN4cuda3std3__45tupleIJNS0_10device_ptrIdEENS0_17counting_iteratorIlNS0_11use_defaultESF_SF_EEEEEEEPNSB_IJdlEEESJ_lNS1_9__extrema9arg_max_fIdl10comparatorEEEEJSI_SK_lN3cub18CUB_300001_SM_100013GridEvenShareIlEENSR_9GridQueueIyEESO_EEEvDpT0__param_1,
	.param .u64 _ZN6thrust24THRUST_300001_SM_1000_NS8cuda_cub4core6detail13_kernel_agentINS1_8__reduce11ReduceAgentINS0_12zip_iteratorIN4cuda3std3__45tupleIJNS0_10device_ptrIdEENS0_17counting_iteratorIlNS0_11use_defaultESF_SF_EEEEEEEPNSB_IJdlEEESJ_lNS1_9__extrema9arg_max_fIdl10comparatorEEEEJSI_SK_lN3cub18CUB_300001_SM_100013GridEvenShareIlEENSR_9GridQueueIyEESO_EEEvDpT0__param_2,
	.param .align 8 .b8 _ZN6thrust24THRUST_300001_SM_1000_NS8cuda_cub4core6detail13_kernel_agentINS1_8__reduce11ReduceAgentINS0_12zip_iteratorIN4cuda3std3__45tupleIJNS0_10device_ptrIdEENS0_17counting_iteratorIlNS0_11use_defaultESF_SF_EEEEEEEPNSB_IJdlEEESJ_lNS1_9__extrema9arg_max_fIdl10comparatorEEEEJSI_SK_lN3cub18CUB_300001_SM_100013GridEvenShareIlEENSR_9GridQueueIyEESO_EEEvDpT0__param_3[72],
	.param .align 8 .b8 _ZN6thrust24THRUST_300001_SM_1000_NS8cuda_cub4core6detail13_kernel_agentINS1_8__reduce11ReduceAgentINS0_12zip_iteratorIN4cuda3std3__45tupleIJNS0_10device_ptrIdEENS0_17counting_iteratorIlNS0_11use_defaultESF_SF_EEEEEEEPNSB_IJdlEEESJ_lNS1_9__extrema9arg_max_fIdl10comparatorEEEEJSI_SK_lN3cub18CUB_300001_SM_100013GridEvenShareIlEENSR_9GridQueueIyEESO_EEEvDpT0__param_4[8],
	.param .align 1 .b8 _ZN6thrust24THRUST_300001_SM_1000_NS8cuda_cub4core6detail13_kernel_agentINS1_8__reduce11ReduceAgentINS0_12zip_iteratorIN4cuda3std3__45tupleIJNS0_10device_ptrIdEENS0_17counting_iteratorIlNS0_11use_defaultESF_SF_EEEEEEEPNSB_IJdlEEESJ_lNS1_9__extrema9arg_max_fIdl10comparatorEEEEJSI_SK_lN3cub18CUB_300001_SM_100013GridEvenShareIlEENSR_9GridQueueIyEESO_EEEvDpT0__param_5[1]
)
.maxntid 256
{
	.reg .pred 	%p<215>;
	.reg .b32 	%r<399>;
	.reg .b64 	%rd<356>;
	.reg .b64 	%fd<352>;

	ld.param.u64 	%rd196, [_ZN6thrust24THRUST_300001_SM_1000_NS8cuda_cub4core6detail13_kernel_agentINS1_8__reduce11ReduceAgentINS0_12zip_iteratorIN4cuda3std3__45tupleIJNS0_10device_ptrIdEENS0_17counting_iteratorIlNS0_11use_defaultESF_SF_EEEEEEEPNSB_IJdlEEESJ_lNS1_9__extrema9arg_max_fIdl10comparatorEEEEJSI_SK_lN3cub18CUB_300001_SM_100013GridEvenShareIlEENSR_9GridQueueIyEESO_EEEvDpT0__param_0+8];
	ld.param.u64 	%rd195, [_ZN6thrust24THRUST_300001_SM_1000_NS8cuda_cub4core6detail13_kernel_agentINS1_8__reduce11ReduceAgentINS0_12zip_iteratorIN4cuda3std3__45tupleIJNS0_10device_ptrIdEENS0_17counting_iteratorIlNS0_11use_defaultESF_SF_EEEEEEEPNSB_IJdlEEESJ_lNS1_9__extrema9arg_max_fIdl10comparatorEEEEJSI_SK_lN3cub18CUB_300001_SM_100013GridEvenShareIlEENSR_9GridQueueIyEESO_EEEvDpT0__param_0];
	ld.param.u64 	%rd199, [_ZN6thrust24THRUST_300001_SM_1000_NS8cuda_cub4core6detail13_kernel_agentINS1_8__reduce11ReduceAgentINS0_12zip_iteratorIN4cuda3std3__45tupleIJNS0_10device_ptrIdEENS0_17counting_iteratorIlNS0_11use_defaultESF_SF_EEEEEEEPNSB_IJdlEEESJ_lNS1_9__extrema9arg_max_fIdl10comparatorEEEEJSI_SK_lN3cub18CUB_300001_SM_100013GridEvenShareIlEENSR_9GridQueueIyEESO_EEEvDpT0__param_4];
	ld.param.u64 	%rd198, [_ZN6thrust24THRUST_300001_SM_1000_NS8cuda_cub4core6detail13_kernel_agentINS1_8__reduce11ReduceAgentINS0_12zip_iteratorIN4cuda3std3__45tupleIJNS0_10device_ptrIdEENS0_17counting_iteratorIlNS0_11use_defaultESF_SF_EEEEEEEPNSB_IJdlEEESJ_lNS1_9__extrema9arg_max_fIdl10comparatorEEEEJSI_SK_lN3cub18CUB_300001_SM_100013GridEvenShareIlEENSR_9GridQueueIyEESO_EEEvDpT0__param_2];
	cvta.to.global.u64 	%rd1, %rd199;
	cvta.to.global.u64 	%rd2, %rd195;
	mov.u32 	%r1, %ctaid.x;
	mul.lo.s32 	%r33, %r1, 1280;
	cvt.u64.u32 	%rd4, %r33;
	mov.u32 	%r34, %nctaid.x;
	mul.lo.s32 	%r35, %r34, 1280;
	cvt.u64.u32 	%rd5, %r35;
	add.s64 	%rd200, %rd4, 1280;
	setp.le.s64 	%p1, %rd200, %rd198;
	@%p1 bra 	$L__BB8_121;
	cvt.u32.u64 	%r159, %rd4;
	cvt.u32.u64 	%r2, %rd198;
	sub.s32 	%r3, %r2, %r159;
	mov.u32 	%r4, %tid.x;
	setp.ge.s32 	%p98, %r4, %r3;
	mov.f64 	%fd298, 0d0000000000000000;
	mov.b64 	%rd298, 0;
	mov.u32 	%r393, %r4;
	@%p98 bra 	$L__BB8_3;
	cvt.u64.u32 	%rd246, %r4;
	add.s64 	%rd247, %rd4, %rd246;
	shl.b64 	%rd248, %rd247, 3;
	add.s64 	%rd249, %rd2, %rd248;
	add.s64 	%rd298, %rd196, %rd247;
	ld.global.f64 	%fd298, [%rd249];
	add.s32 	%r393, %r4, 256;
$L__BB8_3:
	setp.ge.s32 	%p99, %r393, %r3;
	@%p99 bra 	$L__BB8_25;
	not.b32 	%r161, %r393;
	add.s32 	%r162, %r161, %r2;
	sub.s32 	%r7, %r162, %r159;
	and.b32  	%r163, %r7, 768;
	setp.eq.s32 	%p100, %r163, 768;
	@%p100 bra 	$L__BB8_10;
	cvt.u64.u32 	%rd251, %r393;
	add.s64 	%rd252, %rd251, %rd4;
	add.s64 	%rd289, %rd252, %rd196;
	shl.b64 	%rd253, %rd252, 3;
	add.s64 	%rd288, %rd2, %rd253;
	shr.u32 	%r164, %r7, 8;
	add.s32 	%r165, %r164, 1;
	and.b32  	%r166, %r165, 3;
	neg.s32 	%r391, %r166;
$L__BB8_6:
	.pragma "nounroll";
	mov.u64 	%rd12, %rd298;
	mov.f64 	%fd3, %fd298;
	ld.global.f64 	%fd4, [%rd288];
	abs.f64 	%fd5, %fd3;
	abs.f64 	%fd6, %fd4;
	setp.lt.f64 	%p101, %fd5, %fd6;
	mov.u64 	%rd298, %rd289;
	mov.f64 	%fd298, %fd4;
	@%p101 bra 	$L__BB8_9;
	setp.lt.f64 	%p102, %fd6, %fd5;
	mov.u64 	%rd298, %rd12;
	mov.f64 	%fd298, %fd3;
	@%p102 bra 	$L__BB8_9;
	setp.lt.s64 	%p103, %rd12, %rd289;
	min.s64 	%rd298, %rd12, %rd289;
	selp.f64 	%fd298, %fd3, %fd4, %p103;
$L__BB8_9:
	add.s32 	%r393, %r393, 256;
	add.s64 	%rd289, %rd289, 256;
	add.s64 	%rd288, %rd288, 2048;
	add.s32 	%r391, %r391, 1;
	setp.ne.s32 	%p104, %r391, 0;
	@%p104 bra 	$L__BB8_6;
$L__BB8_10:
	setp.lt.u32 	%p105, %r7, 768;
	@%p105 bra 	$L__BB8_25;
	add.s32 	%r394, %r393, 512;
$L__BB8_12:
	mov.u32 	%r15, %r394;
	add.s32 	%r167, %r15, -512;
	cvt.s64.s32 	%rd254, %r167;
	add.s64 	%rd255, %rd254, %rd4;
	shl.b64 	%rd256, %rd255, 3;
	add.s64 	%rd20, %rd2, %rd256;
	add.s64 	%rd21, %rd255, %rd196;
	ld.global.f64 	%fd12, [%rd20];
	abs.f64 	%fd13, %fd298;
	abs.f64 	%fd14, %fd12;
	setp.lt.f64 	%p106, %fd13, %fd14;
	mov.u64 	%rd295, %rd21;
	mov.f64 	%fd295, %fd12;
	@%p106 bra 	$L__BB8_15;
	setp.lt.f64 	%p107, %fd14, %fd13;
	mov.u64 	%rd295, %rd298;
	mov.f64 	%fd295, %fd298;
	@%p107 bra 	$L__BB8_15;
	setp.lt.s64 	%p108, %rd298, %rd21;
	min.s64 	%rd295, %rd298, %rd21;
	selp.f64 	%fd295, %fd298, %fd12, %p108;
$L__BB8_15:
	add.s32 	%r168, %r15, -256;
	cvt.s64.s32 	%rd257, %r168;
	add.s64 	%rd258, %rd257, %rd4;
	add.s64 	%rd24, %rd258, %rd196;
	ld.global.f64 	%fd17, [%rd20+2048];
	abs.f64 	%fd18, %fd295;
	abs.f64 	%fd19, %fd17;
	setp.lt.f64 	%p109, %fd18, %fd19;
	mov.u64 	%rd296, %rd24;
	mov.f64 	%fd296, %fd17;
	@%p109 bra 	$L__BB8_18;
	setp.lt.f64 	%p110, %fd19, %fd18;
	mov.u64 	%rd296, %rd295;
	mov.f64 	%fd296, %fd295;
	@%p110 bra 	$L__BB8_18;
	setp.lt.s64 	%p111, %rd295, %rd24;
	min.s64 	%rd296, %rd295, %rd24;
	selp.f64 	%fd296, %fd295, %fd17, %p111;
$L__BB8_18:
	cvt.s64.s32 	%rd259, %r15;
	add.s64 	%rd260, %rd259, %rd4;
	add.s64 	%rd27, %rd260, %rd196;
	ld.global.f64 	%fd22, [%rd20+4096];
	abs.f64 	%fd23, %fd296;
	abs.f64 	%fd24, %fd22;
	setp.lt.f64 	%p112, %fd23, %fd24;
	mov.u64 	%rd297, %rd27;
	mov.f64 	%fd297, %fd22;
	@%p112 bra 	$L__BB8_21;
	setp.lt.f64 	%p113, %fd24, %fd23;
	mov.u64 	%rd297, %rd296;
	mov.f64 	%fd297, %fd296;
	@%p113 bra 	$L__BB8_21;
	setp.lt.s64 	%p114, %rd296, %rd27;
	min.s64 	%rd297, %rd296, %rd27;
	selp.f64 	%fd297, %fd296, %fd22, %p114;
$L__BB8_21:
	add.s32 	%r169, %r15, 256;
	cvt.s64.s32 	%rd261, %r169;
	add.s64 	%rd262, %rd261, %rd4;
	add.s64 	%rd30, %rd262, %rd196;
	ld.global.f64 	%fd27, [%rd20+6144];
	abs.f64 	%fd28, %fd297;
	abs.f64 	%fd29, %fd27;
	setp.lt.f64 	%p115, %fd28, %fd29;
	mov.u64 	%rd298, %rd30;
	mov.f64 	%fd298, %fd27;
	@%p115 bra 	$L__BB8_24;
	setp.lt.f64 	%p116, %fd29, %fd28;
	mov.u64 	%rd298, %rd297;
	mov.f64 	%fd298, %fd297;
	@%p116 bra 	$L__BB8_24;
	setp.lt.s64 	%p117, %rd297, %rd30;
	min.s64 	%rd298, %rd297, %rd30;
	selp.f64 	%fd298, %fd297, %fd27, %p117;
$L__BB8_24:
	add.s32 	%r394, %r15, 1024;
	add.s32 	%r170, %r15, 512;
	setp.lt.s32 	%p118, %r170, %r3;
	@%p118 bra 	$L__BB8_12;
$L__BB8_25:
	setp.lt.s32 	%p119, %r3, 256;
	@%p119 bra 	$L__BB8_70;
	// begin inline asm
	mov.u32 %r284, %laneid;
	// end inline asm
	mov.b64 	%rd273, %fd298;
	mov.b64 	{%r286, %r291}, %rd273;
	mov.b32 	%r302, 1;
	mov.b32 	%r303, 31;
	mov.b32 	%r304, -1;
	// begin inline asm
	shfl.sync.down.b32 %r285, %r286, %r302, %r303, %r304;
	// end inline asm
	// begin inline asm
	shfl.sync.down.b32 %r290, %r291, %r302, %r303, %r304;
	// end inline asm
	mov.b64 	%rd274, {%r285, %r290};
	mov.b64 	%fd33, %rd274;
	mov.b64 	{%r296, %r301}, %rd298;
	// begin inline asm
	shfl.sync.down.b32 %r295, %r296, %r302, %r303, %r304;
	// end inline asm
	// begin inline asm
	shfl.sync.down.b32 %r300, %r301, %r302, %r303, %r304;
	// end inline asm
	mov.b64 	%rd34, {%r295, %r300};
	setp.gt.s32 	%p171, %r284, 30;
	mov.u64 	%rd300, %rd298;
	mov.f64 	%fd300, %fd298;
	@%p171 bra 	$L__BB8_30;
	abs.f64 	%fd34, %fd298;
	abs.f64 	%fd35, %fd33;
	setp.lt.f64 	%p172, %fd34, %fd35;
	mov.u64 	%rd300, %rd34;
	mov.f64 	%fd300, %fd33;
	@%p172 bra 	$L__BB8_30;
	setp.lt.f64 	%p173, %fd35, %fd34;
	mov.u64 	%rd300, %rd298;
	mov.f64 	%fd300, %fd298;
	@%p173 bra 	$L__BB8_30;
	setp.lt.s64 	%p174, %rd298, %rd34;
	min.s64 	%rd300, %rd298, %rd34;
	selp.f64 	%fd300, %fd298, %fd33, %p174;
$L__BB8_30:
	mov.b64 	%rd275, %fd300;
	mov.b64 	{%r306, %r311}, %rd275;
	mov.b32 	%r322, 2;
	mov.b32 	%r323, 31;
	mov.b32 	%r324, -1;
	// begin inline asm
	shfl.sync.down.b32 %r305, %r306, %r322, %r323, %r324;
	// end inline asm
	// begin inline asm
	shfl.sync.down.b32 %r310, %r311, %r322, %r323, %r324;
	// end inline asm
	mov.b64 	%rd276, {%r305, %r310};
	mov.b64 	%fd38, %rd276;
	mov.b64 	{%r316, %r321}, %rd300;
	// begin inline asm
	shfl.sync.down.b32 %r315, %r316, %r322, %r323, %r324;
	// end inline asm
	// begin inline asm
	shfl.sync.down.b32 %r320, %r321, %r322, %r323, %r324;
	// end inline asm
	mov.b64 	%rd37, {%r315, %r320};
	setp.gt.s32 	%p175, %r284, 29;
	mov.u64 	%rd301, %rd300;
	mov.f64 	%fd301, %fd300;
	@%p175 bra 	$L__BB8_34;
	abs.f64 	%fd39, %fd300;
	abs.f64 	%fd40, %fd38;
	setp.lt.f64 	%p176, %fd39, %fd40;
	mov.u64 	%rd301, %rd37;
	mov.f64 	%fd301, %fd38;
	@%p176 bra 	$L__BB8_34;
	setp.lt.f64 	%p177, %fd40, %fd39;
	mov.u64 	%rd301, %rd300;
	mov.f64 	%fd301, %fd300;
	@%p177 bra 	$L__BB8_34;
	setp.lt.s64 	%p178, %rd300, %rd37;
	min.s64 	%rd301, %rd300, %rd37;
	selp.f64 	%fd301, %fd300, %fd38, %p178;
$L__BB8_34:
	mov.b64 	%rd277, %fd301;
	mov.b64 	{%r326, %r331}, %rd277;
	mov.b32 	%r342, 4;
	mov.b32 	%r343, 31;
	mov.b32 	%r344, -1;
	// begin inline asm
	shfl.sync.down.b32 %r325, %r326, %r342, %r343, %r344;
	// end inline asm
	// begin inline asm
	shfl.sync.down.b32 %r330, %r331, %r342, %r343, %r344;
	// end inline asm
	mov.b64 	%rd278, {%r325, %r330};
	mov.b64 	%fd43, %rd278;
	mov.b64 	{%r336, %r341}, %rd301;
	// begin inline asm
	shfl.sync.down.b32 %r335, %r336, %r342, %r343, %r344;
	// end inline asm
	// begin inline asm
	shfl.sync.down.b32 %r340, %r341, %r342, %r343, %r344;
	// end inline asm
	mov.b64 	%rd40, {%r335, %r340};
	setp.gt.s32 	%p179, %r284, 27;
	mov.u64 	%rd302, %rd301;
	mov.f64 	%fd302, %fd301;
	@%p179 bra 	$L__BB8_38;
	abs.f64 	%fd44, %fd301;
	abs.f64 	%fd45, %fd43;
	setp.lt.f64 	%p180, %fd44, %fd45;
	mov.u64 	%rd302, %rd40;
	mov.f64 	%fd302, %fd43;
	@%p180 bra 	$L__BB8_38;
	setp.lt.f64 	%p181, %fd45, %fd44;
	mov.u64 	%rd302, %rd301;
	mov.f64 	%fd302, %fd301;
	@%p181 bra 	$L__BB8_38;
	setp.lt.s64 	%p182, %rd301, %rd40;
	min.s64 	%rd302, %rd301, %rd40;
	selp.f64 	%fd302, %fd301, %fd43, %p182;
$L__BB8_38:
	mov.b64 	%rd279, %fd302;
	mov.b64 	{%r346, %r351}, %rd279;
	mov.b32 	%r362, 8;
	mov.b32 	%r363, 31;
	mov.b32 	%r364, -1;
	// begin inline asm
	shfl.sync.down.b32 %r345, %r346, %r362, %r363, %r364;
	// end inline asm
	// begin inline asm
	shfl.sync.down.b32 %r350, %r351, %r362, %r363, %r364;
	// end inline asm
	mov.b64 	%rd280, {%r345, %r350};
	mov.b64 	%fd48, %rd280;
	mov.b64 	{%r356, %r361}, %rd302;
	// begin inline asm
	shfl.sync.down.b32 %r355, %r356, %r362, %r363, %r364;
	// end inline asm
	// begin inline asm
	shfl.sync.down.b32 %r360, %r361, %r362, %r363, %r364;
	// end inline asm
	mov.b64 	%rd43, {%r355, %r360};
	setp.gt.s32 	%p183, %r284, 23;
	mov.u64 	%rd303, %rd302;
	mov.f64 	%fd303, %fd302;
	@%p183 bra 	$L__BB8_42;
	abs.f64 	%fd49, %fd302;
	abs.f64 	%fd50, %fd48;
	setp.lt.f64 	%p184, %fd49, %fd50;
	mov.u64 	%rd303, %rd43;
	mov.f64 	%fd303, %fd48;
	@%p184 bra 	$L__BB8_42;
	setp.lt.f64 	%p185, %fd50, %fd49;
	mov.u64 	%rd303, %rd302;
	mov.f64 	%fd303, %fd302;
	@%p185 bra 	$L__BB8_42;
	setp.lt.s64 	%p186, %rd302, %rd43;
	min.s64 	%rd303, %rd302, %rd43;
	selp.f64 	%fd303, %fd302, %fd48, %p186;
$L__BB8_42:
	mov.b64 	%rd281, %fd303;
	mov.b64 	{%r366, %r371}, %rd281;
	mov.b32 	%r382, 16;
	mov.b32 	%r383, 31;
	mov.b32 	%r384, -1;
	// begin inline asm
	shfl.sync.down.b32 %r365, %r366, %r382, %r383, %r384;
	// end inline asm
	// begin inline asm
	shfl.sync.down.b32 %r370, %r371, %r382, %r383, %r384;
	// end inline asm
	mov.b64 	%rd282, {%r365, %r370};
	mov.b64 	%fd53, %rd282;
	mov.b64 	{%r376, %r381}, %rd303;
	// begin inline asm
	shfl.sync.down.b32 %r375, %r376, %r382, %r383, %r384;
	// end inline asm
	// begin inline asm
	shfl.sync.down.b32 %r380, %r381, %r382, %r383, %r384;
	// end inline asm
	mov.b64 	%rd46, {%r375, %r380};
	setp.gt.s32 	%p187, %r284, 15;
	mov.u64 	%rd355, %rd303;
	mov.f64 	%fd351, %fd303;
	@%p187 bra 	$L__BB8_46;
	abs.f64 	%fd54, %fd303;
	abs.f64 	%fd55, %fd53;
	setp.lt.f64 	%p188, %fd54, %fd55;
	mov.u64 	%rd355, %rd46;
	mov.f64 	%fd351, %fd53;
	@%p188 bra 	$L__BB8_46;
	setp.lt.f64 	%p189, %fd55, %fd54;
	mov.u64 	%rd355, %rd303;
	mov.f64 	%fd351, %fd303;
	@%p189 bra 	$L__BB8_46;
	setp.lt.s64 	%p190, %rd303, %rd46;
	min.s64 	%rd355, %rd303, %rd46;
	selp.f64 	%fd351, %fd303, %fd53, %p190;
$L__BB8_46:
	setp.ne.s32 	%p191, %r284, 0;
	@%p191 bra 	$L__BB8_48;
	shr.u32 	%r385, %r4, 1;
	and.b32  	%r386, %r385, 496;
	mov.u32 	%r387, _ZN6thrust24THRUST_300001_SM_1000_NS8cuda_cub4core6detail5shmemE;
	add.s32 	%r388, %r387, %r386;
	st.shared.f64 	[%r388+8], %fd351;
	st.shared.u64 	[%r388+16], %rd355;
$L__BB8_48:
	bar.sync 	0;
	setp.ne.s32 	%p192, %r4, 0;
	@%p192 bra 	$L__BB8_208;
	ld.shared.f64 	%fd58, [_ZN6thrust24THRUST_300001_SM_1000_NS8cuda_cub4core6detail5shmemE+24];
	ld.shared.u64 	%rd49, [_ZN6thrust24THRUST_300001_SM_1000_NS8cuda_cub4core6detail5shmemE+32];
	abs.f64 	%fd59, %fd351;
	abs.f64 	%fd60, %fd58;
	setp.lt.f64 	%p193, %fd59, %fd60;
	mov.u64 	%rd305, %rd49;
	mov.f64 	%fd305, %fd58;
	@%p193 bra 	$L__BB8_52;
	setp.lt.f64 	%p194, %fd60, %fd59;
	mov.u64 	%rd305, %rd355;
	mov.f64 	%fd305, %fd351;
	@%p194 bra 	$L__BB8_52;
	setp.lt.s64 	%p195, %rd355, %rd49;
	min.s64 	%rd305, %rd355, %rd49;
	selp.f64 	%fd305, %fd351, %fd58, %p195;
$L__BB8_52:
	ld.shared.f64 	%fd63, [_ZN6thrust24THRUST_300001_SM_1000_NS8cuda_cub4core6detail5shmemE+40];
	ld.shared.u64 	%rd52, [_ZN6thrust24THRUST_300001_SM_1000_NS8cuda_cub4core6detail5shmemE+48];
	abs.f64 	%fd64, %fd305;
	abs.f64 	%fd65, %fd63;
	setp.lt.f64 	%p196, %fd64, %fd65;
	mov.u64 	%rd306, %rd52;
	mov.f64 	%fd306, %fd63;
	@%p196 bra 	$L__BB8_55;
	setp.lt.f64 	%p197, %fd65, %fd64;
	mov.u64 	%rd306, %rd305;
	mov.f64 	%fd306, %fd305;
	@%p197 bra 	$L__BB8_55;
	setp.lt.s64 	%p198, %rd305, %rd52;
	min.s64 	%rd306, %rd305, %rd52;
	selp.f64 	%fd306, %fd305, %fd63, %p198;
$L__BB8_55:
	ld.shared.f64 	%fd68, [_ZN6thrust24THRUST_300001_SM_1000_NS8cuda_cub4core6detail5shmemE+56];
	ld.shared.u64 	%rd55, [_ZN6thrust24THRUST_300001_SM_1000_NS8cuda_cub4core6detail5shmemE+64];
	abs.f64 	%fd69, %fd306;
	abs.f64 	%fd70, %fd68;
	setp.lt.f64 	%p199, %fd69, %fd70;
	mov.u64 	%rd307, %rd55;
	mov.f64 	%fd307, %fd68;
	@%p199 bra 	$L__BB8_58;
	setp.lt.f64 	%p200, %fd70, %fd69;
	mov.u64 	%rd307, %rd306;
	mov.f64 	%fd307, %fd306;
	@%p200 bra 	$L__BB8_58;
	setp.lt.s64 	%p201, %rd306, %rd55;
	min.s64 	%rd307, %rd306, %rd55;
	selp.f64 	%fd307, %fd306, %fd68, %p201;
$L__BB8_58:
	ld.shared.f64 	%fd73, [_ZN6thrust24THRUST_300001_SM_1000_NS8cuda_cub4core6detail5shmemE+72];
	ld.shared.u64 	%rd58, [_ZN6thrust24THRUST_300001_SM_1000_NS8cuda_cub4core6detail5shmemE+80];
	abs.f64 	%fd74, %fd307;
	abs.f64 	%fd75, %fd73;
	setp.lt.f64 	%p202, %fd74, %fd75;
	mov.u64 	%rd308, %rd58;
	mov.f64 	%fd308, %fd73;
	@%p202 bra 	$L__BB8_61;
	setp.lt.f64 	%p203, %fd75, %fd74;
	mov.u64 	%rd308, %rd307;
	mov.f64 	%fd308, %fd307;
	@%p203 bra 	$L__BB8_61;
	setp.lt.s64 	%p204, %rd307, %rd58;
	min.s64 	%rd308, %rd307, %rd58;
	selp.f64 	%fd308, %fd307, %fd73, %p204;
$L__BB8_61:
	ld.shared.f64 	%fd78, [_ZN6thrust24THRUST_300001_SM_1000_NS8cuda_cub4core6detail5shmemE+88];
	ld.shared.u64 	%rd61, [_ZN6thrust24THRUST_300001_SM_1000_NS8cuda_cub4core6detail5shmemE+96];
	abs.f64 	%fd79, %fd308;
	abs.f64 	%fd80, %fd78;
	setp.lt.f64 	%p205, %fd79, %fd80;
	mov.u64 	%rd309, %rd61;
	mov.f64 	%fd309, %fd78;
	@%p205 bra 	$L__BB8_64;
	setp.lt.f64 	%p206, %fd80, %fd79;
	mov.u64 	%rd309, %rd308;
	mov.f64 	%fd309, %fd308;
	@%p206 bra 	$L__BB8_64;
	setp.lt.s64 	%p207, %rd308, %rd61;
	min.s64 	%rd309, %rd308, %rd61;
	selp.f64 	%fd309, %fd308, %fd78, %p207;
$L__BB8_64:
	ld.shared.f64 	%fd83, [_ZN6thrust24THRUST_300001_SM_1000_NS8cuda_cub4core6detail5shmemE+104];
	ld.shared.u64 	%rd64, [_ZN6thrust24THRUST_300001_SM_1000_NS8cuda_cub4core6detail5shmemE+112];
	abs.f64 	%fd84, %fd309;
	abs.f64 	%fd85, %fd83;
	setp.lt.f64 	%p208, %fd84, %fd85;
	mov.u64 	%rd310, %rd64;
	mov.f64 	%fd310, %fd83;
	@%p208 bra 	$L__BB8_67;
	setp.lt.f64 	%p209, %fd85, %fd84;
	mov.u64 	%rd310, %rd309;
	mov.f64 	%fd310, %fd309;
	@%p209 bra 	$L__BB8_67;
	setp.lt.s64 	%p210, %rd309, %rd64;
	min.s64 	%rd310, %rd309, %rd64;
	selp.f64 	%fd310, %fd309, %fd83, %p210;
$L__BB8_67:
	ld.shared.f64 	%fd88, [_ZN6thrust24THRUST_300001_SM_1000_NS8cuda_cub4core6detail5shmemE+120];
	ld.shared.u64 	%rd67, [_ZN6thrust24THRUST_300001_SM_1000_NS8cuda_cub4core6detail5shmemE+128];
	abs.f64 	%fd89, %fd310;
	abs.f64 	%fd90, %fd88;
	setp.lt.f64 	%p211, %fd89, %fd90;
	mov.u64 	%rd355, %rd67;
	mov.f64 	%fd351, %fd88;
	@%p211 bra 	$L__BB8_208;
	setp.lt.f64 	%p212, %fd90, %fd89;
	mov.u64 	%rd355, %rd310;
	mov.f64 	%fd351, %fd310;
	@%p212 bra 	$L__BB8_208;
	setp.lt.s64 	%p213, %rd310, %rd67;
	min.s64 	%rd355, %rd310, %rd67;
	selp.f64 	%fd351, %fd310, %fd88, %p213;
	bra.uni 	$L__BB8_208;
$L__BB8_70:
	// begin inline asm
	mov.u32 %r171, %laneid;
	// end inline asm
	and.b32  	%r192, %r4, 992;
	add.s32 	%r193, %r192, 32;
	setp.gt.s32 	%p120, %r193, %r3;
	not.b32 	%r194, %r192;
	add.s32 	%r195, %r3, %r194;
	selp.b32 	%r190, %r195, 31, %p120;
	mov.b64 	%rd263, %fd298;
	mov.b64 	{%r173, %r178}, %rd263;
	mov.b32 	%r189, 1;
	mov.b32 	%r191, -1;
	// begin inline asm
	shfl.sync.down.b32 %r172, %r173, %r189, %r190, %r191;
	// end inline asm
	// begin inline asm
	shfl.sync.down.b32 %r177, %r178, %r189, %r190, %r191;
	// end inline asm
	mov.b64 	%rd264, {%r172, %r177};
	mov.b64 	%fd92, %rd264;
	mov.b64 	{%r183, %r188}, %rd298;
	// begin inline asm
	shfl.sync.down.b32 %r182, %r183, %r189, %r190, %r191;
	// end inline asm
	// begin inline asm
	shfl.sync.down.b32 %r187, %r188, %r189, %r190, %r191;
	// end inline asm
	mov.b64 	%rd69, {%r182, %r187};
	setp.ge.s32 	%p121, %r171, %r190;
	mov.u64 	%rd311, %rd298;
	mov.f64 	%fd311, %fd298;
	@%p121 bra 	$L__BB8_74;
	abs.f64 	%fd93, %fd298;
	abs.f64 	%fd94, %fd92;
	setp.lt.f64 	%p122, %fd93, %fd94;
	mov.u64 	%rd311, %rd69;
	mov.f64 	%fd311, %fd92;
	@%p122 bra 	$L__BB8_74;
	setp.lt.f64 	%p123, %fd94, %fd93;
	mov.u64 	%rd311, %rd298;
	mov.f64 	%fd311, %fd298;
	@%p123 bra 	$L__BB8_74;
	setp.lt.s64 	%p124, %rd298, %rd69;
	min.s64 	%rd311, %rd298, %rd69;
	selp.f64 	%fd311, %fd298, %fd92, %p124;
$L__BB8_74:
	mov.b64 	%rd265, %fd311;
	mov.b64 	{%r197, %r202}, %rd265;
	mov.b32 	%r213, 2;
	mov.b32 	%r215, -1;
	// begin inline asm
	shfl.sync.down.b32 %r196, %r197, %r213, %r190, %r215;
	// end inline asm
	// begin inline asm
	shfl.sync.down.b32 %r201, %r202, %r213, %r190, %r215;
	// end inline asm
	mov.b64 	%rd266, {%r196, %r201};
	mov.b64 	%fd97, %rd266;
	mov.b64 	{%r207, %r212}, %rd311;
	// begin inline asm
	shfl.sync.down.b32 %r206, %r207, %r213, %r190, %r215;
	// end inline asm
	// begin inline asm
	shfl.sync.down.b32 %r211, %r212, %r213, %r190, %r215;
	// end inline asm
	mov.b64 	%rd72, {%r206, %r211};
	add.s32 	%r216, %r171, 2;
	setp.gt.s32 	%p125, %r216, %r190;
	mov.u64 	%rd312, %rd311;
	mov.f64 	%fd312, %fd311;
	@%p125 bra 	$L__BB8_78;
	abs.f64 	%fd98, %fd311;
	abs.f64 	%fd99, %fd97;
	setp.lt.f64 	%p126, %fd98, %fd99;
	mov.u64 	%rd312, %rd72;
	mov.f64 	%fd312, %fd97;
	@%p126 bra 	$L__BB8_78;
	setp.lt.f64 	%p127, %fd99, %fd98;
	mov.u64 	%rd312, %rd311;
	mov.f64 	%fd312, %fd311;
	@%p127 bra 	$L__BB8_78;
	setp.lt.s64 	%p128, %rd311, %rd72;
	min.s64 	%rd312, %rd311, %rd72;
	selp.f64 	%fd312, %fd311, %fd97, %p128;
$L__BB8_78:
	mov.b64 	%rd267, %fd312;
	mov.b64 	{%r218, %r223}, %rd267;
	mov.b32 	%r234, 4;
	mov.b32 	%r236, -1;
	// begin inline asm
	shfl.sync.down.b32 %r217, %r218, %r234, %r190, %r236;
	// end inline asm
	// begin inline asm
	shfl.sync.down.b32 %r222, %r223, %r234, %r190, %r236;
	// end inline asm
	mov.b64 	%rd268, {%r217, %r222};
	mov.b64 	%fd102, %rd268;
	mov.b64 	{%r228, %r233}, %rd312;
	// begin inline asm
	shfl.sync.down.b32 %r227, %r228, %r234, %r190, %r236;
	// end inline asm
	// begin inline asm
	shfl.sync.down.b32 %r232, %r233, %r234, %r190, %r236;
	// end inline asm
	mov.b64 	%rd75, {%r227, %r232};
	add.s32 	%r237, %r171, 4;
	setp.gt.s32 	%p129, %r237, %r190;
	mov.u64 	%rd313, %rd312;
	mov.f64 	%fd313, %fd312;
	@%p129 bra 	$L__BB8_82;
	abs.f64 	%fd103, %fd312;
	abs.f64 	%fd104, %fd102;
	setp.lt.f64 	%p130, %fd103, %fd104;
	mov.u64 	%rd313, %rd75;
	mov.f64 	%fd313, %fd102;
	@%p130 bra 	$L__BB8_82;
	setp.lt.f64 	%p131, %fd104, %fd103;
	mov.u64 	%rd313, %rd312;
	mov.f64 	%fd313, %fd312;
	@%p131 bra 	$L__BB8_82;
	setp.lt.s64 	%p132, %rd312, %rd75;
	min.s64 	%rd313, %rd312, %rd75;
	selp.f64 	%fd313, %fd312, %fd102, %p132;
$L__BB8_82:
	mov.b64 	%rd269, %fd313;
	mov.b64 	{%r239, %r244}, %rd269;
	mov.b32 	%r255, 8;
	mov.b32 	%r257, -1;
	// begin inline asm
	shfl.sync.down.b32 %r238, %r239, %r255, %r190, %r257;
	// end inline asm
	// begin inline asm
	shfl.sync.down.b32 %r243, %r244, %r255, %r190, %r257;
	// end inline asm
	mov.b64 	%rd270, {%r238, %r243};
	mov.b64 	%fd107, %rd270;
	mov.b64 	{%r249, %r254}, %rd313;
	// begin inline asm
	shfl.sync.down.b32 %r248, %r249, %r255, %r190, %r257;
	// end inline asm
	// begin inline asm
	shfl.sync.down.b32 %r253, %r254, %r255, %r190, %r257;
	// end inline asm
	mov.b64 	%rd78, {%r248, %r253};
	add.s32 	%r258, %r171, 8;
	setp.gt.s32 	%p133, %r258, %r190;
	mov.u64 	%rd314, %rd313;
	mov.f64 	%fd314, %fd313;
	@%p133 bra 	$L__BB8_86;
	abs.f64 	%fd108, %fd313;
	abs.f64 	%fd109, %fd107;
	setp.lt.f64 	%p134, %fd108, %fd109;
	mov.u64 	%rd314, %rd78;
	mov.f64 	%fd314, %fd107;
	@%p134 bra 	$L__BB8_86;
	setp.lt.f64 	%p135, %fd109, %fd108;
	mov.u64 	%rd314, %rd313;
	mov.f64 	%fd314, %fd313;
	@%p135 bra 	$L__BB8_86;
	setp.lt.s64 	%p136, %rd313, %rd78;
	min.s64 	%rd314, %rd313, %rd78;
	selp.f64 	%fd314, %fd313, %fd107, %p136;
$L__BB8_86:
	mov.b64 	%rd271, %fd314;
	mov.b64 	{%r260, %r265}, %rd271;
	mov.b32 	%r276, 16;
	mov.b32 	%r278, -1;
	// begin inline asm
	shfl.sync.down.b32 %r259, %r260, %r276, %r190, %r278;
	// end inline asm
	// begin inline asm
	shfl.sync.down.b32 %r264, %r265, %r276, %r190, %r278;
	// end inline asm
	mov.b64 	%rd272, {%r259, %r264};
	mov.b64 	%fd112, %rd272;
	mov.b64 	{%r270, %r275}, %rd314;
	// begin inline asm
	shfl.sync.down.b32 %r269, %r270, %r276, %r190, %r278;
	// end inline asm
	// begin inline asm
	shfl.sync.down.b32 %r274, %r275, %r276, %r190, %r278;
	// end inline asm
	mov.b64 	%rd81, {%r269, %r274};
	add.s32 	%r279, %r171, 16;
	setp.gt.s32 	%p137, %r279, %r190;
	mov.u64 	%rd355, %rd314;
	mov.f64 	%fd351, %fd314;
	@%p137 bra 	$L__BB8_90;
	abs.f64 	%fd113, %fd314;
	abs.f64 	%fd114, %fd112;
	setp.lt.f64 	%p138, %fd113, %fd114;
	mov.u64 	%rd355, %rd81;
	mov.f64 	%fd351, %fd112;
	@%p138 bra 	$L__BB8_90;
	setp.lt.f64 	%p139, %fd114, %fd113;
	mov.u64 	%rd355, %rd314;
	mov.f64 	%fd351, %fd314;
	@%p139 bra 	$L__BB8_90;
	setp.lt.s64 	%p140, %rd314, %rd81;
	min.s64 	%rd355, %rd314, %rd81;
	selp.f64 	%fd351, %fd314, %fd112, %p140;
$L__BB8_90:
	setp.ne.s32 	%p141, %r171, 0;
	@%p141 bra 	$L__BB8_92;
	shr.u32 	%r280, %r4, 1;
	and.b32  	%r281, %r280, 496;
	mov.u32 	%r282, _ZN6thrust24THRUST_300001_SM_1000_NS8cuda_cub4core6detail5shmemE;
	add.s32 	%r283, %r282, %r281;
	st.shared.f64 	[%r283+8], %fd351;
	st.shared.u64 	[%r283+16], %rd355;
$L__BB8_92:
	bar.sync 	0;
	setp.ne.s32 	%p142, %r4, 0;
	@%p142 bra 	$L__BB8_208;
	setp.lt.s32 	%p143, %r3, 33;
	mov.f64 	%fd316, %fd351;
	mov.u64 	%rd316, %rd355;
	@%p143 bra 	$L__BB8_97;
	ld.shared.f64 	%fd117, [_ZN6thrust24THRUST_300001_SM_1000_NS8cuda_cub4core6detail5shmemE+24];
	ld.shared.u64 	%rd84, [_ZN6thrust24THRUST_300001_SM_1000_NS8cuda_cub4core6detail5shmemE+32];
	abs.f64 	%fd118, %fd351;
	abs.f64 	%fd119, %fd117;
	setp.lt.f64 	%p144, %fd118, %fd119;
	mov.f64 	%fd316, %fd117;
	mov.u64 	%rd316, %rd84;
	@%p144 bra 	$L__BB8_97;
	setp.lt.f64 	%p145, %fd119, %fd118;
	mov.f64 	%fd316, %fd351;
	mov.u64 	%rd316, %rd355;
	@%p145 bra 	$L__BB8_97;
	setp.lt.s64 	%p146, %rd355, %rd84;
	selp.f64 	%fd316, %fd351, %fd117, %p146;
	min.s64 	%rd316, %rd355, %rd84;
$L__BB8_97:
	setp.lt.s32 	%p147, %r3, 65;
	mov.f64 	%fd317, %fd316;
	mov.u64 	%rd317, %rd316;
	@%p147 bra 	$L__BB8_101;
	ld.shared.f64 	%fd122, [_ZN6thrust24THRUST_300001_SM_1000_NS8cuda_cub4core6detail5shmemE+40];
	ld.shared.u64 	%rd87, [_ZN6thrust24THRUST_300001_SM_1000_NS8cuda_cub4core6detail5shmemE+48];
	abs.f64 	%fd123, %fd316;
	abs.f64 	%fd124, %fd122;
	setp.lt.f64 	%p148, %fd123, %fd124;
	mov.f64 	%fd317, %fd122;
	mov.u64 	%rd317, %rd87;
	@%p148 bra 	$L__BB8_101;
	setp.lt.f64 	%p149, %fd124, %fd123;
	mov.f64 	%fd317, %fd316;
	mov.u64 	%rd317, %rd316;
	@%p149 bra 	$L__BB8_101;
	setp.lt.s64 	%p150, %rd316, %rd87;
	selp.f64 	%fd317, %fd316, %fd122, %p150;
	min.s64 	%rd317, %rd316, %rd87;
$L__BB8_101:
	setp.lt.s32 	%p151, %r3, 97;
	mov.f64 	%fd318, %fd317;
	mov.u64 	%rd318, %rd317;
	@%p151 bra 	$L__BB8_105;
	ld.shared.f64 	%fd127, [_ZN6thrust24THRUST_300001_SM_1000_NS8cuda_cub4core6detail5shmemE+56];
	ld.shared.u64 	%rd90, [_ZN6thrust24THRUST_300001_SM_1000_NS8cuda_cub4core6detail5shmemE+64];
	abs.f64 	%fd128, %fd317;
	abs.f64 	%fd129, %fd127;
	setp.lt.f64 	%p152, %fd128, %fd129;
	mov.f64 	%fd318, %fd127;
	mov.u64 	%rd318, %rd90;
	@%p152 bra 	$L__BB8_105;
	setp.lt.f64 	%p153, %fd129, %fd128;
	mov.f64 	%fd318, %fd317;
	mov.u64 	%rd318, %rd317;
	@%p153 bra 	$L__BB8_105;
	setp.lt.s64 	%p154, %rd317, %rd90;
	selp.f64 	%fd318, %fd317, %fd127, %p154;
	min.s64 	%rd318, %rd317, %rd90;
$L__BB8_105:
	setp.lt.s32 	%p155, %r3, 129;
	mov.f64 	%fd319, %fd318;
	mov.u64 	%rd319, %rd318;
	@%p155 bra 	$L__BB8_109;
	ld.shared.f64 	%fd132, [_ZN6thrust24THRUST_300001_SM_1000_NS8cuda_cub4core6detail5shmemE+72];
	ld.shared.u64 	%rd93, [_ZN6thrust24THRUST_300001_SM_1000_NS8cuda_cub4core6detail5shmemE+80];
	abs.f64 	%fd133, %fd318;
	abs.f64 	%fd134, %fd132;
	setp.lt.f64 	%p156, %fd133, %fd134;
	mov.f64 	%fd319, %fd132;
	mov.u64 	%rd319, %rd93;
	@%p156 bra 	$L__BB8_109;
	setp.lt.f64 	%p157, %fd134, %fd133;
	mov.f64 	%fd319, %fd318;
	mov.u64 	%rd319, %rd318;
	@%p157 bra 	$L__BB8_109;
	setp.lt.s64 	%p158, %rd318, %rd93;
	selp.f64 	%fd319, %fd318, %fd132, %p158;
	min.s64 	%rd319, %rd318, %rd93;
$L__BB8_109:
	setp.lt.s32 	%p159, %r3, 161;
	mov.f64 	%fd320, %fd319;
	mov.u64 	%rd320, %rd319;
	@%p159 bra 	$L__BB8_113;
	ld.shared.f64 	%fd137, [_ZN6thrust24THRUST_300001_SM_1000_NS8cuda_cub4core6detail5shmemE+88];
	ld.shared.u64 	%rd96, [_ZN6thrust24THRUST_300001_SM_1000_NS8cuda_cub4core6detail5shmemE+96];
	abs.f64 	%fd138, %fd319;
	abs.f64 	%fd139, %fd137;
	setp.lt.f64 	%p160, %fd138, %fd139;
	mov.f64 	%fd320, %fd137;
	mov.u64 	%rd320, %rd96;
	@%p160 bra 	$L__BB8_113;
	setp.lt.f64 	%p161, %fd139, %fd138;
	mov.f64 	%fd320, %fd319;
	mov.u64 	%rd320, %rd319;
	@%p161 bra 	$L__BB8_113;
	setp.lt.s64 	%p162, %rd319, %rd96;
	selp.f64 	%fd320, %fd319, %fd137, %p162;
	min.s64 	%rd320, %rd319, %rd96;
$L__BB8_113:
	setp.lt.s32 	%p163, %r3, 193;
	mov.f64 	%fd321, %fd320;
	mov.u64 	%rd321, %rd320;
	@%p163 bra 	$L__BB8_117;
	ld.shared.f64 	%fd142, [_ZN6thrust24THRUST_300001_SM_1000_NS8cuda_cub4core6detail5shmemE+104];
	ld.shared.u64 	%rd99, [_ZN6thrust24THRUST_300001_SM_1000_NS8cuda_cub4core6detail5shmemE+112];
	abs.f64 	%fd143, %fd320;
	abs.f64 	%fd144, %fd142;
	setp.lt.f64 	%p164, %fd143, %fd144;
	mov.f64 	%fd321, %fd142;
	mov.u64 	%rd321, %rd99;
	@%p164 bra 	$L__BB8_117;
	setp.lt.f64 	%p165, %fd144, %fd143;
	mov.f64 	%fd321, %fd320;
	mov.u64 	%rd321, %rd320;
	@%p165 bra 	$L__BB8_117;
	setp.lt.s64 	%p166, %rd320, %rd99;
	selp.f64 	%fd321, %fd320, %fd142, %p166;
	min.s64 	%rd321, %rd320, %rd99;
$L__BB8_117:
	setp.lt.s32 	%p167, %r3, 225;
	mov.u64 	%rd355, %rd321;
	mov.f64 	%fd351, %fd321;
	@%p167 bra 	$L__BB8_208;
	ld.shared.f64 	%fd147, [_ZN6thrust24THRUST_300001_SM_1000_NS8cuda_cub4core6detail5shmemE+120];
	ld.shared.u64 	%rd102, [_ZN6thrust24THRUST_300001_SM_1000_NS8cuda_cub4core6detail5shmemE+128];
	abs.f64 	%fd148, %fd321;
	abs.f64 	%fd149, %fd147;
	setp.lt.f64 	%p168, %fd148, %fd149;
	mov.u64 	%rd355, %rd102;
	mov.f64 	%fd351, %fd147;
	@%p168 bra 	$L__BB8_208;
	setp.lt.f64 	%p169, %fd149, %fd148;
	mov.u64 	%rd355, %rd321;
	mov.f64 	%fd351, %fd321;
	@%p169 bra 	$L__BB8_208;
	setp.lt.s64 	%p170, %rd321, %rd102;
	selp.f64 	%fd351, %fd321, %fd147, %p170;
	min.s64 	%rd355, %rd321, %rd102;
	bra.uni 	$L__BB8_208;
$L__BB8_121:
	mov.u32 	%r20, %tid.x;
	add.s64 	%rd104, %rd196, %rd4;
	cvt.u64.u32 	%rd105, %r20;
	add.s64 	%rd201, %rd105, %rd4;
	cvta.to.global.u64 	%rd202, %rd195;
	shl.b64 	%rd203, %rd201, 3;
	add.s64 	%rd204, %rd202, %rd203;
	ld.global.f64 	%fd274, [%rd204];
	add.s32 	%r36, %r20, 256;
	cvt.u64.u32 	%rd205, %r36;
	ld.global.f64 	%fd275, [%rd204+2048];
	add.s32 	%r37, %r20, 512;
	cvt.u64.u32 	%rd206, %r37;
	ld.global.f64 	%fd276, [%rd204+4096];
	add.s32 	%r38, %r20, 768;
	cvt.u64.u32 	%rd207, %r38;
	ld.global.f64 	%fd277, [%rd204+6144];
	or.b32  	%r39, %r20, 1024;
	cvt.u64.u32 	%rd106, %r39;
	add.s64 	%rd343, %rd104, %rd106;
	ld.global.f64 	%fd339, [%rd204+8192];
	abs.f64 	%fd278, %fd274;
	abs.f64 	%fd279, %fd275;
	setp.geu.f64 	%p2, %fd278, %fd279;
	selp.f64 	%fd280, %fd274, %fd275, %p2;
	selp.b64 	%rd208, %rd105, %rd205, %p2;
	abs.f64 	%fd281, %fd280;
	abs.f64 	%fd282, %fd276;
	setp.geu.f64 	%p3, %fd281, %fd282;
	selp.f64 	%fd283, %fd280, %fd276, %p3;
	selp.b64 	%rd209, %rd208, %rd206, %p3;
	abs.f64 	%fd284, %fd283;
	abs.f64 	%fd285, %fd277;
	setp.geu.f64 	%p4, %fd284, %fd285;
	selp.f64 	%fd152, %fd283, %fd277, %p4;
	selp.b64 	%rd108, %rd209, %rd207, %p4;
	abs.f64 	%fd153, %fd152;
	abs.f64 	%fd154, %fd339;
	setp.lt.f64 	%p5, %fd153, %fd154;
	@%p5 bra 	$L__BB8_123;
	setp.lt.f64 	%p6, %fd154, %fd153;
	setp.lt.u64 	%p7, %rd108, %rd106;
	or.pred  	%p8, %p6, %p7;
	selp.f64 	%fd339, %fd152, %fd339, %p8;
	add.s64 	%rd212, %rd104, %rd108;
	selp.b64 	%rd343, %rd212, %rd343, %p8;
$L__BB8_123:
	setp.le.u64 	%p9, %rd198, %rd5;
	@%p9 bra 	$L__BB8_164;
	setp.ne.s32 	%p10, %r20, 0;
	@%p10 bra 	$L__BB8_126;
	atom.global.add.u64 	%rd213, [%rd1+8], 1280;
	add.s64 	%rd214, %rd213, %rd5;
	st.shared.u64 	[_ZN6thrust24THRUST_300001_SM_1000_NS8cuda_cub4core6detail5shmemE+152], %rd214;
$L__BB8_126:
	bar.sync 	0;
	ld.shared.u64 	%rd331, [_ZN6thrust24THRUST_300001_SM_1000_NS8cuda_cub4core6detail5shmemE+152];
	add.s64 	%rd215, %rd331, 1280;
	setp.gt.s64 	%p11, %rd215, %rd198;
	@%p11 bra 	$L__BB8_141;
	mov.f64 	%fd323, %fd339;
	mov.u64 	%rd324, %rd343;
$L__BB8_128:
	add.s64 	%rd216, %rd331, %rd105;
	cvta.to.global.u64 	%rd217, %rd195;
	shl.b64 	%rd218, %rd216, 3;
	add.s64 	%rd219, %rd217, %rd218;
	add.s64 	%rd325, %rd216, %rd196;
	ld.global.f64 	%fd324, [%rd219];
	add.s64 	%rd326, %rd325, 256;
	ld.global.f64 	%fd325, [%rd219+2048];
	add.s64 	%rd327, %rd325, 512;
	ld.global.f64 	%fd326, [%rd219+4096];
	add.s64 	%rd328, %rd325, 768;
	ld.global.f64 	%fd327, [%rd219+6144];
	add.s64 	%rd343, %rd325, 1024;
	ld.global.f64 	%fd339, [%rd219+8192];
	abs.f64 	%fd163, %fd323;
	abs.f64 	%fd164, %fd324;
	setp.lt.f64 	%p12, %fd163, %fd164;
	@%p12 bra 	$L__BB8_130;
	setp.lt.f64 	%p13, %fd164, %fd163;
	setp.lt.s64 	%p14, %rd324, %rd325;
	or.pred  	%p15, %p13, %p14;
	selp.f64 	%fd324, %fd323, %fd324, %p15;
	selp.b64 	%rd325, %rd324, %rd325, %p15;
$L__BB8_130:
	abs.f64 	%fd167, %fd324;
	abs.f64 	%fd168, %fd325;
	setp.lt.f64 	%p16, %fd167, %fd168;
	@%p16 bra 	$L__BB8_132;
	setp.lt.f64 	%p17, %fd168, %fd167;
	setp.lt.s64 	%p18, %rd325, %rd326;
	or.pred  	%p19, %p17, %p18;
	selp.f64 	%fd325, %fd324, %fd325, %p19;
	selp.b64 	%rd326, %rd325, %rd326, %p19;
$L__BB8_132:
	abs.f64 	%fd171, %fd325;
	abs.f64 	%fd172, %fd326;
	setp.lt.f64 	%p20, %fd171, %fd172;
	@%p20 bra 	$L__BB8_134;
	setp.lt.f64 	%p21, %fd172, %fd171;
	setp.lt.s64 	%p22, %rd326, %rd327;
	or.pred  	%p23, %p21, %p22;
	selp.f64 	%fd326, %fd325, %fd326, %p23;
	selp.b64 	%rd327, %rd326, %rd327, %p23;
$L__BB8_134:
	abs.f64 	%fd175, %fd326;
	abs.f64 	%fd176, %fd327;
	setp.lt.f64 	%p24, %fd175, %fd176;
	@%p24 bra 	$L__BB8_136;
	setp.lt.f64 	%p25, %fd176, %fd175;
	setp.lt.s64 	%p26, %rd327, %rd328;
	or.pred  	%p27, %p25, %p26;
	selp.f64 	%fd327, %fd326, %fd327, %p27;
	selp.b64 	%rd328, %rd327, %rd328, %p27;
$L__BB8_136:
	abs.f64 	%fd179, %fd327;
	abs.f64 	%fd180, %fd339;
	setp.lt.f64 	%p28, %fd179, %fd180;
	@%p28 bra 	$L__BB8_138;
	setp.lt.f64 	%p29, %fd180, %fd179;
	setp.lt.s64 	%p30, %rd328, %rd343;
	or.pred  	%p31, %p29, %p30;
	selp.f64 	%fd339, %fd327, %fd339, %p31;
	selp.b64 	%rd343, %rd328, %rd343, %p31;
$L__BB8_138:
	setp.ne.s32 	%p32, %r20, 0;
	bar.sync 	0;
	@%p32 bra 	$L__BB8_140;
	atom.global.add.u64 	%rd220, [%rd1+8], 1280;
	add.s64 	%rd221, %rd220, %rd5;
	st.shared.u64 	[_ZN6thrust24THRUST_300001_SM_1000_NS8cuda_cub4core6detail5shmemE+152], %rd221;
$L__BB8_140:
	bar.sync 	0;
	ld.shared.u64 	%rd331, [_ZN6thrust24THRUST_300001_SM_1000_NS8cuda_cub4core6detail5shmemE+152];
	add.s64 	%rd222, %rd331, 1280;
	setp.le.s64 	%p33, %rd222, %rd198;
	mov.f64 	%fd323, %fd339;
	mov.u64 	%rd324, %rd343;
	@%p33 bra 	$L__BB8_128;
$L__BB8_141:
	setp.le.s64 	%p34, %rd198, %rd331;
	@%p34 bra 	$L__BB8_164;
	cvt.u32.u64 	%r40, %rd331;
	cvt.u32.u64 	%r41, %rd198;
	sub.s32 	%r21, %r41, %r40;
	setp.ge.s32 	%p35, %r20, %r21;
	@%p35 bra 	$L__BB8_164;
	cvta.to.global.u64 	%rd132, %rd195;
	not.b32 	%r43, %r20;
	add.s32 	%r44, %r43, %r41;
	sub.s32 	%r22, %r44, %r40;
	and.b32  	%r46, %r22, 768;
	setp.eq.s32 	%p36, %r46, 768;
	mov.u32 	%r397, %r20;
	@%p36 bra 	$L__BB8_149;
	add.s64 	%rd224, %rd331, %rd105;
	add.s64 	%rd333, %rd224, %rd196;
	shl.b64 	%rd225, %rd224, 3;
	add.s64 	%rd332, %rd132, %rd225;
	shr.u32 	%r47, %r22, 8;
	add.s32 	%r48, %r47, 1;
	and.b32  	%r49, %r48, 3;
	neg.s32 	%r395, %r49;
	mov.u32 	%r397, %r20;
$L__BB8_145:
	.pragma "nounroll";
	mov.u64 	%rd137, %rd343;
	mov.f64 	%fd184, %fd339;
	ld.global.f64 	%fd185, [%rd332];
	abs.f64 	%fd186, %fd184;
	abs.f64 	%fd187, %fd185;
	setp.lt.f64 	%p37, %fd186, %fd187;
	mov.f64 	%fd339, %fd185;
	mov.u64 	%rd343, %rd333;
	@%p37 bra 	$L__BB8_148;
	setp.lt.f64 	%p38, %fd187, %fd186;
	mov.f64 	%fd339, %fd184;
	mov.u64 	%rd343, %rd137;
	@%p38 bra 	$L__BB8_148;
	setp.lt.s64 	%p39, %rd137, %rd333;
	selp.f64 	%fd339, %fd184, %fd185, %p39;
	min.s64 	%rd343, %rd137, %rd333;
$L__BB8_148:
	add.s32 	%r397, %r397, 256;
	add.s64 	%rd333, %rd333, 256;
	add.s64 	%rd332, %rd332, 2048;
	add.s32 	%r395, %r395, 1;
	setp.ne.s32 	%p40, %r395, 0;
	@%p40 bra 	$L__BB8_145;
$L__BB8_149:
	setp.lt.u32 	%p41, %r22, 768;
	@%p41 bra 	$L__BB8_164;
	add.s32 	%r398, %r397, 512;
$L__BB8_151:
	mov.u32 	%r30, %r398;
	add.s32 	%r50, %r30, -512;
	cvt.u64.u32 	%rd226, %r50;
	add.s64 	%rd227, %rd331, %rd226;
	shl.b64 	%rd228, %rd227, 3;
	add.s64 	%rd145, %rd132, %rd228;
	add.s64 	%rd146, %rd227, %rd196;
	ld.global.f64 	%fd193, [%rd145];
	abs.f64 	%fd194, %fd339;
	abs.f64 	%fd195, %fd193;
	setp.lt.f64 	%p42, %fd194, %fd195;
	mov.f64 	%fd335, %fd193;
	mov.u64 	%rd339, %rd146;
	@%p42 bra 	$L__BB8_154;
	setp.lt.f64 	%p43, %fd195, %fd194;
	mov.f64 	%fd335, %fd339;
	mov.u64 	%rd339, %rd343;
	@%p43 bra 	$L__BB8_154;
	setp.lt.s64 	%p44, %rd343, %rd146;
	selp.f64 	%fd335, %fd339, %fd193, %p44;
	min.s64 	%rd339, %rd343, %rd146;
$L__BB8_154:
	add.s32 	%r51, %r30, -256;
	cvt.u64.u32 	%rd229, %r51;
	add.s64 	%rd230, %rd331, %rd229;
	add.s64 	%rd149, %rd230, %rd196;
	ld.global.f64 	%fd198, [%rd145+2048];
	abs.f64 	%fd199, %fd335;
	abs.f64 	%fd200, %fd198;
	setp.lt.f64 	%p45, %fd199, %fd200;
	mov.f64 	%fd336, %fd198;
	mov.u64 	%rd340, %rd149;
	@%p45 bra 	$L__BB8_157;
	setp.lt.f64 	%p46, %fd200, %fd199;
	mov.f64 	%fd336, %fd335;
	mov.u64 	%rd340, %rd339;
	@%p46 bra 	$L__BB8_157;
	setp.lt.s64 	%p47, %rd339, %rd149;
	selp.f64 	%fd336, %fd335, %fd198, %p47;
	min.s64 	%rd340, %rd339, %rd149;
$L__BB8_157:
	cvt.u64.u32 	%rd231, %r30;
	add.s64 	%rd232, %rd331, %rd231;
	add.s64 	%rd152, %rd232, %rd196;
	ld.global.f64 	%fd203, [%rd145+4096];
	abs.f64 	%fd204, %fd336;
	abs.f64 	%fd205, %fd203;
	setp.lt.f64 	%p48, %fd204, %fd205;
	mov.f64 	%fd337, %fd203;
	mov.u64 	%rd341, %rd152;
	@%p48 bra 	$L__BB8_160;
	setp.lt.f64 	%p49, %fd205, %fd204;
	mov.f64 	%fd337, %fd336;
	mov.u64 	%rd341, %rd340;
	@%p49 bra 	$L__BB8_160;
	setp.lt.s64 	%p50, %rd340, %rd152;
	selp.f64 	%fd337, %fd336, %fd203, %p50;
	min.s64 	%rd341, %rd340, %rd152;
$L__BB8_160:
	add.s32 	%r52, %r30, 256;
	cvt.u64.u32 	%rd233, %r52;
	add.s64 	%rd234, %rd331, %rd233;
	add.s64 	%rd155, %rd234, %rd196;
	ld.global.f64 	%fd208, [%rd145+6144];
	abs.f64 	%fd209, %fd337;
	abs.f64 	%fd210, %fd208;
	setp.lt.f64 	%p51, %fd209, %fd210;
	mov.f64 	%fd339, %fd208;
	mov.u64 	%rd343, %rd155;
	@%p51 bra 	$L__BB8_163;
	setp.lt.f64 	%p52, %fd210, %fd209;
	mov.f64 	%fd339, %fd337;
	mov.u64 	%rd343, %rd341;
	@%p52 bra 	$L__BB8_163;
	setp.lt.s64 	%p53, %rd341, %rd155;
	selp.f64 	%fd339, %fd337, %fd208, %p53;
	min.s64 	%rd343, %rd341, %rd155;
$L__BB8_163:
	add.s32 	%r398, %r30, 1024;
	add.s32 	%r53, %r30, 512;
	setp.lt.s32 	%p54, %r53, %r21;
	@%p54 bra 	$L__BB8_151;
$L__BB8_164:
	// begin inline asm
	mov.u32 %r54, %laneid;
	// end inline asm
	mov.b64 	%rd235, %fd339;
	mov.b64 	{%r56, %r61}, %rd235;
	mov.b32 	%r72, 1;
	mov.b32 	%r73, 31;
	mov.b32 	%r74, -1;
	// begin inline asm
	shfl.sync.down.b32 %r55, %r56, %r72, %r73, %r74;
	// end inline asm
	// begin inline asm
	shfl.sync.down.b32 %r60, %r61, %r72, %r73, %r74;
	// end inline asm
	mov.b64 	%rd236, {%r55, %r60};
	mov.b64 	%fd214, %rd236;
	mov.b64 	{%r66, %r71}, %rd343;
	// begin inline asm
	shfl.sync.down.b32 %r65, %r66, %r72, %r73, %r74;
	// end inline asm
	// begin inline asm
	shfl.sync.down.b32 %r70, %r71, %r72, %r73, %r74;
	// end inline asm
	mov.b64 	%rd159, {%r65, %r70};
	setp.gt.s32 	%p55, %r54, 30;
	mov.f64 	%fd340, %fd339;
	mov.u64 	%rd344, %rd343;
	@%p55 bra 	$L__BB8_168;
	abs.f64 	%fd215, %fd339;
	abs.f64 	%fd216, %fd214;
	setp.lt.f64 	%p56, %fd215, %fd216;
	mov.f64 	%fd340, %fd214;
	mov.u64 	%rd344, %rd159;
	@%p56 bra 	$L__BB8_168;
	setp.lt.f64 	%p57, %fd216, %fd215;
	mov.f64 	%fd340, %fd339;
	mov.u64 	%rd344, %rd343;
	@%p57 bra 	$L__BB8_168;
	setp.lt.s64 	%p58, %rd343, %rd159;
	selp.f64 	%fd340, %fd339, %fd214, %p58;
	min.s64 	%rd344, %rd343, %rd159;
$L__BB8_168:
	mov.b64 	%rd237, %fd340;
	mov.b64 	{%r76, %r81}, %rd237;
	mov.b32 	%r92, 2;
	mov.b32 	%r93, 31;
	mov.b32 	%r94, -1;
	// begin inline asm
	shfl.sync.down.b32 %r75, %r76, %r92, %r93, %r94;
	// end inline asm
	// begin inline asm
	shfl.sync.down.b32 %r80, %r81, %r92, %r93, %r94;
	// end inline asm
	mov.b64 	%rd238, {%r75, %r80};
	mov.b64 	%fd219, %rd238;
	mov.b64 	{%r86, %r91}, %rd344;
	// begin inline asm
	shfl.sync.down.b32 %r85, %r86, %r92, %r93, %r94;
	// end inline asm
	// begin inline asm
	shfl.sync.down.b32 %r90, %r91, %r92, %r93, %r94;
	// end inline asm
	mov.b64 	%rd162, {%r85, %r90};
	setp.gt.s32 	%p59, %r54, 29;
	mov.f64 	%fd341, %fd340;
	mov.u64 	%rd345, %rd344;
	@%p59 bra 	$L__BB8_172;
	abs.f64 	%fd220, %fd340;
	abs.f64 	%fd221, %fd219;
	setp.lt.f64 	%p60, %fd220, %fd221;
	mov.f64 	%fd341, %fd219;
	mov.u64 	%rd345, %rd162;
	@%p60 bra 	$L__BB8_172;
	setp.lt.f64 	%p61, %fd221, %fd220;
	mov.f64 	%fd341, %fd340;
	mov.u64 	%rd345, %rd344;
	@%p61 bra 	$L__BB8_172;
	setp.lt.s64 	%p62, %rd344, %rd162;
	selp.f64 	%fd341, %fd340, %fd219, %p62;
	min.s64 	%rd345, %rd344, %rd162;
$L__BB8_172:
	mov.b64 	%rd239, %fd341;
	mov.b64 	{%r96, %r101}, %rd239;
	mov.b32 	%r112, 4;
	mov.b32 	%r113, 31;
	mov.b32 	%r114, -1;
	// begin inline asm
	shfl.sync.down.b32 %r95, %r96, %r112, %r113, %r114;
	// end inline asm
	// begin inline asm
	shfl.sync.down.b32 %r100, %r101, %r112, %r113, %r114;
	// end inline asm
	mov.b64 	%rd240, {%r95, %r100};
	mov.b64 	%fd224, %rd240;
	mov.b64 	{%r106, %r111}, %rd345;
	// begin inline asm
	shfl.sync.down.b32 %r105, %r106, %r112, %r113, %r114;
	// end inline asm
	// begin inline asm
	shfl.sync.down.b32 %r110, %r111, %r112, %r113, %r114;
	// end inline asm
	mov.b64 	%rd165, {%r105, %r110};
	setp.gt.s32 	%p63, %r54, 27;
	mov.f64 	%fd342, %fd341;
	mov.u64 	%rd346, %rd345;
	@%p63 bra 	$L__BB8_176;
	abs.f64 	%fd225, %fd341;
	abs.f64 	%fd226, %fd224;
	setp.lt.f64 	%p64, %fd225, %fd226;
	mov.f64 	%fd342, %fd224;
	mov.u64 	%rd346, %rd165;
	@%p64 bra 	$L__BB8_176;
	setp.lt.f64 	%p65, %fd226, %fd225;
	mov.f64 	%fd342, %fd341;
	mov.u64 	%rd346, %rd345;
	@%p65 bra 	$L__BB8_176;
	setp.lt.s64 	%p66, %rd345, %rd165;
	selp.f64 	%fd342, %fd341, %fd224, %p66;
	min.s64 	%rd346, %rd345, %rd165;
$L__BB8_176:
	mov.b64 	%rd241, %fd342;
	mov.b64 	{%r116, %r121}, %rd241;
	mov.b32 	%r132, 8;
	mov.b32 	%r133, 31;
	mov.b32 	%r134, -1;
	// begin inline asm
	shfl.sync.down.b32 %r115, %r116, %r132, %r133, %r134;
	// end inline asm
	// begin inline asm
	shfl.sync.down.b32 %r120, %r121, %r132, %r133, %r134;
	// end inline asm
	mov.b64 	%rd242, {%r115, %r120};
	mov.b64 	%fd229, %rd242;
	mov.b64 	{%r126, %r131}, %rd346;
	// begin inline asm
	shfl.sync.down.b32 %r125, %r126, %r132, %r133, %r134;
	// end inline asm
	// begin inline asm
	shfl.sync.down.b32 %r130, %r131, %r132, %r133, %r134;
	// end inline asm
	mov.b64 	%rd168, {%r125, %r130};
	setp.gt.s32 	%p67, %r54, 23;
	mov.f64 	%fd343, %fd342;
	mov.u64 	%rd347, %rd346;
	@%p67 bra 	$L__BB8_180;
	abs.f64 	%fd230, %fd342;
	abs.f64 	%fd231, %fd229;
	setp.lt.f64 	%p68, %fd230, %fd231;
	mov.f64 	%fd343, %fd229;
	mov.u64 	%rd347, %rd168;
	@%p68 bra 	$L__BB8_180;
	setp.lt.f64 	%p69, %fd231, %fd230;
	mov.f64 	%fd343, %fd342;
	mov.u64 	%rd347, %rd346;
	@%p69 bra 	$L__BB8_180;
	setp.lt.s64 	%p70, %rd346, %rd168;
	selp.f64 	%fd343, %fd342, %fd229, %p70;
	min.s64 	%rd347, %rd346, %rd168;
$L__BB8_180:
	mov.b64 	%rd243, %fd343;
	mov.b64 	{%r136, %r141}, %rd243;
	mov.b32 	%r152, 16;
	mov.b32 	%r153, 31;
	mov.b32 	%r154, -1;
	// begin inline asm
	shfl.sync.down.b32 %r135, %r136, %r152, %r153, %r154;
	// end inline asm
	// begin inline asm
	shfl.sync.down.b32 %r140, %r141, %r152, %r153, %r154;
	// end inline asm
	mov.b64 	%rd244, {%r135, %r140};
	mov.b64 	%fd234, %rd244;
	mov.b64 	{%r146, %r151}, %rd347;
	// begin inline asm
	shfl.sync.down.b32 %r145, %r146, %r152, %r153, %r154;
	// end inline asm
	// begin inline asm
	shfl.sync.down.b32 %r150, %r151, %r152, %r153, %r154;
	// end inline asm
	mov.b64 	%rd171, {%r145, %r150};
	setp.gt.s32 	%p71, %r54, 15;
	mov.f64 	%fd351, %fd343;
	mov.u64 	%rd355, %rd347;
	@%p71 bra 	$L__BB8_184;
	abs.f64 	%fd235, %fd343;
	abs.f64 	%fd236, %fd234;
	setp.lt.f64 	%p72, %fd235, %fd236;
	mov.f64 	%fd351, %fd234;
	mov.u64 	%rd355, %rd171;
	@%p72 bra 	$L__BB8_184;
	setp.lt.f64 	%p73, %fd236, %fd235;
	mov.f64 	%fd351, %fd343;
	mov.u64 	%rd355, %rd347;
	@%p73 bra 	$L__BB8_184;
	setp.lt.s64 	%p74, %rd347, %rd171;
	selp.f64 	%fd351, %fd343, %fd234, %p74;
	min.s64 	%rd355, %rd347, %rd171;
$L__BB8_184:
	setp.ne.s32 	%p75, %r54, 0;
	@%p75 bra 	$L__BB8_186;
	shr.u32 	%r155, %r20, 1;
	and.b32  	%r156, %r155, 496;
	mov.u32 	%r157, _ZN6thrust24THRUST_300001_SM_1000_NS8cuda_cub4core6detail5shmemE;
	add.s32 	%r158, %r157, %r156;
	st.shared.f64 	[%r158+8], %fd351;
	st.shared.u64 	[%r158+16], %rd355;
$L__BB8_186:
	bar.sync 	0;
	setp.ne.s32 	%p76, %r20, 0;
	@%p76 bra 	$L__BB8_208;
	ld.shared.f64 	%fd239, [_ZN6thrust24THRUST_300001_SM_1000_NS8cuda_cub4core6detail5shmemE+24];
	ld.shared.u64 	%rd174, [_ZN6thrust24THRUST_300001_SM_1000_NS8cuda_cub4core6detail5shmemE+32];
	abs.f64 	%fd240, %fd351;
	abs.f64 	%fd241, %fd239;
	setp.lt.f64 	%p77, %fd240, %fd241;
	mov.f64 	%fd345, %fd239;
	mov.u64 	%rd349, %rd174;
	@%p77 bra 	$L__BB8_190;
	setp.lt.f64 	%p78, %fd241, %fd240;
	mov.f64 	%fd345, %fd351;
	mov.u64 	%rd349, %rd355;
	@%p78 bra 	$L__BB8_190;
	setp.lt.s64 	%p79, %rd355, %rd174;
	selp.f64 	%fd345, %fd351, %fd239, %p79;
	min.s64 	%rd349, %rd355, %rd174;
$L__BB8_190:
	ld.shared.f64 	%fd244, [_ZN6thrust24THRUST_300001_SM_1000_NS8cuda_cub4core6detail5shmemE+40];
	ld.shared.u64 	%rd177, [_ZN6thrust24THRUST_300001_SM_1000_NS8cuda_cub4core6detail5shmemE+48];
	abs.f64 	%fd245, %fd345;
	abs.f64 	%fd246, %fd244;
	setp.lt.f64 	%p80, %fd245, %fd246;
	mov.f64 	%fd346, %fd244;
	mov.u64 	%rd350, %rd177;
	@%p80 bra 	$L__BB8_193;
	setp.lt.f64 	%p81, %fd246, %fd245;
	mov.f64 	%fd346, %fd345;
	mov.u64 	%rd350, %rd349;
	@%p81 bra 	$L__BB8_193;
	setp.lt.s64 	%p82, %rd349, %rd177;
	selp.f64 	%fd346, %fd345, %fd244, %p82;
	min.s64 	%rd350, %rd349, %rd177;
$L__BB8_193:
	ld.shared.f64 	%fd249, [_ZN6thrust24THRUST_300001_SM_1000_NS8cuda_cub4core6detail5shmemE+56];
	ld.shared.u64 	%rd180, [_ZN6thrust24THRUST_300001_SM_1000_NS8cuda_cub4core6detail5shmemE+64];
	abs.f64 	%fd250, %fd346;
	abs.f64 	%fd251, %fd249;
	setp.lt.f64 	%p83, %fd250, %fd251;
	mov.f64 	%fd347, %fd249;
	mov.u64 	%rd351, %rd180;
	@%p83 bra 	$L__BB8_196;
	setp.lt.f64 	%p84, %fd251, %fd250;
	mov.f64 	%fd347, %fd346;
	mov.u64 	%rd351, %rd350;
	@%p84 bra 	$L__BB8_196;
	setp.lt.s64 	%p85, %rd350, %rd180;
	selp.f64 	%fd347, %fd346, %fd249, %p85;
	min.s64 	%rd351, %rd350, %rd180;
$L__BB8_196:
	ld.shared.f64 	%fd254, [_ZN6thrust24THRUST_300001_SM_1000_NS8cuda_cub4core6detail5shmemE+72];
	ld.shared.u64 	%rd183, [_ZN6thrust24THRUST_300001_SM_1000_NS8cuda_cub4core6detail5shmemE+80];
	abs.f64 	%fd255, %fd347;
	abs.f64 	%fd256, %fd254;
	setp.lt.f64 	%p86, %fd255, %fd256;
	mov.f64 	%fd348, %fd254;
	mov.u64 	%rd352, %rd183;
	@%p86 bra 	$L__BB8_199;
	setp.lt.f64 	%p87, %fd256, %fd255;
	mov.f64 	%fd348, %fd347;
	mov.u64 	%rd352, %rd351;
	@%p87 bra 	$L__BB8_199;
	setp.lt.s64 	%p88, %rd351, %rd183;
	selp.f64 	%fd348, %fd347, %fd254, %p88;
	min.s64 	%rd352, %rd351, %rd183;
$L__BB8_199:
	ld.shared.f64 	%fd259, [_ZN6thrust24THRUST_300001_SM_1000_NS8cuda_cub4core6detail5shmemE+88];
	ld.shared.u64 	%rd186, [_ZN6thrust24THRUST_300001_SM_1000_NS8cuda_cub4core6detail5shmemE+96];
	abs.f64 	%fd260, %fd348;
	abs.f64 	%fd261, %fd259;
	setp.lt.f64 	%p89, %fd260, %fd261;
	mov.f64 	%fd349, %fd259;
	mov.u64 	%rd353, %rd186;
	@%p89 bra 	$L__BB8_202;
	setp.lt.f64 	%p90, %fd261, %fd260;
	mov.f64 	%fd349, %fd348;
	mov.u64 	%rd353, %rd352;
	@%p90 bra 	$L__BB8_202;
	setp.lt.s64 	%p91, %rd352, %rd186;
	selp.f64 	%fd349, %fd348, %fd259, %p91;
	min.s64 	%rd353, %rd352, %rd186;
$L__BB8_202:
	ld.shared.f64 	%fd264, [_ZN6thrust24THRUST_300001_SM_1000_NS8cuda_cub4core6detail5shmemE+104];
	ld.shared.u64 	%rd189, [_ZN6thrust24THRUST_300001_SM_1000_NS8cuda_cub4core6detail5shmemE+112];
	abs.f64 	%fd265, %fd349;
	abs.f64 	%fd266, %fd264;
	setp.lt.f64 	%p92, %fd265, %fd266;
	mov.f64 	%fd350, %fd264;
	mov.u64 	%rd354, %rd189;
	@%p92 bra 	$L__BB8_205;
	setp.lt.f64 	%p93, %fd266, %fd265;
	mov.f64 	%fd350, %fd349;
	mov.u64 	%rd354, %rd353;
	@%p93 bra 	$L__BB8_205;
	setp.lt.s64 	%p94, %rd353, %rd189;
	selp.f64 	%fd350, %fd349, %fd264, %p94;
	min.s64 	%rd354, %rd353, %rd189;
$L__BB8_205:
	ld.shared.f64 	%fd269, [_ZN6thrust24THRUST_300001_SM_1000_NS8cuda_cub4core6detail5shmemE+120];
	ld.shared.u64 	%rd192, [_ZN6thrust24THRUST_300001_SM_1000_NS8cuda_cub4core6detail5shmemE+128];
	abs.f64 	%fd270, %fd350;
	abs.f64 	%fd271, %fd269;
	setp.lt.f64 	%p95, %fd270, %fd271;
	mov.u64 	%rd355, %rd192;
	mov.f64 	%fd351, %fd269;
	@%p95 bra 	$L__BB8_208;
	setp.lt.f64 	%p96, %fd271, %fd270;
	mov.u64 	%rd355, %rd354;
	mov.f64 	%fd351, %fd350;
	@%p96 bra 	$L__BB8_208;
	setp.lt.s64 	%p97, %rd354, %rd192;
	selp.f64 	%fd351, %fd350, %fd269, %p97;
	min.s64 	%rd355, %rd354, %rd192;
$L__BB8_208:
	mov.u32 	%r389, %tid.x;
	setp.ne.s32 	%p214, %r389, 0;
	@%p214 bra 	$L__BB8_210;
	ld.param.u64 	%rd286, [_ZN6thrust24THRUST_300001_SM_1000_NS8cuda_cub4core6detail13_kernel_agentINS1_8__reduce11ReduceAgentINS0_12zip_iteratorIN4cuda3std3__45tupleIJNS0_10device_ptrIdEENS0_17counting_iteratorIlNS0_11use_defaultESF_SF_EEEEEEEPNSB_IJdlEEESJ_lNS1_9__extrema9arg_max_fIdl10comparatorEEEEJSI_SK_lN3cub18CUB_300001_SM_100013GridEvenShareIlEENSR_9GridQueueIyEESO_EEEvDpT0__param_1];
	cvta.to.global.u64 	%rd283, %rd286;
	mul.wide.u32 	%rd284, %r1, 16;
	add.s64 	%rd285, %rd283, %rd284;
	st.global.f64 	[%rd285], %fd351;
	st.global.u64 	[%rd285+8], %rd355;
$L__BB8_210:
	ret;

}
	// .globl	_ZN6thrust24THRUST_300001_SM_1000_NS8cuda_cub4core6detail13_kernel_agentINS1_8__reduce10DrainAgentIlEEJN3cub18CUB_300001_SM_10009GridQueueIyEElEEEvDpT0_
.visible .entry _ZN6thrust24THRUST_300001_SM_1000_NS8cuda_cub4core6detail13_kernel_agentINS1_8__reduce10DrainAgentIlEEJN3cub18CUB_300001_SM_10009GridQueueIyEElEEEvDpT0_(
	.param .align 8 .b8 _ZN6thrust24THRUST_300001_SM_1000_NS8cuda_cub4core6detail13_kernel_agentINS1_8__reduce10DrainAgentIlEEJN3cub18CUB_300001_SM_10009GridQueueIyEElEEEvDpT0__param_0[8],
	.param .u64 _ZN6thrust24THRUST_300001_SM_1000_NS8cuda_cub4core6detail13_kernel_agentINS1_8__reduce10DrainAgentIlEEJN3cub18CUB_300001_SM_10009GridQueueIyEElEEEvDpT0__param_1
)
.maxntid 1
{
	.reg .b64 	%rd<5>;

	ld.param.u64 	%rd1, [_ZN6thrust24THRUST_300001_SM_1000_NS8cuda_cub4core6detail13_kernel_agentINS1_8__reduce10DrainAgentIlEEJN3cub18CUB_300001_SM_10009GridQueueIyEElEEEvDpT0__param_0];
	ld.param.u64 	%rd2, [_ZN6thrust24THRUST_300001_SM_1000_NS8cuda_cub4core6detail13_kernel_agentINS1_8__reduce10DrainAgentIlEEJN3cub18CUB_300001_SM_10009GridQueueIyEElEEEvDpT0__param_1];
	cvta.to.global.u64 	%rd3, %rd1;
	st.global.u64 	[%rd3], %rd2;
	mov.b64 	%rd4, 0;
	st.global.u64 	[%rd3+8], %rd4;
	ret;

}
	// .globl	_ZN6thrust24THRUST_300001_SM_1000_NS8cuda_cub4core6detail13_kernel_agentINS1_8__reduce11ReduceAgentIPN4cuda3std3__45tupleIJdlEEESC_SB_lNS1_9__extrema9arg_max_fIdl10comparatorEEEEJSC_SC_iSG_EEEvDpT0_
.visible .entry _ZN6thrust24THRUST_300001_SM_1000_NS8cuda_cub4core6detail13_kernel_agentINS1_8__reduce11ReduceAgentIPN4cuda3std3__45tupleIJdlEEESC_SB_lNS1_9__extrema9arg_max_fIdl10comparatorEEEEJSC_SC_iSG_EEEvDpT0_(
	.param .u64 .ptr .align 1 _ZN6thrust24THRUST_300001_SM_1000_NS8cuda_cub4core6detail13_kernel_agentINS1_8__reduce11ReduceAgentIPN4cuda3std3__45tupleIJdlEEESC_SB_lNS1_9__extrema9arg_max_fIdl10comparatorEEEEJSC_SC_iSG_EEEvDpT0__param_0,
	.param .u64 .ptr .align 1 _ZN6thrust24THRUST_300001_SM_1000_NS8cuda_cub4core6detail13_kernel_agentINS1_8__reduce11ReduceAgentIPN4cuda3std3__45tupleIJdlEEESC_SB_lNS1_9__extrema9arg_max_fIdl10comparatorEEEEJSC_SC_iSG_EEEvDpT0__param_1,
	.param .u32 _ZN6thrust24THRUST_300001_SM_1000_NS8cuda_cub4core6detail13_kernel_agentINS1_8__reduce11ReduceAgentIPN4cuda3std3__45tupleIJdlEEESC_SB_lNS1_9__extrema9arg_max_fIdl10comparatorEEEEJSC_SC_iSG_EEEvDpT0__param_2,
	.param .align 1 .b8 _ZN6thrust24THRUST_300001_SM_1000_NS8cuda_cub4core6detail13_kernel_agentINS1_8__reduce11ReduceAgentIPN4cuda3std3__45tupleIJdlEEESC_SB_lNS1_9__extrema9arg_max_fIdl10comparatorEEEEJSC_SC_iSG_EEEvDpT0__param_3[1]
)
.maxntid 256
{
	.reg .pred 	%p<264>;
	.reg .b32 	%r<374>;
	.reg .b64 	%rd<509>;
	.reg .b64 	%fd<423>;

	ld.param.u64 	%rd236, [_ZN6thrust24THRUST_300001_SM_1000_NS8cuda_cub4core6detail13_kernel_agentINS1_8__reduce11ReduceAgentIPN4cuda3std3__45tupleIJdlEEESC_SB_lNS1_9__extrema9arg_max_fIdl10comparatorEEEEJSC_SC_iSG_EEEvDpT0__param_0];
	ld.param.u32 	%r29, [_ZN6thrust24THRUST_300001_SM_1000_NS8cuda_cub4core6detail13_kernel_agentINS1_8__reduce11ReduceAgentIPN4cuda3std3__45tupleIJdlEEESC_SB_lNS1_9__extrema9arg_max_fIdl10comparatorEEEEJSC_SC_iSG_EEEvDpT0__param_2];
	cvt.s64.s32 	%rd1, %r29;
	setp.eq.s32 	%p1, %r29, 0;
	@%p1 bra 	$L__BB10_234;
	setp.gt.s32 	%p2, %r29, 1279;
	@%p2 bra 	$L__BB10_121;
	mov.u32 	%r1, %tid.x;
	setp.ge.s32 	%p147, %r1, %r29;
	mov.f64 	%fd354, 0d0000000000000000;
	mov.b64 	%rd432, 0;
	mov.u32 	%r368, %r1;
	@%p147 bra 	$L__BB10_4;
	mul.wide.u32 	%rd376, %r1, 16;
	add.s64 	%rd373, %rd236, %rd376;
	// begin inline asm
	ld.global.nc.u64 %rd372, [%rd373];
	// end inline asm
	add.s64 	%rd375, %rd373, 8;
	// begin inline asm
	ld.global.nc.u64 %rd432, [%rd375];
	// end inline asm
	mov.b64 	%fd354, %rd372;
	add.s32 	%r368, %r1, 256;
$L__BB10_4:
	setp.ge.s32 	%p148, %r368, %r29;
	@%p148 bra 	$L__BB10_25;
	not.b32 	%r141, %r368;
	add.s32 	%r4, %r29, %r141;
	and.b32  	%r142, %r4, 768;
	setp.eq.s32 	%p149, %r142, 768;
	@%p149 bra 	$L__BB10_11;
	mul.wide.u32 	%rd378, %r368, 16;
	add.s64 	%rd423, %rd236, %rd378;
	shr.u32 	%r143, %r4, 8;
	add.s32 	%r144, %r143, 1;
	and.b32  	%r145, %r144, 3;
	neg.s32 	%r366, %r145;
$L__BB10_7:
	.pragma "nounroll";
	mov.u64 	%rd6, %rd432;
	mov.f64 	%fd3, %fd354;
	// begin inline asm
	ld.global.nc.u64 %rd379, [%rd423];
	// end inline asm
	add.s64 	%rd382, %rd423, 8;
	// begin inline asm
	ld.global.nc.u64 %rd381, [%rd382];
	// end inline asm
	mov.b64 	%fd4, %rd379;
	abs.f64 	%fd5, %fd3;
	abs.f64 	%fd6, %fd4;
	setp.lt.f64 	%p150, %fd5, %fd6;
	mov.u64 	%rd432, %rd381;
	mov.f64 	%fd354, %fd4;
	@%p150 bra 	$L__BB10_10;
	setp.lt.f64 	%p151, %fd6, %fd5;
	mov.u64 	%rd432, %rd6;
	mov.f64 	%fd354, %fd3;
	@%p151 bra 	$L__BB10_10;
	setp.lt.s64 	%p152, %rd6, %rd381;
	min.s64 	%rd432, %rd6, %rd381;
	selp.f64 	%fd354, %fd3, %fd4, %p152;
$L__BB10_10:
	add.s32 	%r368, %r368, 256;
	add.s64 	%rd423, %rd423, 4096;
	add.s32 	%r366, %r366, 1;
	setp.ne.s32 	%p153, %r366, 0;
	@%p153 bra 	$L__BB10_7;
$L__BB10_11:
	setp.lt.u32 	%p154, %r4, 768;
	@%p154 bra 	$L__BB10_25;
$L__BB10_12:
	mul.wide.s32 	%rd387, %r368, 16;
	add.s64 	%rd384, %rd236, %rd387;
	// begin inline asm
	ld.global.nc.u64 %rd383, [%rd384];
	// end inline asm
	add.s64 	%rd386, %rd384, 8;
	// begin inline asm
	ld.global.nc.u64 %rd385, [%rd386];
	// end inline asm
	mov.b64 	%fd12, %rd383;
	abs.f64 	%fd13, %fd354;
	abs.f64 	%fd14, %fd12;
	setp.lt.f64 	%p155, %fd13, %fd14;
	mov.u64 	%rd429, %rd385;
	mov.f64 	%fd351, %fd12;
	@%p155 bra 	$L__BB10_15;
	setp.lt.f64 	%p156, %fd14, %fd13;
	mov.u64 	%rd429, %rd432;
	mov.f64 	%fd351, %fd354;
	@%p156 bra 	$L__BB10_15;
	setp.lt.s64 	%p157, %rd432, %rd385;
	min.s64 	%rd429, %rd432, %rd385;
	selp.f64 	%fd351, %fd354, %fd12, %p157;
$L__BB10_15:
	add.s64 	%rd389, %rd384, 4096;
	// begin inline asm
	ld.global.nc.u64 %rd388, [%rd389];
	// end inline asm
	add.s64 	%rd391, %rd384, 4104;
	// begin inline asm
	ld.global.nc.u64 %rd390, [%rd391];
	// end inline asm
	mov.b64 	%fd17, %rd388;
	abs.f64 	%fd18, %fd351;
	abs.f64 	%fd19, %fd17;
	setp.lt.f64 	%p158, %fd18, %fd19;
	mov.u64 	%rd430, %rd390;
	mov.f64 	%fd352, %fd17;
	@%p158 bra 	$L__BB10_18;
	setp.lt.f64 	%p159, %fd19, %fd18;
	mov.u64 	%rd430, %rd429;
	mov.f64 	%fd352, %fd351;
	@%p159 bra 	$L__BB10_18;
	setp.lt.s64 	%p160, %rd429, %rd390;
	min.s64 	%rd430, %rd429, %rd390;
	selp.f64 	%fd352, %fd351, %fd17, %p160;
$L__BB10_18:
	add.s64 	%rd393, %rd384, 8192;
	// begin inline asm
	ld.global.nc.u64 %rd392, [%rd393];
	// end inline asm
	add.s64 	%rd395, %rd384, 8200;
	// begin inline asm
	ld.global.nc.u64 %rd394, [%rd395];
	// end inline asm
	mov.b64 	%fd22, %rd392;
	abs.f64 	%fd23, %fd352;
	abs.f64 	%fd24, %fd22;
	setp.lt.f64 	%p161, %fd23, %fd24;
	mov.u64 	%rd431, %rd394;
	mov.f64 	%fd353, %fd22;
	@%p161 bra 	$L__BB10_21;
	setp.lt.f64 	%p162, %fd24, %fd23;
	mov.u64 	%rd431, %rd430;
	mov.f64 	%fd353, %fd352;
	@%p162 bra 	$L__BB10_21;
	setp.lt.s64 	%p163, %rd430, %rd394;
	min.s64 	%rd431, %rd430, %rd394;
	selp.f64 	%fd353, %fd352, %fd22, %p163;
$L__BB10_21:
	add.s64 	%rd397, %rd384, 12288;
	// begin inline asm
	ld.global.nc.u64 %rd396, [%rd397];
	// end inline asm
	add.s64 	%rd399, %rd384, 12296;
	// begin inline asm
	ld.global.nc.u64 %rd398, [%rd399];
	// end inline asm
	mov.b64 	%fd27, %rd396;
	abs.f64 	%fd28, %fd353;
	abs.f64 	%fd29, %fd27;
	setp.lt.f64 	%p164, %fd28, %fd29;
	mov.u64 	%rd432, %rd398;
	mov.f64 	%fd354, %fd27;
	@%p164 bra 	$L__BB10_24;
	setp.lt.f64 	%p165, %fd29, %fd28;
	mov.u64 	%rd432, %rd431;
	mov.f64 	%fd354, %fd353;
	@%p165 bra 	$L__BB10_24;
	setp.lt.s64 	%p166, %rd431, %rd398;
	min.s64 	%rd432, %rd431, %rd398;
	selp.f64 	%fd354, %fd353, %fd27, %p166;
$L__BB10_24:
	add.s32 	%r368, %r368, 1024;
	setp.lt.s32 	%p167, %r368, %r29;
	@%p167 bra 	$L__BB10_12;
$L__BB10_25:
	setp.lt.s32 	%p168, %r29, 256;
	@%p168 bra 	$L__BB10_70;
	// begin inline asm
	mov.u32 %r259, %laneid;
	// end inline asm
	mov.b64 	%rd410, %fd354;
	mov.b64 	{%r261, %r266}, %rd410;
	mov.b32 	%r277, 1;
	mov.b32 	%r278, 31;
	mov.b32 	%r279, -1;
	// begin inline asm
	shfl.sync.down.b32 %r260, %r261, %r277, %r278, %r279;
	// end inline asm
	// begin inline asm
	shfl.sync.down.b32 %r265, %r266, %r277, %r278, %r279;
	// end inline asm
	mov.b64 	%rd411, {%r260, %r265};
	mov.b64 	%fd33, %rd411;
	mov.b64 	{%r271, %r276}, %rd432;
	// begin inline asm
	shfl.sync.down.b32 %r270, %r271, %r277, %r278, %r279;
	// end inline asm
	// begin inline asm
	shfl.sync.down.b32 %r275, %r276, %r277, %r278, %r279;
	// end inline asm
	mov.b64 	%rd28, {%r270, %r275};
	setp.gt.s32 	%p220, %r259, 30;
	mov.u64 	%rd434, %rd432;
	mov.f64 	%fd356, %fd354;
	@%p220 bra 	$L__BB10_30;
	abs.f64 	%fd34, %fd354;
	abs.f64 	%fd35, %fd33;
	setp.lt.f64 	%p221, %fd34, %fd35;
	mov.u64 	%rd434, %rd28;
	mov.f64 	%fd356, %fd33;
	@%p221 bra 	$L__BB10_30;
	setp.lt.f64 	%p222, %fd35, %fd34;
	mov.u64 	%rd434, %rd432;
	mov.f64 	%fd356, %fd354;
	@%p222 bra 	$L__BB10_30;
	setp.lt.s64 	%p223, %rd432, %rd28;
	min.s64 	%rd434, %rd432, %rd28;
	selp.f64 	%fd356, %fd354, %fd33, %p223;
$L__BB10_30:
	mov.b64 	%rd412, %fd356;
	mov.b64 	{%r281, %r286}, %rd412;
	mov.b32 	%r297, 2;
	mov.b32 	%r298, 31;
	mov.b32 	%r299, -1;
	// begin inline asm
	shfl.sync.down.b32 %r280, %r281, %r297, %r298, %r299;
	// end inline asm
	// begin inline asm
	shfl.sync.down.b32 %r285, %r286, %r297, %r298, %r299;
	// end inline asm
	mov.b64 	%rd413, {%r280, %r285};
	mov.b64 	%fd38, %rd413;
	mov.b64 	{%r291, %r296}, %rd434;
	// begin inline asm
	shfl.sync.down.b32 %r290, %r291, %r297, %r298, %r299;
	// end inline asm
	// begin inline asm
	shfl.sync.down.b32 %r295, %r296, %r297, %r298, %r299;
	// end inline asm
	mov.b64 	%rd31, {%r290, %r295};
	setp.gt.s32 	%p224, %r259, 29;
	mov.u64 	%rd435, %rd434;
	mov.f64 	%fd357, %fd356;
	@%p224 bra 	$L__BB10_34;
	abs.f64 	%fd39, %fd356;
	abs.f64 	%fd40, %fd38;
	setp.lt.f64 	%p225, %fd39, %fd40;
	mov.u64 	%rd435, %rd31;
	mov.f64 	%fd357, %fd38;
	@%p225 bra 	$L__BB10_34;
	setp.lt.f64 	%p226, %fd40, %fd39;
	mov.u64 	%rd435, %rd434;
	mov.f64 	%fd357, %fd356;
	@%p226 bra 	$L__BB10_34;
	setp.lt.s64 	%p227, %rd434, %rd31;
	min.s64 	%rd435, %rd434, %rd31;
	selp.f64 	%fd357, %fd356, %fd38, %p227;
$L__BB10_34:
	mov.b64 	%rd414, %fd357;
	mov.b64 	{%r301, %r306}, %rd414;
	mov.b32 	%r317, 4;
	mov.b32 	%r318, 31;
	mov.b32 	%r319, -1;
	// begin inline asm
	shfl.sync.down.b32 %r300, %r301, %r317, %r318, %r319;
	// end inline asm
	// begin inline asm
	shfl.sync.down.b32 %r305, %r306, %r317, %r318, %r319;
	// end inline asm
	mov.b64 	%rd415, {%r300, %r305};
	mov.b64 	%fd43, %rd415;
	mov.b64 	{%r311, %r316}, %rd435;
	// begin inline asm
	shfl.sync.down.b32 %r310, %r311, %r317, %r318, %r319;
	// end inline asm
	// begin inline asm
	shfl.sync.down.b32 %r315, %r316, %r317, %r318, %r319;
	// end inline asm
	mov.b64 	%rd34, {%r310, %r315};
	setp.gt.s32 	%p228, %r259, 27;
	mov.u64 	%rd436, %rd435;
	mov.f64 	%fd358, %fd357;
	@%p228 bra 	$L__BB10_38;
	abs.f64 	%fd44, %fd357;
	abs.f64 	%fd45, %fd43;
	setp.lt.f64 	%p229, %fd44, %fd45;
	mov.u64 	%rd436, %rd34;
	mov.f64 	%fd358, %fd43;
	@%p229 bra 	$L__BB10_38;
	setp.lt.f64 	%p230, %fd45, %fd44;
	mov.u64 	%rd436, %rd435;
	mov.f64 	%fd358, %fd357;
	@%p230 bra 	$L__BB10_38;
	setp.lt.s64 	%p231, %rd435, %rd34;
	min.s64 	%rd436, %rd435, %rd34;
	selp.f64 	%fd358, %fd357, %fd43, %p231;
$L__BB10_38:
	mov.b64 	%rd416, %fd358;
	mov.b64 	{%r321, %r326}, %rd416;
	mov.b32 	%r337, 8;
	mov.b32 	%r338, 31;
	mov.b32 	%r339, -1;
	// begin inline asm
	shfl.sync.down.b32 %r320, %r321, %r337, %r338, %r339;
	// end inline asm
	// begin inline asm
	shfl.sync.down.b32 %r325, %r326, %r337, %r338, %r339;
	// end inline asm
	mov.b64 	%rd417, {%r320, %r325};
	mov.b64 	%fd48, %rd417;
	mov.b64 	{%r331, %r336}, %rd436;
	// begin inline asm
	shfl.sync.down.b32 %r330, %r331, %r337, %r338, %r339;
	// end inline asm
	// begin inline asm
	shfl.sync.down.b32 %r335, %r336, %r337, %r338, %r339;
	// end inline asm
	mov.b64 	%rd37, {%r330, %r335};
	setp.gt.s32 	%p232, %r259, 23;
	mov.u64 	%rd437, %rd436;
	mov.f64 	%fd359, %fd358;
	@%p232 bra 	$L__BB10_42;
	abs.f64 	%fd49, %fd358;
	abs.f64 	%fd50, %fd48;
	setp.lt.f64 	%p233, %fd49, %fd50;
	mov.u64 	%rd437, %rd37;
	mov.f64 	%fd359, %fd48;
	@%p233 bra 	$L__BB10_42;
	setp.lt.f64 	%p234, %fd50, %fd49;
	mov.u64 	%rd437, %rd436;
	mov.f64 	%fd359, %fd358;
	@%p234 bra 	$L__BB10_42;
	setp.lt.s64 	%p235, %rd436, %rd37;
	min.s64 	%rd437, %rd436, %rd37;
	selp.f64 	%fd359, %fd358, %fd48, %p235;
$L__BB10_42:
	mov.b64 	%rd418, %fd359;
	mov.b64 	{%r341, %r346}, %rd418;
	mov.b32 	%r357, 16;
	mov.b32 	%r358, 31;
	mov.b32 	%r359, -1;
	// begin inline asm
	shfl.sync.down.b32 %r340, %r341, %r357, %r358, %r359;
	// end inline asm
	// begin inline asm
	shfl.sync.down.b32 %r345, %r346, %r357, %r358, %r359;
	// end inline asm
	mov.b64 	%rd419, {%r340, %r345};
	mov.b64 	%fd53, %rd419;
	mov.b64 	{%r351, %r356}, %rd437;
	// begin inline asm
	shfl.sync.down.b32 %r350, %r351, %r357, %r358, %r359;
	// end inline asm
	// begin inline asm
	shfl.sync.down.b32 %r355, %r356, %r357, %r358, %r359;
	// end inline asm
	mov.b64 	%rd40, {%r350, %r355};
	setp.gt.s32 	%p236, %r259, 15;
	mov.u64 	%rd508, %rd437;
	mov.f64 	%fd422, %fd359;
	@%p236 bra 	$L__BB10_46;
	abs.f64 	%fd54, %fd359;
	abs.f64 	%fd55, %fd53;
	setp.lt.f64 	%p237, %fd54, %fd55;
	mov.u64 	%rd508, %rd40;
	mov.f64 	%fd422, %fd53;
	@%p237 bra 	$L__BB10_46;
	setp.lt.f64 	%p238, %fd55, %fd54;
	mov.u64 	%rd508, %rd437;
	mov.f64 	%fd422, %fd359;
	@%p238 bra 	$L__BB10_46;
	setp.lt.s64 	%p239, %rd437, %rd40;
	min.s64 	%rd508, %rd437, %rd40;
	selp.f64 	%fd422, %fd359, %fd53, %p239;
$L__BB10_46:
	setp.ne.s32 	%p240, %r259, 0;
	@%p240 bra 	$L__BB10_48;
	shr.u32 	%r360, %r1, 1;
	and.b32  	%r361, %r360, 496;
	mov.u32 	%r362, _ZN6thrust24THRUST_300001_SM_1000_NS8cuda_cub4core6detail5shmemE;
	add.s32 	%r363, %r362, %r361;
	st.shared.f64 	[%r363+8], %fd422;
	st.shared.u64 	[%r363+16], %rd508;
$L__BB10_48:
	bar.sync 	0;
	setp.ne.s32 	%p241, %r1, 0;
	@%p241 bra 	$L__BB10_232;
	ld.shared.f64 	%fd58, [_ZN6thrust24THRUST_300001_SM_1000_NS8cuda_cub4core6detail5shmemE+24];
	ld.shared.u64 	%rd43, [_ZN6thrust24THRUST_300001_SM_1000_NS8cuda_cub4core6detail5shmemE+32];
	abs.f64 	%fd59, %fd422;
	abs.f64 	%fd60, %fd58;
	setp.lt.f64 	%p242, %fd59, %fd60;
	mov.u64 	%rd439, %rd43;
	mov.f64 	%fd361, %fd58;
	@%p242 bra 	$L__BB10_52;
	setp.lt.f64 	%p243, %fd60, %fd59;
	mov.u64 	%rd439, %rd508;
	mov.f64 	%fd361, %fd422;
	@%p243 bra 	$L__BB10_52;
	setp.lt.s64 	%p244, %rd508, %rd43;
	min.s64 	%rd439, %rd508, %rd43;
	selp.f64 	%fd361, %fd422, %fd58, %p244;
$L__BB10_52:
	ld.shared.f64 	%fd63, [_ZN6thrust24THRUST_300001_SM_1000_NS8cuda_cub4core6detail5shmemE+40];
	ld.shared.u64 	%rd46, [_ZN6thrust24THRUST_300001_SM_1000_NS8cuda_cub4core6detail5shmemE+48];
	abs.f64 	%fd64, %fd361;
	abs.f64 	%fd65, %fd63;
	setp.lt.f64 	%p245, %fd64, %fd65;
	mov.u64 	%rd440, %rd46;
	mov.f64 	%fd362, %fd63;
	@%p245 bra 	$L__BB10_55;
	setp.lt.f64 	%p246, %fd65, %fd64;
	mov.u64 	%rd440, %rd439;
	mov.f64 	%fd362, %fd361;
	@%p246 bra 	$L__BB10_55;
	setp.lt.s64 	%p247, %rd439, %rd46;
	min.s64 	%rd440, %rd439, %rd46;
	selp.f64 	%fd362, %fd361, %fd63, %p247;
$L__BB10_55:
	ld.shared.f64 	%fd68, [_ZN6thrust24THRUST_300001_SM_1000_NS8cuda_cub4core6detail5shmemE+56];
	ld.shared.u64 	%rd49, [_ZN6thrust24THRUST_300001_SM_1000_NS8cuda_cub4core6detail5shmemE+64];
	abs.f64 	%fd69, %fd362;
	abs.f64 	%fd70, %fd68;
	setp.lt.f64 	%p248, %fd69, %fd70;
	mov.u64 	%rd441, %rd49;
	mov.f64 	%fd363, %fd68;
	@%p248 bra 	$L__BB10_58;
	setp.lt.f64 	%p249, %fd70, %fd69;
	mov.u64 	%rd441, %rd440;
	mov.f64 	%fd363, %fd362;
	@%p249 bra 	$L__BB10_58;
	setp.lt.s64 	%p250, %rd440, %rd49;
	min.s64 	%rd441, %rd440, %rd49;
	selp.f64 	%fd363, %fd362, %fd68, %p250;
$L__BB10_58:
	ld.shared.f64 	%fd73, [_ZN6thrust24THRUST_300001_SM_1000_NS8cuda_cub4core6detail5shmemE+72];
	ld.shared.u64 	%rd52, [_ZN6thrust24THRUST_300001_SM_1000_NS8cuda_cub4core6detail5shmemE+80];
	abs.f64 	%fd74, %fd363;
	abs.f64 	%fd75, %fd73;
	setp.lt.f64 	%p251, %fd74, %fd75;
	mov.u64 	%rd442, %rd52;
	mov.f64 	%fd364, %fd73;
	@%p251 bra 	$L__BB10_61;
	setp.lt.f64 	%p252, %fd75, %fd74;
	mov.u64 	%rd442, %rd441;
	mov.f64 	%fd364, %fd363;
	@%p252 bra 	$L__BB10_61;
	setp.lt.s64 	%p253, %rd441, %rd52;
	min.s64 	%rd442, %rd441, %rd52;
	selp.f64 	%fd364, %fd363, %fd73, %p253;
$L__BB10_61:
	ld.shared.f64 	%fd78, [_ZN6thrust24THRUST_300001_SM_1000_NS8cuda_cub4core6detail5shmemE+88];
	ld.shared.u64 	%rd55, [_ZN6thrust24THRUST_300001_SM_1000_NS8cuda_cub4core6detail5shmemE+96];
	abs.f64 	%fd79, %fd364;
	abs.f64 	%fd80, %fd78;
	setp.lt.f64 	%p254, %fd79, %fd80;
	mov.u64 	%rd443, %rd55;
	mov.f64 	%fd365, %fd78;
	@%p254 bra 	$L__BB10_64;
	setp.lt.f64 	%p255, %fd80, %fd79;
	mov.u64 	%rd443, %rd442;
	mov.f64 	%fd365, %fd364;
	@%p255 bra 	$L__BB10_64;
	setp.lt.s64 	%p256, %rd442, %rd55;
	min.s64 	%rd443, %rd442, %rd55;
	selp.f64 	%fd365, %fd364, %fd78, %p256;
$L__BB10_64:
	ld.shared.f64 	%fd83, [_ZN6thrust24THRUST_300001_SM_1000_NS8cuda_cub4core6detail5shmemE+104];
	ld.shared.u64 	%rd58, [_ZN6thrust24THRUST_300001_SM_1000_NS8cuda_cub4core6detail5shmemE+112];
	abs.f64 	%fd84, %fd365;
	abs.f64 	%fd85, %fd83;
	setp.lt.f64 	%p257, %fd84, %fd85;
	mov.u64 	%rd444, %rd58;
	mov.f64 	%fd366, %fd83;
	@%p257 bra 	$L__BB10_67;
	setp.lt.f64 	%p258, %fd85, %fd84;
	mov.u64 	%rd444, %rd443;
	mov.f64 	%fd366, %fd365;
	@%p258 bra 	$L__BB10_67;
	setp.lt.s64 	%p259, %rd443, %rd58;
	min.s64 	%rd444, %rd443, %rd58;
	selp.f64 	%fd366, %fd365, %fd83, %p259;
$L__BB10_67:
	ld.shared.f64 	%fd88, [_ZN6thrust24THRUST_300001_SM_1000_NS8cuda_cub4core6detail5shmemE+120];
	ld.shared.u64 	%rd61, [_ZN6thrust24THRUST_300001_SM_1000_NS8cuda_cub4core6detail5shmemE+128];
	abs.f64 	%fd89, %fd366;
	abs.f64 	%fd90, %fd88;
	setp.lt.f64 	%p260, %fd89, %fd90;
	mov.u64 	%rd508, %rd61;
	mov.f64 	%fd422, %fd88;
	@%p260 bra 	$L__BB10_232;
	setp.lt.f64 	%p261, %fd90, %fd89;
	mov.u64 	%rd508, %rd444;
	mov.f64 	%fd422, %fd366;
	@%p261 bra 	$L__BB10_232;
	setp.lt.s64 	%p262, %rd444, %rd61;
	min.s64 	%rd508, %rd444, %rd61;
	selp.f64 	%fd422, %fd366, %fd88, %p262;
	bra.uni 	$L__BB10_232;
$L__BB10_70:
	// begin inline asm
	mov.u32 %r146, %laneid;
	// end inline asm
	and.b32  	%r167, %r1, 992;
	add.s32 	%r168, %r167, 32;
	setp.gt.s32 	%p169, %r168, %r29;
	not.b32 	%r169, %r167;
	add.s32 	%r170, %r29, %r169;
	selp.b32 	%r165, %r170, 31, %p169;
	mov.b64 	%rd400, %fd354;
	mov.b64 	{%r148, %r153}, %rd400;
	mov.b32 	%r164, 1;
	mov.b32 	%r166, -1;
	// begin inline asm
	shfl.sync.down.b32 %r147, %r148, %r164, %r165, %r166;
	// end inline asm
	// begin inline asm
	shfl.sync.down.b32 %r152, %r153, %r164, %r165, %r166;
	// end inline asm
	mov.b64 	%rd401, {%r147, %r152};
	mov.b64 	%fd92, %rd401;
	mov.b64 	{%r158, %r163}, %rd432;
	// begin inline asm
	shfl.sync.down.b32 %r157, %r158, %r164, %r165, %r166;
	// end inline asm
	// begin inline asm
	shfl.sync.down.b32 %r162, %r163, %r164, %r165, %r166;
	// end inline asm
	mov.b64 	%rd63, {%r157, %r162};
	setp.ge.s32 	%p170, %r146, %r165;
	mov.u64 	%rd445, %rd432;
	mov.f64 	%fd367, %fd354;
	@%p170 bra 	$L__BB10_74;
	abs.f64 	%fd93, %fd354;
	abs.f64 	%fd94, %fd92;
	setp.lt.f64 	%p171, %fd93, %fd94;
	mov.u64 	%rd445, %rd63;
	mov.f64 	%fd367, %fd92;
	@%p171 bra 	$L__BB10_74;
	setp.lt.f64 	%p172, %fd94, %fd93;
	mov.u64 	%rd445, %rd432;
	mov.f64 	%fd367, %fd354;
	@%p172 bra 	$L__BB10_74;
	setp.lt.s64 	%p173, %rd432, %rd63;
	min.s64 	%rd445, %rd432, %rd63;
	selp.f64 	%fd367, %fd354, %fd92, %p173;
$L__BB10_74:
	mov.b64 	%rd402, %fd367;
	mov.b64 	{%r172, %r177}, %rd402;
	mov.b32 	%r188, 2;
	mov.b32 	%r190, -1;
	// begin inline asm
	shfl.sync.down.b32 %r171, %r172, %r188, %r165, %r190;
	// end inline asm
	// begin inline asm
	shfl.sync.down.b32 %r176, %r177, %r188, %r165, %r190;
	// end inline asm
	mov.b64 	%rd403, {%r171, %r176};
	mov.b64 	%fd97, %rd403;
	mov.b64 	{%r182, %r187}, %rd445;
	// begin inline asm
	shfl.sync.down.b32 %r181, %r182, %r188, %r165, %r190;
	// end inline asm
	// begin inline asm
	shfl.sync.down.b32 %r186, %r187, %r188, %r165, %r190;
	// end inline asm
	mov.b64 	%rd66, {%r181, %r186};
	add.s32 	%r191, %r146, 2;
	setp.gt.s32 	%p174, %r191, %r165;
	mov.u64 	%rd446, %rd445;
	mov.f64 	%fd368, %fd367;
	@%p174 bra 	$L__BB10_78;
	abs.f64 	%fd98, %fd367;
	abs.f64 	%fd99, %fd97;
	setp.lt.f64 	%p175, %fd98, %fd99;
	mov.u64 	%rd446, %rd66;
	mov.f64 	%fd368, %fd97;
	@%p175 bra 	$L__BB10_78;
	setp.lt.f64 	%p176, %fd99, %fd98;
	mov.u64 	%rd446, %rd445;
	mov.f64 	%fd368, %fd367;
	@%p176 bra 	$L__BB10_78;
	setp.lt.s64 	%p177, %rd445, %rd66;
	min.s64 	%rd446, %rd445, %rd66;
	selp.f64 	%fd368, %fd367, %fd97, %p177;
$L__BB10_78:
	mov.b64 	%rd404, %fd368;
	mov.b64 	{%r193, %r198}, %rd404;
	mov.b32 	%r209, 4;
	mov.b32 	%r211, -1;
	// begin inline asm
	shfl.sync.down.b32 %r192, %r193, %r209, %r165, %r211;
	// end inline asm
	// begin inline asm
	shfl.sync.down.b32 %r197, %r198, %r209, %r165, %r211;
	// end inline asm
	mov.b64 	%rd405, {%r192, %r197};
	mov.b64 	%fd102, %rd405;
	mov.b64 	{%r203, %r208}, %rd446;
	// begin inline asm
	shfl.sync.down.b32 %r202, %r203, %r209, %r165, %r211;
	// end inline asm
	// begin inline asm
	shfl.sync.down.b32 %r207, %r208, %r209, %r165, %r211;
	// end inline asm
	mov.b64 	%rd69, {%r202, %r207};
	add.s32 	%r212, %r146, 4;
	setp.gt.s32 	%p178, %r212, %r165;
	mov.u64 	%rd447, %rd446;
	mov.f64 	%fd369, %fd368;
	@%p178 bra 	$L__BB10_82;
	abs.f64 	%fd103, %fd368;
	abs.f64 	%fd104, %fd102;
	setp.lt.f64 	%p179, %fd103, %fd104;
	mov.u64 	%rd447, %rd69;
	mov.f64 	%fd369, %fd102;
	@%p179 bra 	$L__BB10_82;
	setp.lt.f64 	%p180, %fd104, %fd103;
	mov.u64 	%rd447, %rd446;
	mov.f64 	%fd369, %fd368;
	@%p180 bra 	$L__BB10_82;
	setp.lt.s64 	%p181, %rd446, %rd69;
	min.s64 	%rd447, %rd446, %rd69;
	selp.f64 	%fd369, %fd368, %fd102, %p181;
$L__BB10_82:
	mov.b64 	%rd406, %fd369;
	mov.b64 	{%r214, %r219}, %rd406;
	mov.b32 	%r230, 8;
	mov.b32 	%r232, -1;
	// begin inline asm
	shfl.sync.down.b32 %r213, %r214, %r230, %r165, %r232;
	// end inline asm
	// begin inline asm
	shfl.sync.down.b32 %r218, %r219, %r230, %r165, %r232;
	// end inline asm
	mov.b64 	%rd407, {%r213, %r218};
	mov.b64 	%fd107, %rd407;
	mov.b64 	{%r224, %r229}, %rd447;
	// begin inline asm
	shfl.sync.down.b32 %r223, %r224, %r230, %r165, %r232;
	// end inline asm
	// begin inline asm
	shfl.sync.down.b32 %r228, %r229, %r230, %r165, %r232;
	// end inline asm
	mov.b64 	%rd72, {%r223, %r228};
	add.s32 	%r233, %r146, 8;
	setp.gt.s32 	%p182, %r233, %r165;
	mov.u64 	%rd448, %rd447;
	mov.f64 	%fd370, %fd369;
	@%p182 bra 	$L__BB10_86;
	abs.f64 	%fd108, %fd369;
	abs.f64 	%fd109, %fd107;
	setp.lt.f64 	%p183, %fd108, %fd109;
	mov.u64 	%rd448, %rd72;
	mov.f64 	%fd370, %fd107;
	@%p183 bra 	$L__BB10_86;
	setp.lt.f64 	%p184, %fd109, %fd108;
	mov.u64 	%rd448, %rd447;
	mov.f64 	%fd370, %fd369;
	@%p184 bra 	$L__BB10_86;
	setp.lt.s64 	%p185, %rd447, %rd72;
	min.s64 	%rd448, %rd447, %rd72;
	selp.f64 	%fd370, %fd369, %fd107, %p185;
$L__BB10_86:
	mov.b64 	%rd408, %fd370;
	mov.b64 	{%r235, %r240}, %rd408;
	mov.b32 	%r251, 16;
	mov.b32 	%r253, -1;
	// begin inline asm
	shfl.sync.down.b32 %r234, %r235, %r251, %r165, %r253;
	// end inline asm
	// begin inline asm
	shfl.sync.down.b32 %r239, %r240, %r251, %r165, %r253;
	// end inline asm
	mov.b64 	%rd409, {%r234, %r239};
	mov.b64 	%fd112, %rd409;
	mov.b64 	{%r245, %r250}, %rd448;
	// begin inline asm
	shfl.sync.down.b32 %r244, %r245, %r251, %r165, %r253;
	// end inline asm
	// begin inline asm
	shfl.sync.down.b32 %r249, %r250, %r251, %r165, %r253;
	// end inline asm
	mov.b64 	%rd75, {%r244, %r249};
	add.s32 	%r254, %r146, 16;
	setp.gt.s32 	%p186, %r254, %r165;
	mov.u64 	%rd508, %rd448;
	mov.f64 	%fd422, %fd370;
	@%p186 bra 	$L__BB10_90;
	abs.f64 	%fd113, %fd370;
	abs.f64 	%fd114, %fd112;
	setp.lt.f64 	%p187, %fd113, %fd114;
	mov.u64 	%rd508, %rd75;
	mov.f64 	%fd422, %fd112;
	@%p187 bra 	$L__BB10_90;
	setp.lt.f64 	%p188, %fd114, %fd113;
	mov.u64 	%rd508, %rd448;
	mov.f64 	%fd422, %fd370;
	@%p188 bra 	$L__BB10_90;
	setp.lt.s64 	%p189, %rd448, %rd75;
	min.s64 	%rd508, %rd448, %rd75;
	selp.f64 	%fd422, %fd370, %fd112, %p189;
$L__BB10_90:
	setp.ne.s32 	%p190, %r146, 0;
	@%p190 bra 	$L__BB10_92;
	shr.u32 	%r255, %r1, 1;
	and.b32  	%r256, %r255, 496;
	mov.u32 	%r257, _ZN6thrust24THRUST_300001_SM_1000_NS8cuda_cub4core6detail5shmemE;
	add.s32 	%r258, %r257, %r256;
	st.shared.f64 	[%r258+8], %fd422;
	st.shared.u64 	[%r258+16], %rd508;
$L__BB10_92:
	bar.sync 	0;
	setp.ne.s32 	%p191, %r1, 0;
	@%p191 bra 	$L__BB10_232;
	setp.lt.s32 	%p192, %r29, 33;
	mov.f64 	%fd372, %fd422;
	mov.u64 	%rd450, %rd508;
	@%p192 bra 	$L__BB10_97;
	ld.shared.f64 	%fd117, [_ZN6thrust24THRUST_300001_SM_1000_NS8cuda_cub4core6detail5shmemE+24];
	ld.shared.u64 	%rd78, [_ZN6thrust24THRUST_300001_SM_1000_NS8cuda_cub4core6detail5shmemE+32];
	abs.f64 	%fd118, %fd422;
	abs.f64 	%fd119, %fd117;
	setp.lt.f64 	%p193, %fd118, %fd119;
	mov.f64 	%fd372, %fd117;
	mov.u64 	%rd450, %rd78;
	@%p193 bra 	$L__BB10_97;
	setp.lt.f64 	%p194, %fd119, %fd118;
	mov.f64 	%fd372, %fd422;
	mov.u64 	%rd450, %rd508;
	@%p194 bra 	$L__BB10_97;
	setp.lt.s64 	%p195, %rd508, %rd78;
	min.s64 	%rd450, %rd508, %rd78;
	selp.f64 	%fd372, %fd422, %fd117, %p195;
$L__BB10_97:
	setp.lt.s32 	%p196, %r29, 65;
	mov.f64 	%fd373, %fd372;
	mov.u64 	%rd451, %rd450;
	@%p196 bra 	$L__BB10_101;
	ld.shared.f64 	%fd122, [_ZN6thrust24THRUST_300001_SM_1000_NS8cuda_cub4core6detail5shmemE+40];
	ld.shared.u64 	%rd81, [_ZN6thrust24THRUST_300001_SM_1000_NS8cuda_cub4core6detail5shmemE+48];
	abs.f64 	%fd123, %fd372;
	abs.f64 	%fd124, %fd122;
	setp.lt.f64 	%p197, %fd123, %fd124;
	mov.f64 	%fd373, %fd122;
	mov.u64 	%rd451, %rd81;
	@%p197 bra 	$L__BB10_101;
	setp.lt.f64 	%p198, %fd124, %fd123;
	mov.f64 	%fd373, %fd372;
	mov.u64 	%rd451, %rd450;
	@%p198 bra 	$L__BB10_101;
	setp.lt.s64 	%p199, %rd450, %rd81;
	min.s64 	%rd451, %rd450, %rd81;
	selp.f64 	%fd373, %fd372, %fd122, %p199;
$L__BB10_101:
	setp.lt.s32 	%p200, %r29, 97;
	mov.f64 	%fd374, %fd373;
	mov.u64 	%rd452, %rd451;
	@%p200 bra 	$L__BB10_105;
	ld.shared.f64 	%fd127, [_ZN6thrust24THRUST_300001_SM_1000_NS8cuda_cub4core6detail5shmemE+56];
	ld.shared.u64 	%rd84, [_ZN6thrust24THRUST_300001_SM_1000_NS8cuda_cub4core6detail5shmemE+64];
	abs.f64 	%fd128, %fd373;
	abs.f64 	%fd129, %fd127;
	setp.lt.f64 	%p201, %fd128, %fd129;
	mov.f64 	%fd374, %fd127;
	mov.u64 	%rd452, %rd84;
	@%p201 bra 	$L__BB10_105;
	setp.lt.f64 	%p202, %fd129, %fd128;
	mov.f64 	%fd374, %fd373;
	mov.u64 	%rd452, %rd451;
	@%p202 bra 	$L__BB10_105;
	setp.lt.s64 	%p203, %rd451, %rd84;
	min.s64 	%rd452, %rd451, %rd84;
	selp.f64 	%fd374, %fd373, %fd127, %p203;
$L__BB10_105:
	setp.lt.s32 	%p204, %r29, 129;
	mov.f64 	%fd375, %fd374;
	mov.u64 	%rd453, %rd452;
	@%p204 bra 	$L__BB10_109;
	ld.shared.f64 	%fd132, [_ZN6thrust24THRUST_300001_SM_1000_NS8cuda_cub4core6detail5shmemE+72];
	ld.shared.u64 	%rd87, [_ZN6thrust24THRUST_300001_SM_1000_NS8cuda_cub4core6detail5shmemE+80];
	abs.f64 	%fd133, %fd374;
	abs.f64 	%fd134, %fd132;
	setp.lt.f64 	%p205, %fd133, %fd134;
	mov.f64 	%fd375, %fd132;
	mov.u64 	%rd453, %rd87;
	@%p205 bra 	$L__BB10_109;
	setp.lt.f64 	%p206, %fd134, %fd133;
	mov.f64 	%fd375, %fd374;
	mov.u64 	%rd453, %rd452;
	@%p206 bra 	$L__BB10_109;
	setp.lt.s64 	%p207, %rd452, %rd87;
	min.s64 	%rd453, %rd452, %rd87;
	selp.f64 	%fd375, %fd374, %fd132, %p207;
$L__BB10_109:
	setp.lt.s32 	%p208, %r29, 161;
	mov.f64 	%fd376, %fd375;
	mov.u64 	%rd454, %rd453;
	@%p208 bra 	$L__BB10_113;
	ld.shared.f64 	%fd137, [_ZN6thrust24THRUST_300001_SM_1000_NS8cuda_cub4core6detail5shmemE+88];
	ld.shared.u64 	%rd90, [_ZN6thrust24THRUST_300001_SM_1000_NS8cuda_cub4core6detail5shmemE+96];
	abs.f64 	%fd138, %fd375;
	abs.f64 	%fd139, %fd137;
	setp.lt.f64 	%p209, %fd138, %fd139;
	mov.f64 	%fd376, %fd137;
	mov.u64 	%rd454, %rd90;
	@%p209 bra 	$L__BB10_113;
	setp.lt.f64 	%p210, %fd139, %fd138;
	mov.f64 	%fd376, %fd375;
	mov.u64 	%rd454, %rd453;
	@%p210 bra 	$L__BB10_113;
	setp.lt.s64 	%p211, %rd453, %rd90;
	min.s64 	%rd454, %rd453, %rd90;
	selp.f64 	%fd376, %fd375, %fd137, %p211;
$L__BB10_113:
	setp.lt.s32 	%p212, %r29, 193;
	mov.f64 	%fd377, %fd376;
	mov.u64 	%rd455, %rd454;
	@%p212 bra 	$L__BB10_117;
	ld.shared.f64 	%fd142, [_ZN6thrust24THRUST_300001_SM_1000_NS8cuda_cub4core6detail5shmemE+104];
	ld.shared.u64 	%rd93, [_ZN6thrust24THRUST_300001_SM_1000_NS8cuda_cub4core6detail5shmemE+112];
	abs.f64 	%fd143, %fd376;
	abs.f64 	%fd144, %fd142;
	setp.lt.f64 	%p213, %fd143, %fd144;
	mov.f64 	%fd377, %fd142;
	mov.u64 	%rd455, %rd93;
	@%p213 bra 	$L__BB10_117;
	setp.lt.f64 	%p214, %fd144, %fd143;
	mov.f64 	%fd377, %fd376;
	mov.u64 	%rd455, %rd454;
	@%p214 bra 	$L__BB10_117;
	setp.lt.s64 	%p215, %rd454, %rd93;
	min.s64 	%rd455, %rd454, %rd93;
	selp.f64 	%fd377, %fd376, %fd142, %p215;
$L__BB10_117:
	setp.lt.s32 	%p216, %r29, 225;
	mov.u64 	%rd508, %rd455;
	mov.f64 	%fd422, %fd377;
	@%p216 bra 	$L__BB10_232;
	ld.shared.f64 	%fd147, [_ZN6thrust24THRUST_300001_SM_1000_NS8cuda_cub4core6detail5shmemE+120];
	ld.shared.u64 	%rd96, [_ZN6thrust24THRUST_300001_SM_1000_NS8cuda_cub4core6detail5shmemE+128];
	abs.f64 	%fd148, %fd377;
	abs.f64 	%fd149, %fd147;
	setp.lt.f64 	%p217, %fd148, %fd149;
	mov.u64 	%rd508, %rd96;
	mov.f64 	%fd422, %fd147;
	@%p217 bra 	$L__BB10_232;
	setp.lt.f64 	%p218, %fd149, %fd148;
	mov.u64 	%rd508, %rd455;
	mov.f64 	%fd422, %fd377;
	@%p218 bra 	$L__BB10_232;
	setp.lt.s64 	%p219, %rd455, %rd96;
	min.s64 	%rd508, %rd455, %rd96;
	selp.f64 	%fd422, %fd377, %fd147, %p219;
	bra.uni 	$L__BB10_232;
$L__BB10_121:
	mov.u32 	%r16, %tid.x;
	cvt.u64.u32 	%rd98, %r16;
	mul.wide.u32 	%rd258, %r16, 16;
	add.s64 	%rd239, %rd236, %rd258;
	// begin inline asm
	ld.global.nc.u64 %rd238, [%rd239];
	// end inline asm
	add.s64 	%rd241, %rd239, 8;
	// begin inline asm
	ld.global.nc.u64 %rd240, [%rd241];
	// end inline asm
	mov.b64 	%fd151, %rd238;
	add.s64 	%rd243, %rd239, 4096;
	// begin inline asm
	ld.global.nc.u64 %rd242, [%rd243];
	// end inline asm
	add.s64 	%rd245, %rd239, 4104;
	// begin inline asm
	ld.global.nc.u64 %rd456, [%rd245];
	// end inline asm
	mov.b64 	%fd378, %rd242;
	add.s64 	%rd247, %rd239, 8192;
	// begin inline asm
	ld.global.nc.u64 %rd246, [%rd247];
	// end inline asm
	add.s64 	%rd249, %rd239, 8200;
	// begin inline asm
	ld.global.nc.u64 %rd457, [%rd249];
	// end inline asm
	mov.b64 	%fd379, %rd246;
	add.s64 	%rd251, %rd239, 12288;
	// begin inline asm
	ld.global.nc.u64 %rd250, [%rd251];
	// end inline asm
	add.s64 	%rd253, %rd239, 12296;
	// begin inline asm
	ld.global.nc.u64 %rd458, [%rd253];
	// end inline asm
	mov.b64 	%fd380, %rd250;
	add.s64 	%rd255, %rd239, 16384;
	// begin inline asm
	ld.global.nc.u64 %rd254, [%rd255];
	// end inline asm
	add.s64 	%rd257, %rd239, 16392;
	// begin inline asm
	ld.global.nc.u64 %rd495, [%rd257];
	// end inline asm
	mov.b64 	%fd409, %rd254;
	abs.f64 	%fd156, %fd151;
	abs.f64 	%fd157, %fd378;
	setp.lt.f64 	%p3, %fd156, %fd157;
	@%p3 bra 	$L__BB10_123;
	setp.lt.f64 	%p4, %fd157, %fd156;
	setp.lt.s64 	%p5, %rd240, %rd456;
	or.pred  	%p6, %p4, %p5;
	selp.b64 	%rd456, %rd240, %rd456, %p6;
	selp.f64 	%fd378, %fd151, %fd378, %p6;
$L__BB10_123:
	abs.f64 	%fd160, %fd378;
	abs.f64 	%fd161, %fd379;
	setp.lt.f64 	%p7, %fd160, %fd161;
	@%p7 bra 	$L__BB10_125;
	setp.lt.f64 	%p8, %fd161, %fd160;
	setp.lt.s64 	%p9, %rd456, %rd457;
	or.pred  	%p10, %p8, %p9;
	selp.b64 	%rd457, %rd456, %rd457, %p10;
	selp.f64 	%fd379, %fd378, %fd379, %p10;
$L__BB10_125:
	abs.f64 	%fd164, %fd379;
	abs.f64 	%fd165, %fd380;
	setp.lt.f64 	%p11, %fd164, %fd165;
	@%p11 bra 	$L__BB10_127;
	setp.lt.f64 	%p12, %fd165, %fd164;
	setp.lt.s64 	%p13, %rd457, %rd458;
	or.pred  	%p14, %p12, %p13;
	selp.b64 	%rd458, %rd457, %rd458, %p14;
	selp.f64 	%fd380, %fd379, %fd380, %p14;
$L__BB10_127:
	abs.f64 	%fd168, %fd380;
	abs.f64 	%fd169, %fd409;
	setp.lt.f64 	%p15, %fd168, %fd169;
	@%p15 bra 	$L__BB10_129;
	setp.lt.f64 	%p16, %fd169, %fd168;
	setp.lt.s64 	%p17, %rd458, %rd495;
	or.pred  	%p18, %p16, %p17;
	selp.b64 	%rd495, %rd458, %rd495, %p18;
	selp.f64 	%fd409, %fd380, %fd409, %p18;
$L__BB10_129:
	setp.lt.u32 	%p19, %r29, 2560;
	mov.b64 	%rd474, 1280;
	@%p19 bra 	$L__BB10_165;
	add.s64 	%rd262, %rd1, -2560;
	mul.hi.u64 	%rd263, %rd262, -3689348814741910323;
	shr.u64 	%rd112, %rd263, 10;
	setp.lt.u64 	%p20, %rd262, 1280;
	mov.b64 	%rd474, 1280;
	@%p20 bra 	$L__BB10_153;
	add.s64 	%rd265, %rd112, 1;
	and.b64  	%rd460, %rd265, 36028797018963966;
	shl.b64 	%rd266, %rd98, 4;
	add.s64 	%rd267, %rd266, %rd236;
	add.s64 	%rd461, %rd267, 57352;
	mov.b64 	%rd474, 1280;
$L__BB10_132:
	add.s64 	%rd269, %rd461, -36872;
	// begin inline asm
	ld.global.nc.u64 %rd268, [%rd269];
	// end inline asm
	add.s64 	%rd271, %rd461, -36864;
	// begin inline asm
	ld.global.nc.u64 %rd464, [%rd271];
	// end inline asm
	mov.b64 	%fd383, %rd268;
	add.s64 	%rd273, %rd461, -32776;
	// begin inline asm
	ld.global.nc.u64 %rd272, [%rd273];
	// end inline asm
	add.s64 	%rd275, %rd461, -32768;
	// begin inline asm
	ld.global.nc.u64 %rd465, [%rd275];
	// end inline asm
	mov.b64 	%fd384, %rd272;
	add.s64 	%rd277, %rd461, -28680;
	// begin inline asm
	ld.global.nc.u64 %rd276, [%rd277];
	// end inline asm
	add.s64 	%rd279, %rd461, -28672;
	// begin inline asm
	ld.global.nc.u64 %rd466, [%rd279];
	// end inline asm
	mov.b64 	%fd385, %rd276;
	add.s64 	%rd281, %rd461, -24584;
	// begin inline asm
	ld.global.nc.u64 %rd280, [%rd281];
	// end inline asm
	add.s64 	%rd283, %rd461, -24576;
	// begin inline asm
	ld.global.nc.u64 %rd467, [%rd283];
	// end inline asm
	mov.b64 	%fd386, %rd280;
	add.s64 	%rd285, %rd461, -20488;
	// begin inline asm
	ld.global.nc.u64 %rd284, [%rd285];
	// end inline asm
	add.s64 	%rd287, %rd461, -20480;
	// begin inline asm
	ld.global.nc.u64 %rd468, [%rd287];
	// end inline asm
	mov.b64 	%fd387, %rd284;
	abs.f64 	%fd178, %fd409;
	abs.f64 	%fd179, %fd383;
	setp.lt.f64 	%p21, %fd178, %fd179;
	@%p21 bra 	$L__BB10_134;
	setp.lt.f64 	%p22, %fd179, %fd178;
	setp.lt.s64 	%p23, %rd495, %rd464;
	or.pred  	%p24, %p22, %p23;
	selp.b64 	%rd464, %rd495, %rd464, %p24;
	selp.f64 	%fd383, %fd409, %fd383, %p24;
$L__BB10_134:
	abs.f64 	%fd182, %fd383;
	abs.f64 	%fd183, %fd384;
	setp.lt.f64 	%p25, %fd182, %fd183;
	@%p25 bra 	$L__BB10_136;
	setp.lt.f64 	%p26, %fd183, %fd182;
	setp.lt.s64 	%p27, %rd464, %rd465;
	or.pred  	%p28, %p26, %p27;
	selp.b64 	%rd465, %rd464, %rd465, %p28;
	selp.f64 	%fd384, %fd383, %fd384, %p28;
$L__BB10_136:
	abs.f64 	%fd186, %fd384;
	abs.f64 	%fd187, %fd385;
	setp.lt.f64 	%p29, %fd186, %fd187;
	@%p29 bra 	$L__BB10_138;
	setp.lt.f64 	%p30, %fd187, %fd186;
	setp.lt.s64 	%p31, %rd465, %rd466;
	or.pred  	%p32, %p30, %p31;
	selp.b64 	%rd466, %rd465, %rd466, %p32;
	selp.f64 	%fd385, %fd384, %fd385, %p32;
$L__BB10_138:
	abs.f64 	%fd190, %fd385;
	abs.f64 	%fd191, %fd386;
	setp.lt.f64 	%p33, %fd190, %fd191;
	@%p33 bra 	$L__BB10_140;
	setp.lt.f64 	%p34, %fd191, %fd190;
	setp.lt.s64 	%p35, %rd466, %rd467;
	or.pred  	%p36, %p34, %p35;
	selp.b64 	%rd467, %rd466, %rd467, %p36;
	selp.f64 	%fd386, %fd385, %fd386, %p36;
$L__BB10_140:
	abs.f64 	%fd194, %fd386;
	abs.f64 	%fd195, %fd387;
	setp.lt.f64 	%p37, %fd194, %fd195;
	@%p37 bra 	$L__BB10_142;
	setp.lt.f64 	%p38, %fd195, %fd194;
	setp.lt.s64 	%p39, %rd467, %rd468;
	or.pred  	%p40, %p38, %p39;
	selp.b64 	%rd468, %rd467, %rd468, %p40;
	selp.f64 	%fd387, %fd386, %fd387, %p40;
$L__BB10_142:
	add.s64 	%rd289, %rd461, -16392;
	// begin inline asm
	ld.global.nc.u64 %rd288, [%rd289];
	// end inline asm
	add.s64 	%rd291, %rd461, -16384;
	// begin inline asm
	ld.global.nc.u64 %rd469, [%rd291];
	// end inline asm
	mov.b64 	%fd388, %rd288;
	add.s64 	%rd293, %rd461, -12296;
	// begin inline asm
	ld.global.nc.u64 %rd292, [%rd293];
	// end inline asm
	add.s64 	%rd295, %rd461, -12288;
	// begin inline asm
	ld.global.nc.u64 %rd470, [%rd295];
	// end inline asm
	mov.b64 	%fd389, %rd292;
	add.s64 	%rd297, %rd461, -8200;
	// begin inline asm
	ld.global.nc.u64 %rd296, [%rd297];
	// end inline asm
	add.s64 	%rd299, %rd461, -8192;
	// begin inline asm
	ld.global.nc.u64 %rd471, [%rd299];
	// end inline asm
	mov.b64 	%fd390, %rd296;
	add.s64 	%rd301, %rd461, -4104;
	// begin inline asm
	ld.global.nc.u64 %rd300, [%rd301];
	// end inline asm
	add.s64 	%rd303, %rd461, -4096;
	// begin inline asm
	ld.global.nc.u64 %rd472, [%rd303];
	// end inline asm
	mov.b64 	%fd391, %rd300;
	add.s64 	%rd305, %rd461, -8;
	// begin inline asm
	ld.global.nc.u64 %rd304, [%rd305];
	// end inline asm
	// begin inline asm
	ld.global.nc.u64 %rd495, [%rd461];
	// end inline asm
	mov.b64 	%fd409, %rd304;
	abs.f64 	%fd203, %fd387;
	abs.f64 	%fd204, %fd388;
	setp.lt.f64 	%p41, %fd203, %fd204;
	@%p41 bra 	$L__BB10_144;
	setp.lt.f64 	%p42, %fd204, %fd203;
	setp.lt.s64 	%p43, %rd468, %rd469;
	or.pred  	%p44, %p42, %p43;
	selp.b64 	%rd469, %rd468, %rd469, %p44;
	selp.f64 	%fd388, %fd387, %fd388, %p44;
$L__BB10_144:
	abs.f64 	%fd207, %fd388;
	abs.f64 	%fd208, %fd389;
	setp.lt.f64 	%p45, %fd207, %fd208;
	@%p45 bra 	$L__BB10_146;
	setp.lt.f64 	%p46, %fd208, %fd207;
	setp.lt.s64 	%p47, %rd469, %rd470;
	or.pred  	%p48, %p46, %p47;
	selp.b64 	%rd470, %rd469, %rd470, %p48;
	selp.f64 	%fd389, %fd388, %fd389, %p48;
$L__BB10_146:
	abs.f64 	%fd211, %fd389;
	abs.f64 	%fd212, %fd390;
	setp.lt.f64 	%p49, %fd211, %fd212;
	@%p49 bra 	$L__BB10_148;
	setp.lt.f64 	%p50, %fd212, %fd211;
	setp.lt.s64 	%p51, %rd470, %rd471;
	or.pred  	%p52, %p50, %p51;
	selp.b64 	%rd471, %rd470, %rd471, %p52;
	selp.f64 	%fd390, %fd389, %fd390, %p52;
$L__BB10_148:
	abs.f64 	%fd215, %fd390;
	abs.f64 	%fd216, %fd391;
	setp.lt.f64 	%p53, %fd215, %fd216;
	@%p53 bra 	$L__BB10_150;
	setp.lt.f64 	%p54, %fd216, %fd215;
	setp.lt.s64 	%p55, %rd471, %rd472;
	or.pred  	%p56, %p54, %p55;
	selp.b64 	%rd472, %rd471, %rd472, %p56;
	selp.f64 	%fd391, %fd390, %fd391, %p56;
$L__BB10_150:
	abs.f64 	%fd219, %fd391;
	abs.f64 	%fd220, %fd409;
	setp.lt.f64 	%p57, %fd219, %fd220;
	@%p57 bra 	$L__BB10_152;
	setp.lt.f64 	%p58, %fd220, %fd219;
	setp.lt.s64 	%p59, %rd472, %rd495;
	or.pred  	%p60, %p58, %p59;
	selp.b64 	%rd495, %rd472, %rd495, %p60;
	selp.f64 	%fd409, %fd391, %fd409, %p60;
$L__BB10_152:
	add.s64 	%rd474, %rd474, 2560;
	add.s64 	%rd461, %rd461, 40960;
	add.s64 	%rd460, %rd460, -2;
	setp.ne.s64 	%p61, %rd460, 0;
	@%p61 bra 	$L__BB10_132;
$L__BB10_153:
	and.b64  	%rd308, %rd112, 1;
	setp.eq.b64 	%p62, %rd308, 1;
	@%p62 bra 	$L__BB10_165;
	shl.b64 	%rd329, %rd474, 4;
	mul.wide.u32 	%rd330, %r16, 16;
	add.s64 	%rd331, %rd236, %rd330;
	add.s64 	%rd310, %rd331, %rd329;
	// begin inline asm
	ld.global.nc.u64 %rd309, [%rd310];
	// end inline asm
	add.s64 	%rd312, %rd310, 8;
	// begin inline asm
	ld.global.nc.u64 %rd478, [%rd312];
	// end inline asm
	mov.b64 	%fd395, %rd309;
	add.s64 	%rd314, %rd310, 4096;
	// begin inline asm
	ld.global.nc.u64 %rd313, [%rd314];
	// end inline asm
	add.s64 	%rd316, %rd310, 4104;
	// begin inline asm
	ld.global.nc.u64 %rd479, [%rd316];
	// end inline asm
	mov.b64 	%fd396, %rd313;
	add.s64 	%rd318, %rd310, 8192;
	// begin inline asm
	ld.global.nc.u64 %rd317, [%rd318];
	// end inline asm
	add.s64 	%rd320, %rd310, 8200;
	// begin inline asm
	ld.global.nc.u64 %rd480, [%rd320];
	// end inline asm
	mov.b64 	%fd397, %rd317;
	add.s64 	%rd322, %rd310, 12288;
	// begin inline asm
	ld.global.nc.u64 %rd321, [%rd322];
	// end inline asm
	add.s64 	%rd324, %rd310, 12296;
	// begin inline asm
	ld.global.nc.u64 %rd481, [%rd324];
	// end inline asm
	mov.b64 	%fd398, %rd321;
	add.s64 	%rd326, %rd310, 16384;
	// begin inline asm
	ld.global.nc.u64 %rd325, [%rd326];
	// end inline asm
	add.s64 	%rd328, %rd310, 16392;
	// begin inline asm
	ld.global.nc.u64 %rd482, [%rd328];
	// end inline asm
	mov.b64 	%fd399, %rd325;
	abs.f64 	%fd230, %fd409;
	abs.f64 	%fd231, %fd395;
	setp.lt.f64 	%p63, %fd230, %fd231;
	@%p63 bra 	$L__BB10_156;
	setp.lt.f64 	%p64, %fd231, %fd230;
	setp.lt.s64 	%p65, %rd495, %rd478;
	or.pred  	%p66, %p64, %p65;
	selp.b64 	%rd478, %rd495, %rd478, %p66;
	selp.f64 	%fd395, %fd409, %fd395, %p66;
$L__BB10_156:
	abs.f64 	%fd234, %fd395;
	abs.f64 	%fd235, %fd396;
	setp.lt.f64 	%p67, %fd234, %fd235;
	@%p67 bra 	$L__BB10_158;
	setp.lt.f64 	%p68, %fd235, %fd234;
	setp.lt.s64 	%p69, %rd478, %rd479;
	or.pred  	%p70, %p68, %p69;
	selp.b64 	%rd479, %rd478, %rd479, %p70;
	selp.f64 	%fd396, %fd395, %fd396, %p70;
$L__BB10_158:
	abs.f64 	%fd238, %fd396;
	abs.f64 	%fd239, %fd397;
	setp.lt.f64 	%p71, %fd238, %fd239;
	@%p71 bra 	$L__BB10_160;
	setp.lt.f64 	%p72, %fd239, %fd238;
	setp.lt.s64 	%p73, %rd479, %rd480;
	or.pred  	%p74, %p72, %p73;
	selp.b64 	%rd480, %rd479, %rd480, %p74;
	selp.f64 	%fd397, %fd396, %fd397, %p74;
$L__BB10_160:
	abs.f64 	%fd242, %fd397;
	abs.f64 	%fd243, %fd398;
	setp.lt.f64 	%p75, %fd242, %fd243;
	@%p75 bra 	$L__BB10_162;
	setp.lt.f64 	%p76, %fd243, %fd242;
	setp.lt.s64 	%p77, %rd480, %rd481;
	or.pred  	%p78, %p76, %p77;
	selp.b64 	%rd481, %rd480, %rd481, %p78;
	selp.f64 	%fd398, %fd397, %fd398, %p78;
$L__BB10_162:
	abs.f64 	%fd246, %fd398;
	abs.f64 	%fd247, %fd399;
	setp.lt.f64 	%p79, %fd246, %fd247;
	@%p79 bra 	$L__BB10_164;
	setp.lt.f64 	%p80, %fd247, %fd246;
	setp.lt.s64 	%p81, %rd481, %rd482;
	or.pred  	%p82, %p80, %p81;
	selp.b64 	%rd482, %rd481, %rd482, %p82;
	selp.f64 	%fd399, %fd398, %fd399, %p82;
$L__BB10_164:
	add.s64 	%rd474, %rd474, 1280;
	mov.u64 	%rd495, %rd482;
	mov.f64 	%fd409, %fd399;
$L__BB10_165:
	cvt.s64.s32 	%rd332, %r29;
	setp.ge.s64 	%p83, %rd474, %rd332;
	@%p83 bra 	$L__BB10_188;
	cvt.u32.u64 	%r17, %rd474;
	sub.s32 	%r18, %r29, %r17;
	setp.ge.s32 	%p84, %r16, %r18;
	@%p84 bra 	$L__BB10_188;
	not.b32 	%r30, %r16;
	add.s32 	%r31, %r29, %r30;
	sub.s32 	%r19, %r31, %r17;
	and.b32  	%r32, %r19, 768;
	setp.eq.s32 	%p85, %r32, 768;
	mov.u32 	%r372, %r16;
	@%p85 bra 	$L__BB10_173;
	cvt.u64.u32 	%rd334, %r16;
	add.s64 	%rd335, %rd474, %rd334;
	shl.b64 	%rd336, %rd335, 4;
	add.s64 	%rd485, %rd236, %rd336;
	shr.u32 	%r33, %r19, 8;
	add.s32 	%r34, %r33, 1;
	and.b32  	%r35, %r34, 3;
	neg.s32 	%r370, %r35;
	mov.u32 	%r372, %r16;
$L__BB10_169:
	.pragma "nounroll";
	mov.u64 	%rd176, %rd495;
	mov.f64 	%fd251, %fd409;
	// begin inline asm
	ld.global.nc.u64 %rd337, [%rd485];
	// end inline asm
	add.s64 	%rd340, %rd485, 8;
	// begin inline asm
	ld.global.nc.u64 %rd339, [%rd340];
	// end inline asm
	mov.b64 	%fd252, %rd337;
	abs.f64 	%fd253, %fd251;
	abs.f64 	%fd254, %fd252;
	setp.lt.f64 	%p86, %fd253, %fd254;
	mov.f64 	%fd409, %fd252;
	mov.u64 	%rd495, %rd339;
	@%p86 bra 	$L__BB10_172;
	setp.lt.f64 	%p87, %fd254, %fd253;
	mov.f64 	%fd409, %fd251;
	mov.u64 	%rd495, %rd176;
	@%p87 bra 	$L__BB10_172;
	setp.lt.s64 	%p88, %rd176, %rd339;
	selp.f64 	%fd409, %fd251, %fd252, %p88;
	min.s64 	%rd495, %rd176, %rd339;
$L__BB10_172:
	add.s32 	%r372, %r372, 256;
	add.s64 	%rd485, %rd485, 4096;
	add.s32 	%r370, %r370, 1;
	setp.ne.s32 	%p89, %r370, 0;
	@%p89 bra 	$L__BB10_169;
$L__BB10_173:
	setp.lt.u32 	%p90, %r19, 768;
	@%p90 bra 	$L__BB10_188;
	cvt.u64.u32 	%rd341, %r372;
	add.s64 	%rd342, %rd474, %rd341;
	shl.b64 	%rd343, %rd342, 4;
	add.s64 	%rd344, %rd343, %rd236;
	add.s64 	%rd490, %rd344, 12296;
$L__BB10_175:
	add.s64 	%rd346, %rd490, -12296;
	// begin inline asm
	ld.global.nc.u64 %rd345, [%rd346];
	// end inline asm
	add.s64 	%rd348, %rd490, -12288;
	// begin inline asm
	ld.global.nc.u64 %rd347, [%rd348];
	// end inline asm
	mov.b64 	%fd260, %rd345;
	abs.f64 	%fd261, %fd409;
	abs.f64 	%fd262, %fd260;
	setp.lt.f64 	%p91, %fd261, %fd262;
	mov.f64 	%fd406, %fd260;
	mov.u64 	%rd492, %rd347;
	@%p91 bra 	$L__BB10_178;
	setp.lt.f64 	%p92, %fd262, %fd261;
	mov.f64 	%fd406, %fd409;
	mov.u64 	%rd492, %rd495;
	@%p92 bra 	$L__BB10_178;
	setp.lt.s64 	%p93, %rd495, %rd347;
	selp.f64 	%fd406, %fd409, %fd260, %p93;
	min.s64 	%rd492, %rd495, %rd347;
$L__BB10_178:
	add.s64 	%rd350, %rd490, -8200;
	// begin inline asm
	ld.global.nc.u64 %rd349, [%rd350];
	// end inline asm
	add.s64 	%rd352, %rd490, -8192;
	// begin inline asm
	ld.global.nc.u64 %rd351, [%rd352];
	// end inline asm
	mov.b64 	%fd265, %rd349;
	abs.f64 	%fd266, %fd406;
	abs.f64 	%fd267, %fd265;
	setp.lt.f64 	%p94, %fd266, %fd267;
	mov.f64 	%fd407, %fd265;
	mov.u64 	%rd493, %rd351;
	@%p94 bra 	$L__BB10_181;
	setp.lt.f64 	%p95, %fd267, %fd266;
	mov.f64 	%fd407, %fd406;
	mov.u64 	%rd493, %rd492;
	@%p95 bra 	$L__BB10_181;
	setp.lt.s64 	%p96, %rd492, %rd351;
	selp.f64 	%fd407, %fd406, %fd265, %p96;
	min.s64 	%rd493, %rd492, %rd351;
$L__BB10_181:
	add.s64 	%rd354, %rd490, -4104;
	// begin inline asm
	ld.global.nc.u64 %rd353, [%rd354];
	// end inline asm
	add.s64 	%rd356, %rd490, -4096;
	// begin inline asm
	ld.global.nc.u64 %rd355, [%rd356];
	// end inline asm
	mov.b64 	%fd270, %rd353;
	abs.f64 	%fd271, %fd407;
	abs.f64 	%fd272, %fd270;
	setp.lt.f64 	%p97, %fd271, %fd272;
	mov.f64 	%fd408, %fd270;
	mov.u64 	%rd494, %rd355;
	@%p97 bra 	$L__BB10_184;
	setp.lt.f64 	%p98, %fd272, %fd271;
	mov.f64 	%fd408, %fd407;
	mov.u64 	%rd494, %rd493;
	@%p98 bra 	$L__BB10_184;
	setp.lt.s64 	%p99, %rd493, %rd355;
	selp.f64 	%fd408, %fd407, %fd270, %p99;
	min.s64 	%rd494, %rd493, %rd355;
$L__BB10_184:
	add.s64 	%rd358, %rd490, -8;
	// begin inline asm
	ld.global.nc.u64 %rd357, [%rd358];
	// end inline asm
	// begin inline asm
	ld.global.nc.u64 %rd359, [%rd490];
	// end inline asm
	mov.b64 	%fd275, %rd357;
	abs.f64 	%fd276, %fd408;
	abs.f64 	%fd277, %fd275;
	setp.lt.f64 	%p100, %fd276, %fd277;
	mov.f64 	%fd409, %fd275;
	mov.u64 	%rd495, %rd359;
	@%p100 bra 	$L__BB10_187;
	setp.lt.f64 	%p101, %fd277, %fd276;
	mov.f64 	%fd409, %fd408;
	mov.u64 	%rd495, %rd494;
	@%p101 bra 	$L__BB10_187;
	setp.lt.s64 	%p102, %rd494, %rd359;
	selp.f64 	%fd409, %fd408, %fd275, %p102;
	min.s64 	%rd495, %rd494, %rd359;
$L__BB10_187:
	add.s32 	%r372, %r372, 1024;
	add.s64 	%rd490, %rd490, 16384;
	setp.lt.s32 	%p103, %r372, %r18;
	@%p103 bra 	$L__BB10_175;
$L__BB10_188:
	// begin inline asm
	mov.u32 %r36, %laneid;
	// end inline asm
	mov.b64 	%rd361, %fd409;
	mov.b64 	{%r38, %r43}, %rd361;
	mov.b32 	%r54, 1;
	mov.b32 	%r55, 31;
	mov.b32 	%r56, -1;
	// begin inline asm
	shfl.sync.down.b32 %r37, %r38, %r54, %r55, %r56;
	// end inline asm
	// begin inline asm
	shfl.sync.down.b32 %r42, %r43, %r54, %r55, %r56;
	// end inline asm
	mov.b64 	%rd362, {%r37, %r42};
	mov.b64 	%fd281, %rd362;
	mov.b64 	{%r48, %r53}, %rd495;
	// begin inline asm
	shfl.sync.down.b32 %r47, %r48, %r54, %r55, %r56;
	// end inline asm
	// begin inline asm
	shfl.sync.down.b32 %r52, %r53, %r54, %r55, %r56;
	// end inline asm
	mov.b64 	%rd200, {%r47, %r52};
	setp.gt.s32 	%p104, %r36, 30;
	mov.f64 	%fd411, %fd409;
	mov.u64 	%rd497, %rd495;
	@%p104 bra 	$L__BB10_192;
	abs.f64 	%fd282, %fd409;
	abs.f64 	%fd283, %fd281;
	setp.lt.f64 	%p105, %fd282, %fd283;
	mov.f64 	%fd411, %fd281;
	mov.u64 	%rd497, %rd200;
	@%p105 bra 	$L__BB10_192;
	setp.lt.f64 	%p106, %fd283, %fd282;
	mov.f64 	%fd411, %fd409;
	mov.u64 	%rd497, %rd495;
	@%p106 bra 	$L__BB10_192;
	setp.lt.s64 	%p107, %rd495, %rd200;
	selp.f64 	%fd411, %fd409, %fd281, %p107;
	min.s64 	%rd497, %rd495, %rd200;
$L__BB10_192:
	mov.b64 	%rd363, %fd411;
	mov.b64 	{%r58, %r63}, %rd363;
	mov.b32 	%r74, 2;
	mov.b32 	%r75, 31;
	mov.b32 	%r76, -1;
	// begin inline asm
	shfl.sync.down.b32 %r57, %r58, %r74, %r75, %r76;
	// end inline asm
	// begin inline asm
	shfl.sync.down.b32 %r62, %r63, %r74, %r75, %r76;
	// end inline asm
	mov.b64 	%rd364, {%r57, %r62};
	mov.b64 	%fd286, %rd364;
	mov.b64 	{%r68, %r73}, %rd497;
	// begin inline asm
	shfl.sync.down.b32 %r67, %r68, %r74, %r75, %r76;
	// end inline asm
	// begin inline asm
	shfl.sync.down.b32 %r72, %r73, %r74, %r75, %r76;
	// end inline asm
	mov.b64 	%rd203, {%r67, %r72};
	setp.gt.s32 	%p108, %r36, 29;
	mov.f64 	%fd412, %fd411;
	mov.u64 	%rd498, %rd497;
	@%p108 bra 	$L__BB10_196;
	abs.f64 	%fd287, %fd411;
	abs.f64 	%fd288, %fd286;
	setp.lt.f64 	%p109, %fd287, %fd288;
	mov.f64 	%fd412, %fd286;
	mov.u64 	%rd498, %rd203;
	@%p109 bra 	$L__BB10_196;
	setp.lt.f64 	%p110, %fd288, %fd287;
	mov.f64 	%fd412, %fd411;
	mov.u64 	%rd498, %rd497;
	@%p110 bra 	$L__BB10_196;
	setp.lt.s64 	%p111, %rd497, %rd203;
	selp.f64 	%fd412, %fd411, %fd286, %p111;
	min.s64 	%rd498, %rd497, %rd203;
$L__BB10_196:
	mov.b64 	%rd365, %fd412;
	mov.b64 	{%r78, %r83}, %rd365;
	mov.b32 	%r94, 4;
	mov.b32 	%r95, 31;
	mov.b32 	%r96, -1;
	// begin inline asm
	shfl.sync.down.b32 %r77, %r78, %r94, %r95, %r96;
	// end inline asm
	// begin inline asm
	shfl.sync.down.b32 %r82, %r83, %r94, %r95, %r96;
	// end inline asm
	mov.b64 	%rd366, {%r77, %r82};
	mov.b64 	%fd291, %rd366;
	mov.b64 	{%r88, %r93}, %rd498;
	// begin inline asm
	shfl.sync.down.b32 %r87, %r88, %r94, %r95, %r96;
	// end inline asm
	// begin inline asm
	shfl.sync.down.b32 %r92, %r93, %r94, %r95, %r96;
	// end inline asm
	mov.b64 	%rd206, {%r87, %r92};
	setp.gt.s32 	%p112, %r36, 27;
	mov.f64 	%fd413, %fd412;
	mov.u64 	%rd499, %rd498;
	@%p112 bra 	$L__BB10_200;
	abs.f64 	%fd292, %fd412;
	abs.f64 	%fd293, %fd291;
	setp.lt.f64 	%p113, %fd292, %fd293;
	mov.f64 	%fd413, %fd291;
	mov.u64 	%rd499, %rd206;
	@%p113 bra 	$L__BB10_200;
	setp.lt.f64 	%p114, %fd293, %fd292;
	mov.f64 	%fd413, %fd412;
	mov.u64 	%rd499, %rd498;
	@%p114 bra 	$L__BB10_200;
	setp.lt.s64 	%p115, %rd498, %rd206;
	selp.f64 	%fd413, %fd412, %fd291, %p115;
	min.s64 	%rd499, %rd498, %rd206;
$L__BB10_200:
	mov.b64 	%rd367, %fd413;
	mov.b64 	{%r98, %r103}, %rd367;
	mov.b32 	%r114, 8;
	mov.b32 	%r115, 31;
	mov.b32 	%r116, -1;
	// begin inline asm
	shfl.sync.down.b32 %r97, %r98, %r114, %r115, %r116;
	// end inline asm
	// begin inline asm
	shfl.sync.down.b32 %r102, %r103, %r114, %r115, %r116;
	// end inline asm
	mov.b64 	%rd368, {%r97, %r102};
	mov.b64 	%fd296, %rd368;
	mov.b64 	{%r108, %r113}, %rd499;
	// begin inline asm
	shfl.sync.down.b32 %r107, %r108, %r114, %r115, %r116;
	// end inline asm
	// begin inline asm
	shfl.sync.down.b32 %r112, %r113, %r114, %r115, %r116;
	// end inline asm
	mov.b64 	%rd209, {%r107, %r112};
	setp.gt.s32 	%p116, %r36, 23;
	mov.f64 	%fd414, %fd413;
	mov.u64 	%rd500, %rd499;
	@%p116 bra 	$L__BB10_204;
	abs.f64 	%fd297, %fd413;
	abs.f64 	%fd298, %fd296;
	setp.lt.f64 	%p117, %fd297, %fd298;
	mov.f64 	%fd414, %fd296;
	mov.u64 	%rd500, %rd209;
	@%p117 bra 	$L__BB10_204;
	setp.lt.f64 	%p118, %fd298, %fd297;
	mov.f64 	%fd414, %fd413;
	mov.u64 	%rd500, %rd499;
	@%p118 bra 	$L__BB10_204;
	setp.lt.s64 	%p119, %rd499, %rd209;
	selp.f64 	%fd414, %fd413, %fd296, %p119;
	min.s64 	%rd500, %rd499, %rd209;
$L__BB10_204:
	mov.b64 	%rd369, %fd414;
	mov.b64 	{%r118, %r123}, %rd369;
	mov.b32 	%r134, 16;
	mov.b32 	%r135, 31;
	mov.b32 	%r136, -1;
	// begin inline asm
	shfl.sync.down.b32 %r117, %r118, %r134, %r135, %r136;
	// end inline asm
	// begin inline asm
	shfl.sync.down.b32 %r122, %r123, %r134, %r135, %r136;
	// end inline asm
	mov.b64 	%rd370, {%r117, %r122};
	mov.b64 	%fd301, %rd370;
	mov.b64 	{%r128, %r133}, %rd500;
	// begin inline asm
	shfl.sync.down.b32 %r127, %r128, %r134, %r135, %r136;
	// end inline asm
	// begin inline asm
	shfl.sync.down.b32 %r132, %r133, %r134, %r135, %r136;
	// end inline asm
	mov.b64 	%rd212, {%r127, %r132};
	setp.gt.s32 	%p120, %r36, 15;
	mov.f64 	%fd422, %fd414;
	mov.u64 	%rd508, %rd500;
	@%p120 bra 	$L__BB10_208;
	abs.f64 	%fd302, %fd414;
	abs.f64 	%fd303, %fd301;
	setp.lt.f64 	%p121, %fd302, %fd303;
	mov.f64 	%fd422, %fd301;
	mov.u64 	%rd508, %rd212;
	@%p121 bra 	$L__BB10_208;
	setp.lt.f64 	%p122, %fd303, %fd302;
	mov.f64 	%fd422, %fd414;
	mov.u64 	%rd508, %rd500;
	@%p122 bra 	$L__BB10_208;
	setp.lt.s64 	%p123, %rd500, %rd212;
	selp.f64 	%fd422, %fd414, %fd301, %p123;
	min.s64 	%rd508, %rd500, %rd212;
$L__BB10_208:
	setp.ne.s32 	%p124, %r36, 0;
	@%p124 bra 	$L__BB10_210;
	shr.u32 	%r137, %r16, 1;
	and.b32  	%r138, %r137, 496;
	mov.u32 	%r139, _ZN6thrust24THRUST_300001_SM_1000_NS8cuda_cub4core6detail5shmemE;
	add.s32 	%r140, %r139, %r138;
	st.shared.f64 	[%r140+8], %fd422;
	st.shared.u64 	[%r140+16], %rd508;
$L__BB10_210:
	bar.sync 	0;
	setp.ne.s32 	%p125, %r16, 0;
	@%p125 bra 	$L__BB10_232;
	ld.shared.f64 	%fd306, [_ZN6thrust24THRUST_300001_SM_1000_NS8cuda_cub4core6detail5shmemE+24];
	ld.shared.u64 	%rd215, [_ZN6thrust24THRUST_300001_SM_1000_NS8cuda_cub4core6detail5shmemE+32];
	abs.f64 	%fd307, %fd422;
	abs.f64 	%fd308, %fd306;
	setp.lt.f64 	%p126, %fd307, %fd308;
	mov.f64 	%fd416, %fd306;
	mov.u64 	%rd502, %rd215;
	@%p126 bra 	$L__BB10_214;
	setp.lt.f64 	%p127, %fd308, %fd307;
	mov.f64 	%fd416, %fd422;
	mov.u64 	%rd502, %rd508;
	@%p127 bra 	$L__BB10_214;
	setp.lt.s64 	%p128, %rd508, %rd215;
	selp.f64 	%fd416, %fd422, %fd306, %p128;
	min.s64 	%rd502, %rd508, %rd215;
$L__BB10_214:
	ld.shared.f64 	%fd311, [_ZN6thrust24THRUST_300001_SM_1000_NS8cuda_cub4core6detail5shmemE+40];
	ld.shared.u64 	%rd218, [_ZN6thrust24THRUST_300001_SM_1000_NS8cuda_cub4core6detail5shmemE+48];
	abs.f64 	%fd312, %fd416;
	abs.f64 	%fd313, %fd311;
	setp.lt.f64 	%p129, %fd312, %fd313;
	mov.f64 	%fd417, %fd311;
	mov.u64 	%rd503, %rd218;
	@%p129 bra 	$L__BB10_217;
	setp.lt.f64 	%p130, %fd313, %fd312;
	mov.f64 	%fd417, %fd416;
	mov.u64 	%rd503, %rd502;
	@%p130 bra 	$L__BB10_217;
	setp.lt.s64 	%p131, %rd502, %rd218;
	selp.f64 	%fd417, %fd416, %fd311, %p131;
	min.s64 	%rd503, %rd502, %rd218;
$L__BB10_217:
	ld.shared.f64 	%fd316, [_ZN6thrust24THRUST_300001_SM_1000_NS8cuda_cub4core6detail5shmemE+56];
	ld.shared.u64 	%rd221, [_ZN6thrust24THRUST_300001_SM_1000_NS8cuda_cub4core6detail5shmemE+64];
	abs.f64 	%fd317, %fd417;
	abs.f64 	%fd318, %fd316;
	setp.lt.f64 	%p132, %fd317, %fd318;
	mov.f64 	%fd418, %fd316;
	mov.u64 	%rd504, %rd221;
	@%p132 bra 	$L__BB10_220;
	setp.lt.f64 	%p133, %fd318, %fd317;
	mov.f64 	%fd418, %fd417;
	mov.u64 	%rd504, %rd503;
	@%p133 bra 	$L__BB10_220;
	setp.lt.s64 	%p134, %rd503, %rd221;
	selp.f64 	%fd418, %fd417, %fd316, %p134;
	min.s64 	%rd504, %rd503, %rd221;
$L__BB10_220:
	ld.shared.f64 	%fd321, [_ZN6thrust24THRUST_300001_SM_1000_NS8cuda_cub4core6detail5shmemE+72];
	ld.shared.u64 	%rd224, [_ZN6thrust24THRUST_300001_SM_1000_NS8cuda_cub4core6detail5shmemE+80];
	abs.f64 	%fd322, %fd418;
	abs.f64 	%fd323, %fd321;
	setp.lt.f64 	%p135, %fd322, %fd323;
	mov.f64 	%fd419, %fd321;
	mov.u64 	%rd505, %rd224;
	@%p135 bra 	$L__BB10_223;
	setp.lt.f64 	%p136, %fd323, %fd322;
	mov.f64 	%fd419, %fd418;
	mov.u64 	%rd505, %rd504;
	@%p136 bra 	$L__BB10_223;
	setp.lt.s64 	%p137, %rd504, %rd224;
	selp.f64 	%fd419, %fd418, %fd321, %p137;
	min.s64 	%rd505, %rd504, %rd224;
$L__BB10_223:
	ld.shared.f64 	%fd326, [_ZN6thrust24THRUST_300001_SM_1000_NS8cuda_cub4core6detail5shmemE+88];
	ld.shared.u64 	%rd227, [_ZN6thrust24THRUST_300001_SM_1000_NS8cuda_cub4core6detail5shmemE+96];
	abs.f64 	%fd327, %fd419;
	abs.f64 	%fd328, %fd326;
	setp.lt.f64 	%p138, %fd327, %fd328;
	mov.f64 	%fd420, %fd326;
	mov.u64 	%rd506, %rd227;
	@%p138 bra 	$L__BB10_226;
	setp.lt.f64 	%p139, %fd328, %fd327;
	mov.f64 	%fd420, %fd419;
	mov.u64 	%rd506, %rd505;
	@%p139 bra 	$L__BB10_226;
	setp.lt.s64 	%p140, %rd505, %rd227;
	selp.f64 	%fd420, %fd419, %fd326, %p140;
	min.s64 	%rd506, %rd505, %rd227;
$L__BB10_226:
	ld.shared.f64 	%fd331, [_ZN6thrust24THRUST_300001_SM_1000_NS8cuda_cub4core6detail5shmemE+104];
	ld.shared.u64 	%rd230, [_ZN6thrust24THRUST_300001_SM_1000_NS8cuda_cub4core6detail5shmemE+112];
	abs.f64 	%fd332, %fd420;
	abs.f64 	%fd333, %fd331;
	setp.lt.f64 	%p141, %fd332, %fd333;
	mov.f64 	%fd421, %fd331;
	mov.u64 	%rd507, %rd230;
	@%p141 bra 	$L__BB10_229;
	setp.lt.f64 	%p142, %fd333, %fd332;
	mov.f64 	%fd421, %fd420;
	mov.u64 	%rd507, %rd506;
	@%p142 bra 	$L__BB10_229;
	setp.lt.s64 	%p143, %rd506, %rd230;
	selp.f64 	%fd421, %fd420, %fd331, %p143;
	min.s64 	%rd507, %rd506, %rd230;
$L__BB10_229:
	ld.shared.f64 	%fd336, [_ZN6thrust24THRUST_300001_SM_1000_NS8cuda_cub4core6detail5shmemE+120];
	ld.shared.u64 	%rd233, [_ZN6thrust24THRUST_300001_SM_1000_NS8cuda_cub4core6detail5shmemE+128];
	abs.f64 	%fd337, %fd421;
	abs.f64 	%fd338, %fd336;
	setp.lt.f64 	%p144, %fd337, %fd338;
	mov.u64 	%rd508, %rd233;
	mov.f64 	%fd422, %fd336;
	@%p144 bra 	$L__BB10_232;
	setp.lt.f64 	%p145, %fd338, %fd337;
	mov.u64 	%rd508, %rd507;
	mov.f64 	%fd422, %fd421;
	@%p145 bra 	$L__BB10_232;
	setp.lt.s64 	%p146, %rd507, %rd233;
	selp.f64 	%fd422, %fd421, %fd336, %p146;
	min.s64 	%rd508, %rd507, %rd233;
$L__BB10_232:
	mov.u32 	%r364, %tid.x;
	setp.ne.s32 	%p263, %r364, 0;
	@%p263 bra 	$L__BB10_234;
	ld.param.u64 	%rd421, [_ZN6thrust24THRUST_300001_SM_1000_NS8cuda_cub4core6detail13_kernel_agentINS1_8__reduce11ReduceAgentIPN4cuda3std3__45tupleIJdlEEESC_SB_lNS1_9__extrema9arg_max_fIdl10comparatorEEEEJSC_SC_iSG_EEEvDpT0__param_1];
	cvta.to.global.u64 	%rd420, %rd421;
	st.global.f64 	[%rd420], %fd422;
	st.global.u64 	[%rd420+8], %rd508;
$L__BB10_234:
	ret;

}
	// .globl	_ZN3cub18CUB_300001_SM_10006detail11EmptyKernelIvEEvv
.visible .entry _ZN3cub18CUB_300001_SM_10006detail11EmptyKernelIvEEvv()
{


	ret;

}


// ===== COMPILED SASS (sm_100) =====

	.target	sm_100

	.elftype	@"ET_EXEC"


//--------------------- .note.nv.tkinfo           --------------------------
	.section	.note.nv.tkinfo,"",@"SHT_NOTE"
	.sectionflags	@"SHF_NOTE_NV_TKINFO"
	.tkinfo
        /*0018*/ 	.word	0x00000002
        /*0030*/ 	.string	""
        /*0030*/ 	.string	"ptxas"
        /*0030*/ 	.string	"Cuda compilation tools, release 13.0, V13.0.88"
        /*0030*/ 	.string	"Build cuda_13.0.r13.0/compiler.36424714_0"
        /*0030*/ 	.string	"-arch sm_100 -m 64 "



//--------------------- .note.nv.cuinfo           --------------------------
	.section	.note.nv.cuinfo,"",@"SHT_NOTE"
	.sectionflags	@"SHF_NOTE_NV_CUINFO"
        /*0018*/ 	.short	0x0002
        /*001a*/ 	.short	0x0064
        /*001c*/ 	.short	0x0082
	.zero		2


//--------------------- .nv.info                  --------------------------
	.section	.nv.info,"",@"SHT_CUDA_INFO"
	.align	4


	//----- nvinfo : EIATTR_REGCOUNT
	.align		4
        /*0000*/ 	.byte	0x04, 0x2f
        /*0002*/ 	.short	(.L_46 - .L_45)
	.align		4
.L_45:
        /*0004*/ 	.word	index@(_Z8LUP_swapPdiii)
        /*0008*/ 	.word	0x00000012


	//----- nvinfo : EIATTR_FRAME_SIZE
	.align		4
.L_46:
        /*000c*/ 	.byte	0x04, 0x11
        /*000e*/ 	.short	(.L_48 - .L_47)
	.align		4
.L_47:
        /*0010*/ 	.word	index@(_Z8LUP_swapPdiii)
        /*0014*/ 	.word	0x00000000


	//----- nvinfo : EIATTR_REGCOUNT
	.align		4
.L_48:
        /*0018*/ 	.byte	0x04, 0x2f
        /*001a*/ 	.short	(.L_50 - .L_49)
	.align		4
.L_49:
        /*001c*/ 	.word	index@(_Z5LUP_NPdii)
        /*0020*/ 	.word	0x00000024


	//----- nvinfo : EIATTR_FRAME_SIZE
	.align		4
.L_50:
        /*0024*/ 	.byte	0x04, 0x11
        /*0026*/ 	.short	(.L_52 - .L_51)
	.align		4
.L_51:
        /*0028*/ 	.word	index@($__internal_0_$__cuda_sm20_div_rn_f64_full)
        /*002c*/ 	.word	0x00000000


	//----- nvinfo : EIATTR_FRAME_SIZE
	.align		4
.L_52:
        /*0030*/ 	.byte	0x04, 0x11
        /*0032*/ 	.short	(.L_54 - .L_53)
	.align		4
.L_53:
        /*0034*/ 	.word	index@(_Z5LUP_NPdii)
        /*0038*/ 	.word	0x00000000


	//----- nvinfo : EIATTR_REGCOUNT
	.align		4
.L_54:
        /*003c*/ 	.byte	0x04, 0x2f
        /*003e*/ 	.short	(.L_56 - .L_55)
	.align		4
.L_55:
        /*0040*/ 	.word	index@(_Z3LUPPdii)
        /*0044*/ 	.word	0x00000020


	//----- nvinfo : EIATTR_FRAME_SIZE
	.align		4
.L_56:
        /*0048*/ 	.byte	0x04, 0x11
        /*004a*/ 	.short	(.L_58 - .L_57)
	.align		4
.L_57:
        /*004c*/ 	.word	index@(_Z3LUPPdii)
        /*0050*/ 	.word	0x00000000


	//----- nvinfo : EIATTR_REGCOUNT
	.align		4
.L_58:
        /*0054*/ 	.byte	0x04, 0x2f
        /*0056*/ 	.short	(.L_60 - .L_59)
	.align		4
.L_59:
        /*0058*/ 	.word	index@(_ZN6thrust24THRUST_300001_SM_1000_NS8cuda_cub4core6detail13_kernel_agentINS1_8__reduce11ReduceAgentINS0_12zip_iteratorIN4cuda3std3__45tupleIJNS0_10device_ptrIdEENS0_17counting_iteratorIlNS0_11use_defaultESF_SF_EEEEEEEPNSB_IJdlEEESJ_iNS1_9__extrema9arg_max_fIdl10comparatorEEEEJSI_SK_iSO_EEEvDpT0_)
        /*005c*/ 	.word	0x00000020


	//----- nvinfo : EIATTR_FRAME_SIZE
	.align		4
.L_60:
        /*0060*/ 	.byte	0x04, 0x11
        /*0062*/ 	.short	(.L_62 - .L_61)
	.align		4
.L_61:
        /*0064*/ 	.word	index@(_ZN6thrust24THRUST_300001_SM_1000_NS8cuda_cub4core6detail13_kernel_agentINS1_8__reduce11ReduceAgentINS0_12zip_iteratorIN4cuda3std3__45tupleIJNS0_10device_ptrIdEENS0_17counting_iteratorIlNS0_11use_defaultESF_SF_EEEEEEEPNSB_IJdlEEESJ_iNS1_9__extrema9arg_max_fIdl10comparatorEEEEJSI_SK_iSO_EEEvDpT0_)
        /*0068*/ 	.word	0x00000000


	//----- nvinfo : EIATTR_REGCOUNT
	.align		4
.L_62:
        /*006c*/ 	.byte	0x04, 0x2f
        /*006e*/ 	.short	(.L_64 - .L_63)
	.align		4
.L_63:
        /*0070*/ 	.word	index@(_ZN6thrust24THRUST_300001_SM_1000_NS8cuda_cub4core6detail13_kernel_agentINS1_8__reduce11ReduceAgentINS0_12zip_iteratorIN4cuda3std3__45tupleIJNS0_10device_ptrIdEENS0_17counting_iteratorIlNS0_11use_defaultESF_SF_EEEEEEEPNSB_IJdlEEESJ_iNS1_9__extrema9arg_max_fIdl10comparatorEEEEJSI_SK_iN3cub18CUB_300001_SM_100013GridEvenShareIiEENSR_9GridQueueIjEESO_EEEvDpT0_)
        /*0074*/ 	.word	0x00000028


	//----- nvinfo : EIATTR_FRAME_SIZE
	.align		4
.L_64:
        /*0078*/ 	.byte	0x04, 0x11
        /*007a*/ 	.short	(.L_66 - .L_65)
	.align		4
.L_65:
        /*007c*/ 	.word	index@(_ZN6thrust24THRUST_300001_SM_1000_NS8cuda_cub4core6detail13_kernel_agentINS1_8__reduce11ReduceAgentINS0_12zip_iteratorIN4cuda3std3__45tupleIJNS0_10device_ptrIdEENS0_17counting_iteratorIlNS0_11use_defaultESF_SF_EEEEEEEPNSB_IJdlEEESJ_iNS1_9__extrema9arg_max_fIdl10comparatorEEEEJSI_SK_iN3cub18CUB_300001_SM_100013GridEvenShareIiEENSR_9GridQueueIjEESO_EEEvDpT0_)
        /*0080*/ 	.word	0x00000000


	//----- nvinfo : EIATTR_REGCOUNT
	.align		4
.L_66:
        /*0084*/ 	.byte	0x04, 0x2f
        /*0086*/ 	.short	(.L_68 - .L_67)
	.align		4
.L_67:
        /*0088*/ 	.word	index@(_ZN6thrust24THRUST_300001_SM_1000_NS8cuda_cub4core6detail13_kernel_agentINS1_8__reduce10DrainAgentIiEEJN3cub18CUB_300001_SM_10009GridQueueIjEEiEEEvDpT0_)
        /*008c*/ 	.word	0x00000008


	//----- nvinfo : EIATTR_FRAME_SIZE
	.align		4
.L_68:
        /*0090*/ 	.byte	0x04, 0x11
        /*0092*/ 	.short	(.L_70 - .L_69)
	.align		4
.L_69:
        /*0094*/ 	.word	index@(_ZN6thrust24THRUST_300001_SM_1000_NS8cuda_cub4core6detail13_kernel_agentINS1_8__reduce10DrainAgentIiEEJN3cub18CUB_300001_SM_10009GridQueueIjEEiEEEvDpT0_)
        /*0098*/ 	.word	0x00000000


	//----- nvinfo : EIATTR_REGCOUNT
	.align		4
.L_70:
        /*009c*/ 	.byte	0x04, 0x2f
        /*009e*/ 	.short	(.L_72 - .L_71)
	.align		4
.L_71:
        /*00a0*/ 	.word	index@(_ZN6thrust24THRUST_300001_SM_1000_NS8cuda_cub4core6detail13_kernel_agentINS1_8__reduce11ReduceAgentIPN4cuda3std3__45tupleIJdlEEESC_SB_iNS1_9__extrema9arg_max_fIdl10comparatorEEEEJSC_SC_iSG_EEEvDpT0_)
        /*00a4*/ 	.word	0x00000020


	//----- nvinfo : EIATTR_FRAME_SIZE
	.align		4
.L_72:
        /*00a8*/ 	.byte	0x04, 0x11
        /*00aa*/ 	.short	(.L_74 - .L_73)
	.align		4
.L_73:
        /*00ac*/ 	.word	index@(_ZN6thrust24THRUST_300001_SM_1000_NS8cuda_cub4core6detail13_kernel_agentINS1_8__reduce11ReduceAgentIPN4cuda3std3__45tupleIJdlEEESC_SB_iNS1_9__extrema9arg_max_fIdl10comparatorEEEEJSC_SC_iSG_EEEvDpT0_)
        /*00b0*/ 	.word	0x00000000


	//----- nvinfo : EIATTR_REGCOUNT
	.align		4
.L_74:
        /*00b4*/ 	.byte	0x04, 0x2f
        /*00b6*/ 	.short	(.L_76 - .L_75)
	.align		4
.L_75:
        /*00b8*/ 	.word	index@(_ZN6thrust24THRUST_300001_SM_1000_NS8cuda_cub4core6detail13_kernel_agentINS1_8__reduce11ReduceAgentINS0_12zip_iteratorIN4cuda3std3__45tupleIJNS0_10device_ptrIdEENS0_17counting_iteratorIlNS0_11use_defaultESF_SF_EEEEEEEPNSB_IJdlEEESJ_lNS1_9__extrema9arg_max_fIdl10comparatorEEEEJSI_SK_lSO_EEEvDpT0_)
        /*00bc*/ 	.word	0x00000020


	//----- nvinfo : EIATTR_FRAME_SIZE
	.align		4
.L_76:
        /*00c0*/ 	.byte	0x04, 0x11
        /*00c2*/ 	.short	(.L_78 - .L_77)
	.align		4
.L_77:
        /*00c4*/ 	.word	index@(_ZN6thrust24THRUST_300001_SM_1000_NS8cuda_cub4core6detail13_kernel_agentINS1_8__reduce11ReduceAgentINS0_12zip_iteratorIN4cuda3std3__45tupleIJNS0_10device_ptrIdEENS0_17counting_iteratorIlNS0_11use_defaultESF_SF_EEEEEEEPNSB_IJdlEEESJ_lNS1_9__extrema9arg_max_fIdl10comparatorEEEEJSI_SK_lSO_EEEvDpT0_)
        /*00c8*/ 	.word	0x00000000


	//----- nvinfo : EIATTR_REGCOUNT
	.align		4
.L_78:
        /*00cc*/ 	.byte	0x04, 0x2f
        /*00ce*/ 	.short	(.L_80 - .L_79)
	.align		4
.L_79:
        /*00d0*/ 	.word	index@(_ZN6thrust24THRUST_300001_SM_1000_NS8cuda_cub4core6detail13_kernel_agentINS1_8__reduce11ReduceAgentINS0_12zip_iteratorIN4cuda3std3__45tupleIJNS0_10device_ptrIdEENS0_17counting_iteratorIlNS0_11use_defaultESF_SF_EEEEEEEPNSB_IJdlEEESJ_lNS1_9__extrema9arg_max_fIdl10comparatorEEEEJSI_SK_lN3cub18CUB_300001_SM_100013GridEvenShareIlEENSR_9GridQueueIyEESO_EEEvDpT0_)
        /*00d4*/ 	.word	0x00000020


	//----- nvinfo : EIATTR_FRAME_SIZE
	.align		4
.L_80:
        /*00d8*/ 	.byte	0x04, 0x11
        /*00da*/ 	.short	(.L_82 - .L_81)
	.align		4
.L_81:
        /*00dc*/ 	.word	index@(_ZN6thrust24THRUST_300001_SM_1000_NS8cuda_cub4core6detail13_kernel_agentINS1_8__reduce11ReduceAgentINS0_12zip_iteratorIN4cuda3std3__45tupleIJNS0_10device_ptrIdEENS0_17counting_iteratorIlNS0_11use_defaultESF_SF_EEEEEEEPNSB_IJdlEEESJ_lNS1_9__extrema9arg_max_fIdl10comparatorEEEEJSI_SK_lN3cub18CUB_300001_SM_100013GridEvenShareIlEENSR_9GridQueueIyEESO_EEEvDpT0_)
        /*00e0*/ 	.word	0x00000000


	//----- nvinfo : EIATTR_REGCOUNT
	.align		4
.L_82:
        /*00e4*/ 	.byte	0x04, 0x2f
        /*00e6*/ 	.short	(.L_84 - .L_83)
	.align		4
.L_83:
        /*00e8*/ 	.word	index@(_ZN6thrust24THRUST_300001_SM_1000_NS8cuda_cub4core6detail13_kernel_agentINS1_8__reduce10DrainAgentIlEEJN3cub18CUB_300001_SM_10009GridQueueIyEElEEEvDpT0_)
        /*00ec*/ 	.word	0x00000008


	//----- nvinfo : EIATTR_FRAME_SIZE
	.align		4
.L_84:
        /*00f0*/ 	.byte	0x04, 0x11
        /*00f2*/ 	.short	(.L_86 - .L_85)
	.align		4
.L_85:
        /*00f4*/ 	.word	index@(_ZN6thrust24THRUST_300001_SM_1000_NS8cuda_cub4core6detail13_kernel_agentINS1_8__reduce10DrainAgentIlEEJN3cub18CUB_300001_SM_10009GridQueueIyEElEEEvDpT0_)
        /*00f8*/ 	.word	0x00000000


	//----- nvinfo : EIATTR_REGCOUNT
	.align		4
.L_86:
        /*00fc*/ 	.byte	0x04, 0x2f
        /*00fe*/ 	.short	(.L_88 - .L_87)
	.align		4
.L_87:
        /*0100*/ 	.word	index@(_ZN6thrust24THRUST_300001_SM_1000_NS8cuda_cub4core6detail13_kernel_agentINS1_8__reduce11ReduceAgentIPN4cuda3std3__45tupleIJdlEEESC_SB_lNS1_9__extrema9arg_max_fIdl10comparatorEEEEJSC_SC_iSG_EEEvDpT0_)
        /*0104*/ 	.word	0x00000020


	//----- nvinfo : EIATTR_FRAME_SIZE
	.align		4
.L_88:
        /*0108*/ 	.byte	0x04, 0x11
        /*010a*/ 	.short	(.L_90 - .L_89)
	.align		4
.L_89:
        /*010c*/ 	.word	index@(_ZN6thrust24THRUST_300001_SM_1000_NS8cuda_cub4core6detail13_kernel_agentINS1_8__reduce11ReduceAgentIPN4cuda3std3__45tupleIJdlEEESC_SB_lNS1_9__extrema9arg_max_fIdl10comparatorEEEEJSC_SC_iSG_EEEvDpT0_)
        /*0110*/ 	.word	0x00000000


	//----- nvinfo : EIATTR_REGCOUNT
	.align		4
.L_90:
        /*0114*/ 	.byte	0x04, 0x2f
        /*0116*/ 	.short	(.L_92 - .L_91)
	.align		4
.L_91:
        /*0118*/ 	.word	index@(_ZN3cub18CUB_300001_SM_10006detail11EmptyKernelIvEEvv)
        /*011c*/ 	.word	0x00000004


	//----- nvinfo : EIATTR_FRAME_SIZE
	.align		4
.L_92:
        /*0120*/ 	.byte	0x04, 0x11
        /*0122*/ 	.short	(.L_94 - .L_93)
	.align		4
.L_93:
        /*0124*/ 	.word	index@(_ZN3cub18CUB_300001_SM_10006detail11EmptyKernelIvEEvv)
        /*0128*/ 	.word	0x00000000


	//----- nvinfo : EIATTR_MIN_STACK_SIZE
	.align		4
.L_94:
        /*012c*/ 	.byte	0x04, 0x12
        /*012e*/ 	.short	(.L_96 - .L_95)
	.align		4
.L_95:
        /*0130*/ 	.word	index@(_ZN3cub18CUB_300001_SM_10006detail11EmptyKernelIvEEvv)
        /*0134*/ 	.word	0x00000000


	//----- nvinfo : EIATTR_MIN_STACK_SIZE
	.align		4
.L_96:
        /*0138*/ 	.byte	0x04, 0x12
        /*013a*/ 	.short	(.L_98 - .L_97)
	.align		4
.L_97:
        /*013c*/ 	.word	index@(_ZN6thrust24THRUST_300001_SM_1000_NS8cuda_cub4core6detail13_kernel_agentINS1_8__reduce11ReduceAgentIPN4cuda3std3__45tupleIJdlEEESC_SB_lNS1_9__extrema9arg_max_fIdl10comparatorEEEEJSC_SC_iSG_EEEvDpT0_)
        /*0140*/ 	.word	0x00000000


	//----- nvinfo : EIATTR_MIN_STACK_SIZE
	.align		4
.L_98:
        /*0144*/ 	.byte	0x04, 0x12
        /*0146*/ 	.short	(.L_100 - .L_99)
	.align		4
.L_99:
        /*0148*/ 	.word	index@(_ZN6thrust24THRUST_300001_SM_1000_NS8cuda_cub4core6detail13_kernel_agentINS1_8__reduce10DrainAgentIlEEJN3cub18CUB_300001_SM_10009GridQueueIyEElEEEvDpT0_)
        /*014c*/ 	.word	0x00000000


	//----- nvinfo : EIATTR_MIN_STACK_SIZE
	.align		4
.L_100:
        /*0150*/ 	.byte	0x04, 0x12
        /*0152*/ 	.short	(.L_102 - .L_101)
	.align		4
.L_101:
        /*0154*/ 	.word	index@(_ZN6thrust24THRUST_300001_SM_1000_NS8cuda_cub4core6detail13_kernel_agentINS1_8__reduce11ReduceAgentINS0_12zip_iteratorIN4cuda3std3__45tupleIJNS0_10device_ptrIdEENS0_17counting_iteratorIlNS0_11use_defaultESF_SF_EEEEEEEPNSB_IJdlEEESJ_lNS1_9__extrema9arg_max_fIdl10comparatorEEEEJSI_SK_lN3cub18CUB_300001_SM_100013GridEvenShareIlEENSR_9GridQueueIyEESO_EEEvDpT0_)
        /*0158*/ 	.word	0x00000000


	//----- nvinfo : EIATTR_MIN_STACK_SIZE
	.align		4
.L_102:
        /*015c*/ 	.byte	0x04, 0x12
        /*015e*/ 	.short	(.L_104 - .L_103)
	.align		4
.L_103:
        /*0160*/ 	.word	index@(_ZN6thrust24THRUST_300001_SM_1000_NS8cuda_cub4core6detail13_kernel_agentINS1_8__reduce11ReduceAgentINS0_12zip_iteratorIN4cuda3std3__45tupleIJNS0_10device_ptrIdEENS0_17counting_iteratorIlNS0_11use_defaultESF_SF_EEEEEEEPNSB_IJdlEEESJ_lNS1_9__extrema9arg_max_fIdl10comparatorEEEEJSI_SK_lSO_EEEvDpT0_)
        /*0164*/ 	.word	0x00000000


	//----- nvinfo : EIATTR_MIN_STACK_SIZE
	.align		4
.L_104:
        /*0168*/ 	.byte	0x04, 0x12
        /*016a*/ 	.short	(.L_106 - .L_105)
	.align		4
.L_105:
        /*016c*/ 	.word	index@(_ZN6thrust24THRUST_300001_SM_1000_NS8cuda_cub4core6detail13_kernel_agentINS1_8__reduce11ReduceAgentIPN4cuda3std3__45tupleIJdlEEESC_SB_iNS1_9__extrema9arg_max_fIdl10comparatorEEEEJSC_SC_iSG_EEEvDpT0_)
        /*0170*/ 	.word	0x00000000


	//----- nvinfo : EIATTR_MIN_STACK_SIZE
	.align		4
.L_106:
        /*0174*/ 	.byte	0x04, 0x12
        /*0176*/ 	.short	(.L_108 - .L_107)
	.align		4
.L_107:
        /*0178*/ 	.word	index@(_ZN6thrust24THRUST_300001_SM_1000_NS8cuda_cub4core6detail13_kernel_agentINS1_8__reduce10DrainAgentIiEEJN3cub18CUB_300001_SM_10009GridQueueIjEEiEEEvDpT0_)
        /*017c*/ 	.word	0x00000000


	//----- nvinfo : EIATTR_MIN_STACK_SIZE
	.align		4
.L_108:
        /*0180*/ 	.byte	0x04, 0x12
        /*0182*/ 	.short	(.L_110 - .L_109)
	.align		4
.L_109:
        /*0184*/ 	.word	index@(_ZN6thrust24THRUST_300001_SM_1000_NS8cuda_cub4core6detail13_kernel_agentINS1_8__reduce11ReduceAgentINS0_12zip_iteratorIN4cuda3std3__45tupleIJNS0_10device_ptrIdEENS0_17counting_iteratorIlNS0_11use_defaultESF_SF_EEEEEEEPNSB_IJdlEEESJ_iNS1_9__extrema9arg_max_fIdl10comparatorEEEEJSI_SK_iN3cub18CUB_300001_SM_100013GridEvenShareIiEENSR_9GridQueueIjEESO_EEEvDpT0_)
        /*0188*/ 	.word	0x00000000


	//----- nvinfo : EIATTR_MIN_STACK_SIZE
	.align		4
.L_110:
        /*018c*/ 	.byte	0x04, 0x12
        /*018e*/ 	.short	(.L_112 - .L_111)
	.align		4
.L_111:
        /*0190*/ 	.word	index@(_ZN6thrust24THRUST_300001_SM_1000_NS8cuda_cub4core6detail13_kernel_agentINS1_8__reduce11ReduceAgentINS0_12zip_iteratorIN4cuda3std3__45tupleIJNS0_10device_ptrIdEENS0_17counting_iteratorIlNS0_11use_defaultESF_SF_EEEEEEEPNSB_IJdlEEESJ_iNS1_9__extrema9arg_max_fIdl10comparatorEEEEJSI_SK_iSO_EEEvDpT0_)
        /*0194*/ 	.word	0x00000000


	//----- nvinfo : EIATTR_MIN_STACK_SIZE
	.align		4
.L_112:
        /*0198*/ 	.byte	0x04, 0x12
        /*019a*/ 	.short	(.L_114 - .L_113)
	.align		4
.L_113:
        /*019c*/ 	.word	index@(_Z3LUPPdii)
        /*01a0*/ 	.word	0x00000000


	//----- nvinfo : EIATTR_MIN_STACK_SIZE
	.align		4
.L_114:
        /*01a4*/ 	.byte	0x04, 0x12
        /*01a6*/ 	.short	(.L_116 - .L_115)
	.align		4
.L_115:
        /*01a8*/ 	.word	index@(_Z5LUP_NPdii)
        /*01ac*/ 	.word	0x00000000


	//----- nvinfo : EIATTR_MIN_STACK_SIZE
	.align		4
.L_116:
        /*01b0*/ 	.byte	0x04, 0x12
        /*01b2*/ 	.short	(.L_118 - .L_117)
	.align		4
.L_117:
        /*01b4*/ 	.word	index@(_Z8LUP_swapPdiii)
        /*01b8*/ 	.word	0x00000000
.L_118:


//--------------------- .nv.compat                --------------------------
	.section	.nv.compat,"",@"SHT_CUDA_COMPAT_INFO"
	.align	4
        /*0000*/ 	.byte	0x02, 0x09, 0x00, 0x00, 0x02, 0x02, 0x01, 0x00, 0x02, 0x05, 0x05, 0x00, 0x03, 0x07, 0x01, 0x01
        /*0010*/ 	.byte	0x02, 0x03, 0x00, 0x00, 0x02, 0x06, 0x01, 0x00, 0x04, 0x0b, 0x08, 0x00, 0x01, 0x00, 0x00, 0x00
        /*0020*/ 	.byte	0x00, 0x00, 0x00, 0x00


//--------------------- .nv.info._ZN3cub18CUB_300001_SM_10006detail11EmptyKernelIvEEvv --------------------------
	.section	.nv.info._ZN3cub18CUB_300001_SM_10006detail11EmptyKernelIvEEvv,"",@"SHT_CUDA_INFO"
	.sectionflags	@""
	.align	4


	//----- nvinfo : EIATTR_CUDA_API_VERSION
	.align		4
        /*0000*/ 	.byte	0x04, 0x37
        /*0002*/ 	.short	(.L_120 - .L_119)
.L_119:
        /*0004*/ 	.word	0x00000082


	//----- nvinfo : EIATTR_SPARSE_MMA_MASK
	.align		4
.L_120:
        /*0008*/ 	.byte	0x03, 0x50
        /*000a*/ 	.short	0x0000


	//----- nvinfo : EIATTR_MAXREG_COUNT
	.align		4
        /*000c*/ 	.byte	0x03, 0x1b
        /*000e*/ 	.short	0x00ff


	//----- nvinfo : EIATTR_MERCURY_ISA_VERSION
	.align		4
        /*0010*/ 	.byte	0x03, 0x5f
        /*0012*/ 	.short	0x0101


	//----- nvinfo : EIATTR_VRC_CTA_INIT_COUNT
	.align		4
        /*0014*/ 	.byte	0x02, 0x4a
	.zero		1
	.zero		1


	//----- nvinfo : EIATTR_EXIT_INSTR_OFFSETS
	.align		4
        /*0018*/ 	.byte	0x04, 0x1c
        /*001a*/ 	.short	(.L_122 - .L_121)


	//   ....[0]....
.L_121:
        /*001c*/ 	.word	0x00000010


	//----- nvinfo : EIATTR_SW_WAR
	.align		4
.L_122:
        /*0020*/ 	.byte	0x04, 0x36
        /*0022*/ 	.short	(.L_124 - .L_123)
.L_123:
        /*0024*/ 	.word	0x00000008
.L_124:


//--------------------- .nv.info._ZN6thrust24THRUST_300001_SM_1000_NS8cuda_cub4core6detail13_kernel_agentINS1_8__reduce11ReduceAgentIPN4cuda3std3__45tupleIJdlEEESC_SB_lNS1_9__extrema9arg_max_fIdl10comparatorEEEEJSC_SC_iSG_EEEvDpT0_ --------------------------
	.section	.nv.info._ZN6thrust24THRUST_300001_SM_1000_NS8cuda_cub4core6detail13_kernel_agentINS1_8__reduce11ReduceAgentIPN4cuda3std3__45tupleIJdlEEESC_SB_lNS1_9__extrema9arg_max_fIdl10comparatorEEEEJSC_SC_iSG_EEEvDpT0_,"",@"SHT_CUDA_INFO"
	.sectionflags	@""
	.align	4


	//----- nvinfo : EIATTR_CUDA_API_VERSION
	.align		4
        /*0000*/ 	.byte	0x04, 0x37
        /*0002*/ 	.short	(.L_126 - .L_125)
.L_125:
        /*0004*/ 	.word	0x00000082


	//----- nvinfo : EIATTR_KPARAM_INFO
	.align		4
.L_126:
        /*0008*/ 	.byte	0x04, 0x17
        /*000a*/ 	.short	(.L_128 - .L_127)
.L_127:
        /*000c*/ 	.word	0x00000000
        /*0010*/ 	.short	0x0003
        /*0012*/ 	.short	0x0014
        /*0014*/ 	.byte	0x00, 0xf0, 0x05, 0x00


	//----- nvinfo : EIATTR_KPARAM_INFO
	.align		4
.L_128:
        /*0018*/ 	.byte	0x04, 0x17
        /*001a*/ 	.short	(.L_130 - .L_129)
.L_129:
        /*001c*/ 	.word	0x00000000
        /*0020*/ 	.short	0x0002
        /*0022*/ 	.short	0x0010
        /*0024*/ 	.byte	0x00, 0xf0, 0x11, 0x00


	//----- nvinfo : EIATTR_KPARAM_INFO
	.align		4
.L_130:
        /*0028*/ 	.byte	0x04, 0x17
        /*002a*/ 	.short	(.L_132 - .L_131)
.L_131:
        /*002c*/ 	.word	0x00000000
        /*0030*/ 	.short	0x0001
        /*0032*/ 	.short	0x0008
        /*0034*/ 	.byte	0x00, 0xf5, 0x21, 0x00


	//----- nvinfo : EIATTR_KPARAM_INFO
	.align		4
.L_132:
        /*0038*/ 	.byte	0x04, 0x17
        /*003a*/ 	.short	(.L_134 - .L_133)
.L_133:
        /*003c*/ 	.word	0x00000000
        /*0040*/ 	.short	0x0000
        /*0042*/ 	.short	0x0000
        /*0044*/ 	.byte	0x00, 0xf5, 0x21, 0x00


	//----- nvinfo : EIATTR_SPARSE_MMA_MASK
	.align		4
.L_134:
        /*0048*/ 	.byte	0x03, 0x50
        /*004a*/ 	.short	0x0000


	//----- nvinfo : EIATTR_MAXREG_COUNT
	.align		4
        /*004c*/ 	.byte	0x03, 0x1b
        /*004e*/ 	.short	0x00ff


	//----- nvinfo : EIATTR_NUM_BARRIERS
	.align		4
        /*0050*/ 	.byte	0x02, 0x4c
        /*0052*/ 	.byte	0x01
	.zero		1


	//----- nvinfo : EIATTR_MERCURY_ISA_VERSION
	.align		4
        /*0054*/ 	.byte	0x03, 0x5f
        /*0056*/ 	.short	0x0101


	//----- nvinfo : EIATTR_COOP_GROUP_MASK_REGIDS
	.align		4
        /*0058*/ 	.byte	0x04, 0x29
        /*005a*/ 	.short	(.L_136 - .L_135)


	//   ....[0]....
.L_135:
        /*005c*/ 	.word	0xffffffff


	//   ....[1]....
        /*0060*/ 	.word	0xffffffff


	//   ....[2]....
        /*0064*/ 	.word	0xffffffff


	//   ....[3]....
        /*0068*/ 	.word	0xffffffff


	//   ....[4]....
        /*006c*/ 	.word	0xffffffff


	//   ....[5]....
        /*0070*/ 	.word	0xffffffff


	//   ....[6]....
        /*0074*/ 	.word	0xffffffff


	//   ....[7]....
        /*0078*/ 	.word	0xffffffff


	//   ....[8]....
        /*007c*/ 	.word	0xffffffff


	//   ....[9]....
        /*0080*/ 	.word	0xffffffff


	//   ....[10]....
        /*0084*/ 	.word	0xffffffff


	//   ....[11]....
        /*0088*/ 	.word	0xffffffff


	//   ....[12]....
        /*008c*/ 	.word	0xffffffff


	//   ....[13]....
        /*0090*/ 	.word	0xffffffff


	//   ....[14]....
        /*0094*/ 	.word	0xffffffff


	//   ....[15]....
        /*0098*/ 	.word	0xffffffff


	//   ....[16]....
        /*009c*/ 	.word	0xffffffff


	//   ....[17]....
        /*00a0*/ 	.word	0xffffffff


	//   ....[18]....
        /*00a4*/ 	.word	0xffffffff


	//   ....[19]....
        /*00a8*/ 	.word	0xffffffff


	//   ....[20]....
        /*00ac*/ 	.word	0xffffffff


	//   ....[21]....
        /*00b0*/ 	.word	0xffffffff


	//   ....[22]....
        /*00b4*/ 	.word	0xffffffff


	//   ....[23]....
        /*00b8*/ 	.word	0xffffffff


	//   ....[24]....
        /*00bc*/ 	.word	0xffffffff


	//   ....[25]....
        /*00c0*/ 	.word	0xffffffff


	//   ....[26]....
        /*00c4*/ 	.word	0xffffffff


	//   ....[27]....
        /*00c8*/ 	.word	0xffffffff


	//   ....[28]....
        /*00cc*/ 	.word	0xffffffff


	//   ....[29]....
        /*00d0*/ 	.word	0xffffffff


	//   ....[30]....
        /*00d4*/ 	.word	0xffffffff


	//   ....[31]....
        /*00d8*/ 	.word	0xffffffff


	//   ....[32]....
        /*00dc*/ 	.word	0xffffffff


	//   ....[33]....
        /*00e0*/ 	.word	0xffffffff


	//   ....[34]....
        /*00e4*/ 	.word	0xffffffff


	//   ....[35]....
        /*00e8*/ 	.word	0xffffffff


	//   ....[36]....
        /*00ec*/ 	.word	0xffffffff


	//   ....[37]....
        /*00f0*/ 	.word	0xffffffff


	//   ....[38]....
        /*00f4*/ 	.word	0xffffffff


	//   ....[39]....
        /*00f8*/ 	.word	0xffffffff


	//   ....[40]....
        /*00fc*/ 	.word	0xffffffff


	//   ....[41]....
        /*0100*/ 	.word	0xffffffff


	//   ....[42]....
        /*0104*/ 	.word	0xffffffff


	//   ....[43]....
        /*0108*/ 	.word	0xffffffff


	//   ....[44]....
        /*010c*/ 	.word	0xffffffff


	//   ....[45]....
        /*0110*/ 	.word	0xffffffff


	//   ....[46]....
        /*0114*/ 	.word	0xffffffff


	//   ....[47]....
        /*0118*/ 	.word	0xffffffff


	//   ....[48]....
        /*011c*/ 	.word	0xffffffff


	//   ....[49]....
        /*0120*/ 	.word	0xffffffff


	//   ....[50]....
        /*0124*/ 	.word	0xffffffff


	//   ....[51]....
        /*0128*/ 	.word	0xffffffff


	//   ....[52]....
        /*012c*/ 	.word	0xffffffff


	//   ....[53]....
        /*0130*/ 	.word	0xffffffff


	//   ....[54]....
        /*0134*/ 	.word	0xffffffff


	//   ....[55]....
        /*0138*/ 	.word	0xffffffff


	//   ....[56]....
        /*013c*/ 	.word	0xffffffff


	//   ....[57]....
        /*0140*/ 	.word	0xffffffff


	//   ....[58]....
        /*0144*/ 	.word	0xffffffff


	//   ....[59]....
        /*0148*/ 	.word	0xffffffff


	//----- nvinfo : EIATTR_COOP_GROUP_INSTR_OFFSETS
	.align		4
.L_136:
        /*014c*/ 	.byte	0x04, 0x28
        /*014e*/ 	.short	(.L_138 - .L_137)


	//   ....[0]....
.L_137:
        /*0150*/ 	.word	0x00000b70


	//   ....[1]....
        /*0154*/ 	.word	0x00000ba0


	//   ....[2]....
        /*0158*/ 	.word	0x00000bc0


	//   ....[3]....
        /*015c*/ 	.word	0x00000bd0


	//   ....[4]....
        /*0160*/ 	.word	0x00000d60


	//   ....[5]....
        /*0164*/ 	.word	0x00000d90


	//   ....[6]....
        /*0168*/ 	.word	0x00000dc0


	//   ....[7]....
        /*016c*/ 	.word	0x00000de0


	//   ....[8]....
        /*0170*/ 	.word	0x00000f60


	//   ....[9]....
        /*0174*/ 	.word	0x00000f90


	//   ....[10]....
        /*0178*/ 	.word	0x00000fc0


	//   ....[11]....
        /*017c*/ 	.word	0x00000fe0


	//   ....[12]....
        /*0180*/ 	.word	0x00001160


	//   ....[13]....
        /*0184*/ 	.word	0x00001190


	//   ....[14]....
        /*0188*/ 	.word	0x000011c0


	//   ....[15]....
        /*018c*/ 	.word	0x000011e0


	//   ....[16]....
        /*0190*/ 	.word	0x00001360


	//   ....[17]....
        /*0194*/ 	.word	0x00001390


	//   ....[18]....
        /*0198*/ 	.word	0x000013c0


	//   ....[19]....
        /*019c*/ 	.word	0x000013e0


	//   ....[20]....
        /*01a0*/ 	.word	0x00002140


	//   ....[21]....
        /*01a4*/ 	.word	0x00002150


	//   ....[22]....
        /*01a8*/ 	.word	0x00002160


	//   ....[23]....
        /*01ac*/ 	.word	0x00002180


	//   ....[24]....
        /*01b0*/ 	.word	0x00002300


	//   ....[25]....
        /*01b4*/ 	.word	0x00002340


	//   ....[26]....
        /*01b8*/ 	.word	0x00002370


	//   ....[27]....
        /*01bc*/ 	.word	0x00002390


	//   ....[28]....
        /*01c0*/ 	.word	0x00002510


	//   ....[29]....
        /*01c4*/ 	.word	0x00002550


	//   ....[30]....
        /*01c8*/ 	.word	0x00002580


	//   ....[31]....
        /*01cc*/ 	.word	0x000025a0


	//   ....[32]....
        /*01d0*/ 	.word	0x00002720


	//   ....[33]....
        /*01d4*/ 	.word	0x00002760


	//   ....[34]....
        /*01d8*/ 	.word	0x00002790


	//   ....[35]....
        /*01dc*/ 	.word	0x000027b0


	//   ....[36]....
        /*01e0*/ 	.word	0x00002930


	//   ....[37]....
        /*01e4*/ 	.word	0x00002970


	//   ....[38]....
        /*01e8*/ 	.word	0x000029a0


	//   ....[39]....
        /*01ec*/ 	.word	0x000029c0


	//   ....[40]....
        /*01f0*/ 	.word	0x00005760


	//   ....[41]....
        /*01f4*/ 	.word	0x00005790


	//   ....[42]....
        /*01f8*/ 	.word	0x000057b0


	//   ....[43]....
        /*01fc*/ 	.word	0x000057c0


	//   ....[44]....
        /*0200*/ 	.word	0x00005950


	//   ....[45]....
        /*0204*/ 	.word	0x00005980


	//   ....[46]....
        /*0208*/ 	.word	0x000059b0


	//   ....[47]....
        /*020c*/ 	.word	0x000059d0


	//   ....[48]....
        /*0210*/ 	.word	0x00005b50


	//   ....[49]....
        /*0214*/ 	.word	0x00005b80


	//   ....[50]....
        /*0218*/ 	.word	0x00005bb0


	//   ....[51]....
        /*021c*/ 	.word	0x00005bd0


	//   ....[52]....
        /*0220*/ 	.word	0x00005d50


	//   ....[53]....
        /*0224*/ 	.word	0x00005d80


	//   ....[54]....
        /*0228*/ 	.word	0x00005db0


	//   ....[55]....
        /*022c*/ 	.word	0x00005dd0


	//   ....[56]....
        /*0230*/ 	.word	0x00005f50


	//   ....[57]....
        /*0234*/ 	.word	0x00005f80


	//   ....[58]....
        /*0238*/ 	.word	0x00005fb0


	//   ....[59]....
        /*023c*/ 	.word	0x00005fd0


	//----- nvinfo : EIATTR_VRC_CTA_INIT_COUNT
	.align		4
.L_138:
        /*0240*/ 	.byte	0x02, 0x4a
	.zero		1
	.zero		1


	//----- nvinfo : EIATTR_EXIT_INSTR_OFFSETS
	.align		4
        /*0244*/ 	.byte	0x04, 0x1c
        /*0246*/ 	.short	(.L_140 - .L_139)


	//   ....[0]....
.L_139:
        /*0248*/ 	.word	0x00000030


	//   ....[1]....
        /*024c*/ 	.word	0x00006c70


	//   ....[2]....
        /*0250*/ 	.word	0x00006cb0


	//----- nvinfo : EIATTR_MAX_THREADS
	.align		4
.L_140:
        /*0254*/ 	.byte	0x04, 0x05
        /*0256*/ 	.short	(.L_142 - .L_141)
.L_141:
        /*0258*/ 	.word	0x00000100
        /*025c*/ 	.word	0x00000001
        /*0260*/ 	.word	0x00000001


	//----- nvinfo : EIATTR_CRS_STACK_SIZE
	.align		4
.L_142:
        /*0264*/ 	.byte	0x04, 0x1e
        /*0266*/ 	.short	(.L_144 - .L_143)
.L_143:
        /*0268*/ 	.word	0x00000000


	//----- nvinfo : EIATTR_CBANK_PARAM_SIZE
	.align		4
.L_144:
        /*026c*/ 	.byte	0x03, 0x19
        /*026e*/ 	.short	0x0015


	//----- nvinfo : EIATTR_PARAM_CBANK
	.align		4
        /*0270*/ 	.byte	0x04, 0x0a
        /*0272*/ 	.short	(.L_146 - .L_145)
	.align		4
.L_145:
        /*0274*/ 	.word	index@(.nv.constant0._ZN6thrust24THRUST_300001_SM_1000_NS8cuda_cub4core6detail13_kernel_agentINS1_8__reduce11ReduceAgentIPN4cuda3std3__45tupleIJdlEEESC_SB_lNS1_9__extrema9arg_max_fIdl10comparatorEEEEJSC_SC_iSG_EEEvDpT0_)
        /*0278*/ 	.short	0x0380
        /*027a*/ 	.short	0x0015


	//----- nvinfo : EIATTR_SW_WAR
	.align		4
.L_146:
        /*027c*/ 	.byte	0x04, 0x36
        /*027e*/ 	.short	(.L_148 - .L_147)
.L_147:
        /*0280*/ 	.word	0x00000008
.L_148:


//--------------------- .nv.info._ZN6thrust24THRUST_300001_SM_1000_NS8cuda_cub4core6detail13_kernel_agentINS1_8__reduce10DrainAgentIlEEJN3cub18CUB_300001_SM_10009GridQueueIyEElEEEvDpT0_ --------------------------
	.section	.nv.info._ZN6thrust24THRUST_300001_SM_1000_NS8cuda_cub4core6detail13_kernel_agentINS1_8__reduce10DrainAgentIlEEJN3cub18CUB_300001_SM_10009GridQueueIyEElEEEvDpT0_,"",@"SHT_CUDA_INFO"
	.sectionflags	@""
	.align	4


	//----- nvinfo : EIATTR_CUDA_API_VERSION
	.align		4
        /*0000*/ 	.byte	0x04, 0x37
        /*0002*/ 	.short	(.L_150 - .L_149)
.L_149:
        /*0004*/ 	.word	0x00000082


	//----- nvinfo : EIATTR_KPARAM_INFO
	.align		4
.L_150:
        /*0008*/ 	.byte	0x04, 0x17
        /*000a*/ 	.short	(.L_152 - .L_151)
.L_151:
        /*000c*/ 	.word	0x00000000
        /*0010*/ 	.short	0x0001
        /*0012*/ 	.short	0x0008
        /*0014*/ 	.byte	0x00, 0xf0, 0x21, 0x00


	//----- nvinfo : EIATTR_KPARAM_INFO
	.align		4
.L_152:
        /*0018*/ 	.byte	0x04, 0x17
        /*001a*/ 	.short	(.L_154 - .L_153)
.L_153:
        /*001c*/ 	.word	0x00000000
        /*0020*/ 	.short	0x0000
        /*0022*/ 	.short	0x0000
        /*0024*/ 	.byte	0x00, 0xf0, 0x21, 0x00


	//----- nvinfo : EIATTR_SPARSE_MMA_MASK
	.align		4
.L_154:
        /*0028*/ 	.byte	0x03, 0x50
        /*002a*/ 	.short	0x0000


	//----- nvinfo : EIATTR_MAXREG_COUNT
	.align		4
        /*002c*/ 	.byte	0x03, 0x1b
        /*002e*/ 	.short	0x00ff


	//----- nvinfo : EIATTR_MERCURY_ISA_VERSION
	.align		4
        /*0030*/ 	.byte	0x03, 0x5f
        /*0032*/ 	.short	0x0101


	//----- nvinfo : EIATTR_VRC_CTA_INIT_COUNT
	.align		4
        /*0034*/ 	.byte	0x02, 0x4a
	.zero		1
	.zero		1


	//----- nvinfo : EIATTR_EXIT_INSTR_OFFSETS
	.align		4
        /*0038*/ 	.byte	0x04, 0x1c
        /*003a*/ 	.short	(.L_156 - .L_155)


	//   ....[0]....
.L_155:
        /*003c*/ 	.word	0x00000060


	//----- nvinfo : EIATTR_MAX_THREADS
	.align		4
.L_156:
        /*0040*/ 	.byte	0x04, 0x05
        /*0042*/ 	.short	(.L_158 - .L_157)
.L_157:
        /*0044*/ 	.word	0x00000001
        /*0048*/ 	.word	0x00000001
        /*004c*/ 	.word	0x00000001


	//----- nvinfo : EIATTR_CBANK_PARAM_SIZE
	.align		4
.L_158:
        /*0050*/ 	.byte	0x03, 0x19
        /*0052*/ 	.short	0x0010


	//----- nvinfo : EIATTR_PARAM_CBANK
	.align		4
        /*0054*/ 	.byte	0x04, 0x0a
        /*0056*/ 	.short	(.L_160 - .L_159)
	.align		4
.L_159:
        /*0058*/ 	.word	index@(.nv.constant0._ZN6thrust24THRUST_300001_SM_1000_NS8cuda_cub4core6detail13_kernel_agentINS1_8__reduce10DrainAgentIlEEJN3cub18CUB_300001_SM_10009GridQueueIyEElEEEvDpT0_)
        /*005c*/ 	.short	0x0380
        /*005e*/ 	.short	0x0010


	//----- nvinfo : EIATTR_SW_WAR
	.align		4
.L_160:
        /*0060*/ 	.byte	0x04, 0x36
        /*0062*/ 	.short	(.L_162 - .L_161)
.L_161:
        /*0064*/ 	.word	0x00000008
.L_162:


//--------------------- .nv.info._ZN6thrust24THRUST_300001_SM_1000_NS8cuda_cub4core6detail13_kernel_agentINS1_8__reduce11ReduceAgentINS0_12zip_iteratorIN4cuda3std3__45tupleIJNS0_10device_ptrIdEENS0_17counting_iteratorIlNS0_11use_defaultESF_SF_EEEEEEEPNSB_IJdlEEESJ_lNS1_9__extrema9arg_max_fIdl10comparatorEEEEJSI_SK_lN3cub18CUB_300001_SM_100013GridEvenShareIlEENSR_9GridQueueIyEESO_EEEvDpT0_ --------------------------
	.section	.nv.info._ZN6thrust24THRUST_300001_SM_1000_NS8cuda_cub4core6detail13_kernel_agentINS1_8__reduce11ReduceAgentINS0_12zip_iteratorIN4cuda3std3__45tupleIJNS0_10device_ptrIdEENS0_17counting_iteratorIlNS0_11use_defaultESF_SF_EEEEEEEPNSB_IJdlEEESJ_lNS1_9__extrema9arg_max_fIdl10comparatorEEEEJSI_SK_lN3cub18CUB_300001_SM_100013GridEvenShareIlEENSR_9GridQueueIyEESO_EEEvDpT0_,"",@"SHT_CUDA_INFO"
	.sectionflags	@""
	.align	4


	//----- nvinfo : EIATTR_CUDA_API_VERSION
	.align		4
        /*0000*/ 	.byte	0x04, 0x37
        /*0002*/ 	.short	(.L_164 - .L_163)
.L_163:
        /*0004*/ 	.word	0x00000082


	//----- nvinfo : EIATTR_KPARAM_INFO
	.align		4
.L_164:
        /*0008*/ 	.byte	0x04, 0x17
        /*000a*/ 	.short	(.L_166 - .L_165)
.L_165:
        /*000c*/ 	.word	0x00000000
        /*0010*/ 	.short	0x0005
        /*0012*/ 	.short	0x0070
        /*0014*/ 	.byte	0x00, 0xf0, 0x05, 0x00


	//----- nvinfo : EIATTR_KPARAM_INFO
	.align		4
.L_166:
        /*0018*/ 	.byte	0x04, 0x17
        /*001a*/ 	.short	(.L_168 - .L_167)
.L_167:
        /*001c*/ 	.word	0x00000000
        /*0020*/ 	.short	0x0004
        /*0022*/ 	.short	0x0068
        /*0024*/ 	.byte	0x00, 0xf0, 0x21, 0x00


	//----- nvinfo : EIATTR_KPARAM_INFO
	.align		4
.L_168:
        /*0028*/ 	.byte	0x04, 0x17
        /*002a*/ 	.short	(.L_170 - .L_169)
.L_169:
        /*002c*/ 	.word	0x00000000
        /*0030*/ 	.short	0x0003
        /*0032*/ 	.short	0x0020
        /*0034*/ 	.byte	0x00, 0xf0, 0x21, 0x01


	//----- nvinfo : EIATTR_KPARAM_INFO
	.align		4
.L_170:
        /*0038*/ 	.byte	0x04, 0x17
        /*003a*/ 	.short	(.L_172 - .L_171)
.L_171:
        /*003c*/ 	.word	0x00000000
        /*0040*/ 	.short	0x0002
        /*0042*/ 	.short	0x0018
        /*0044*/ 	.byte	0x00, 0xf0, 0x21, 0x00


	//----- nvinfo : EIATTR_KPARAM_INFO
	.align		4
.L_172:
        /*0048*/ 	.byte	0x04, 0x17
        /*004a*/ 	.short	(.L_174 - .L_173)
.L_173:
        /*004c*/ 	.word	0x00000000
        /*0050*/ 	.short	0x0001
        /*0052*/ 	.short	0x0010
        /*0054*/ 	.byte	0x00, 0xf5, 0x21, 0x00


	//----- nvinfo : EIATTR_KPARAM_INFO
	.align		4
.L_174:
        /*0058*/ 	.byte	0x04, 0x17
        /*005a*/ 	.short	(.L_176 - .L_175)
.L_175:
        /*005c*/ 	.word	0x00000000
        /*0060*/ 	.short	0x0000
        /*0062*/ 	.short	0x0000
        /*0064*/ 	.byte	0x00, 0xf0, 0x41, 0x00


	//----- nvinfo : EIATTR_SPARSE_MMA_MASK
	.align		4
.L_176:
        /*0068*/ 	.byte	0x03, 0x50
        /*006a*/ 	.short	0x0000


	//----- nvinfo : EIATTR_MAXREG_COUNT
	.align		4
        /*006c*/ 	.byte	0x03, 0x1b
        /*006e*/ 	.short	0x00ff


	//----- nvinfo : EIATTR_NUM_BARRIERS
	.align		4
        /*0070*/ 	.byte	0x02, 0x4c
        /*0072*/ 	.byte	0x01
	.zero		1


	//----- nvinfo : EIATTR_MERCURY_ISA_VERSION
	.align		4
        /*0074*/ 	.byte	0x03, 0x5f
        /*0076*/ 	.short	0x0101


	//----- nvinfo : EIATTR_COOP_GROUP_MASK_REGIDS
	.align		4
        /*0078*/ 	.byte	0x04, 0x29
        /*007a*/ 	.short	(.L_178 - .L_177)


	//   ....[0]....
.L_177:
        /*007c*/ 	.word	0xffffffff


	//   ....[1]....
        /*0080*/ 	.word	0xffffffff


	//   ....[2]....
        /*0084*/ 	.word	0xffffffff


	//   ....[3]....
        /*0088*/ 	.word	0xffffffff


	//   ....[4]....
        /*008c*/ 	.word	0xffffffff


	//   ....[5]....
        /*0090*/ 	.word	0xffffffff


	//   ....[6]....
        /*0094*/ 	.word	0xffffffff


	//   ....[7]....
        /*0098*/ 	.word	0xffffffff


	//   ....[8]....
        /*009c*/ 	.word	0xffffffff


	//   ....[9]....
        /*00a0*/ 	.word	0xffffffff


	//   ....[10]....
        /*00a4*/ 	.word	0xffffffff


	//   ....[11]....
        /*00a8*/ 	.word	0xffffffff


	//   ....[12]....
        /*00ac*/ 	.word	0xffffffff


	//   ....[13]....
        /*00b0*/ 	.word	0xffffffff


	//   ....[14]....
        /*00b4*/ 	.word	0xffffffff


	//   ....[15]....
        /*00b8*/ 	.word	0xffffffff


	//   ....[16]....
        /*00bc*/ 	.word	0xffffffff


	//   ....[17]....
        /*00c0*/ 	.word	0xffffffff


	//   ....[18]....
        /*00c4*/ 	.word	0xffffffff


	//   ....[19]....
        /*00c8*/ 	.word	0xffffffff


	//   ....[20]....
        /*00cc*/ 	.word	0xffffffff


	//   ....[21]....
        /*00d0*/ 	.word	0xffffffff


	//   ....[22]....
        /*00d4*/ 	.word	0xffffffff


	//   ....[23]....
        /*00d8*/ 	.word	0xffffffff


	//   ....[24]....
        /*00dc*/ 	.word	0xffffffff


	//   ....[25]....
        /*00e0*/ 	.word	0xffffffff


	//   ....[26]....
        /*00e4*/ 	.word	0xffffffff


	//   ....[27]....
        /*00e8*/ 	.word	0xffffffff


	//   ....[28]....
        /*00ec*/ 	.word	0xffffffff


	//   ....[29]....
        /*00f0*/ 	.word	0xffffffff


	//   ....[30]....
        /*00f4*/ 	.word	0xffffffff


	//   ....[31]....
        /*00f8*/ 	.word	0xffffffff


	//   ....[32]....
        /*00fc*/ 	.word	0xffffffff


	//   ....[33]....
        /*0100*/ 	.word	0xffffffff


	//   ....[34]....
        /*0104*/ 	.word	0xffffffff


	//   ....[35]....
        /*0108*/ 	.word	0xffffffff


	//   ....[36]....
        /*010c*/ 	.word	0xffffffff


	//   ....[37]....
        /*0110*/ 	.word	0xffffffff


	//   ....[38]....
        /*0114*/ 	.word	0xffffffff


	//   ....[39]....
        /*0118*/ 	.word	0xffffffff


	//   ....[40]....
        /*011c*/ 	.word	0xffffffff


	//   ....[41]....
        /*0120*/ 	.word	0xffffffff


	//   ....[42]....
        /*0124*/ 	.word	0xffffffff


	//   ....[43]....
        /*0128*/ 	.word	0xffffffff


	//   ....[44]....
        /*012c*/ 	.word	0xffffffff


	//   ....[45]....
        /*0130*/ 	.word	0xffffffff


	//   ....[46]....
        /*0134*/ 	.word	0xffffffff


	//   ....[47]....
        /*0138*/ 	.word	0xffffffff


	//   ....[48]....
        /*013c*/ 	.word	0xffffffff


	//   ....[49]....
        /*0140*/ 	.word	0xffffffff


	//   ....[50]....
        /*0144*/ 	.word	0xffffffff


	//   ....[51]....
        /*0148*/ 	.word	0xffffffff


	//   ....[52]....
        /*014c*/ 	.word	0xffffffff


	//   ....[53]....
        /*0150*/ 	.word	0xffffffff


	//   ....[54]....
        /*0154*/ 	.word	0xffffffff


	//   ....[55]....
        /*0158*/ 	.word	0xffffffff


	//   ....[56]....
        /*015c*/ 	.word	0xffffffff


	//   ....[57]....
        /*0160*/ 	.word	0xffffffff


	//   ....[58]....
        /*0164*/ 	.word	0xffffffff


	//   ....[59]....
        /*0168*/ 	.word	0xffffffff


	//----- nvinfo : EIATTR_COOP_GROUP_INSTR_OFFSETS
	.align		4
.L_178:
        /*016c*/ 	.byte	0x04, 0x28
        /*016e*/ 	.short	(.L_180 - .L_179)


	//   ....[0]....
.L_179:
        /*0170*/ 	.word	0x00000d70


	//   ....[1]....
        /*0174*/ 	.word	0x00000da0


	//   ....[2]....
        /*0178*/ 	.word	0x00000dc0


	//   ....[3]....
        /*017c*/ 	.word	0x00000dd0


	//   ....[4]....
        /*0180*/ 	.word	0x00000f60


	//   ....[5]....
        /*0184*/ 	.word	0x00000f90


	//   ....[6]....
        /*0188*/ 	.word	0x00000fc0


	//   ....[7]....
        /*018c*/ 	.word	0x00000fe0


	//   ....[8]....
        /*0190*/ 	.word	0x00001160


	//   ....[9]....
        /*0194*/ 	.word	0x00001190


	//   ....[10]....
        /*0198*/ 	.word	0x000011c0


	//   ....[11]....
        /*019c*/ 	.word	0x000011e0


	//   ....[12]....
        /*01a0*/ 	.word	0x00001360


	//   ....[13]....
        /*01a4*/ 	.word	0x00001390


	//   ....[14]....
        /*01a8*/ 	.word	0x000013c0


	//   ....[15]....
        /*01ac*/ 	.word	0x000013e0


	//   ....[16]....
        /*01b0*/ 	.word	0x00001560


	//   ....[17]....
        /*01b4*/ 	.word	0x00001590


	//   ....[18]....
        /*01b8*/ 	.word	0x000015c0


	//   ....[19]....
        /*01bc*/ 	.word	0x000015e0


	//   ....[20]....
        /*01c0*/ 	.word	0x00002340


	//   ....[21]....
        /*01c4*/ 	.word	0x00002350


	//   ....[22]....
        /*01c8*/ 	.word	0x00002360


	//   ....[23]....
        /*01cc*/ 	.word	0x00002380


	//   ....[24]....
        /*01d0*/ 	.word	0x00002500


	//   ....[25]....
        /*01d4*/ 	.word	0x00002540


	//   ....[26]....
        /*01d8*/ 	.word	0x00002570


	//   ....[27]....
        /*01dc*/ 	.word	0x00002590


	//   ....[28]....
        /*01e0*/ 	.word	0x00002710


	//   ....[29]....
        /*01e4*/ 	.word	0x00002750


	//   ....[30]....
        /*01e8*/ 	.word	0x00002780


	//   ....[31]....
        /*01ec*/ 	.word	0x000027a0


	//   ....[32]....
        /*01f0*/ 	.word	0x00002920


	//   ....[33]....
        /*01f4*/ 	.word	0x00002960


	//   ....[34]....
        /*01f8*/ 	.word	0x00002990


	//   ....[35]....
        /*01fc*/ 	.word	0x000029b0


	//   ....[36]....
        /*0200*/ 	.word	0x00002b30


	//   ....[37]....
        /*0204*/ 	.word	0x00002b70


	//   ....[38]....
        /*0208*/ 	.word	0x00002ba0


	//   ....[39]....
        /*020c*/ 	.word	0x00002bc0


	//   ....[40]....
        /*0210*/ 	.word	0x000053c0


	//   ....[41]....
        /*0214*/ 	.word	0x000053f0


	//   ....[42]....
        /*0218*/ 	.word	0x00005410


	//   ....[43]....
        /*021c*/ 	.word	0x00005420


	//   ....[44]....
        /*0220*/ 	.word	0x000055b0


	//   ....[45]....
        /*0224*/ 	.word	0x000055e0


	//   ....[46]....
        /*0228*/ 	.word	0x00005610


	//   ....[47]....
        /*022c*/ 	.word	0x00005630


	//   ....[48]....
        /*0230*/ 	.word	0x000057b0


	//   ....[49]....
        /*0234*/ 	.word	0x000057e0


	//   ....[50]....
        /*0238*/ 	.word	0x00005810


	//   ....[51]....
        /*023c*/ 	.word	0x00005830


	//   ....[52]....
        /*0240*/ 	.word	0x000059b0


	//   ....[53]....
        /*0244*/ 	.word	0x000059e0


	//   ....[54]....
        /*0248*/ 	.word	0x00005a10


	//   ....[55]....
        /*024c*/ 	.word	0x00005a30


	//   ....[56]....
        /*0250*/ 	.word	0x00005bb0


	//   ....[57]....
        /*0254*/ 	.word	0x00005be0


	//   ....[58]....
        /*0258*/ 	.word	0x00005c10


	//   ....[59]....
        /*025c*/ 	.word	0x00005c30


	//----- nvinfo : EIATTR_VRC_CTA_INIT_COUNT
	.align		4
.L_180:
        /*0260*/ 	.byte	0x02, 0x4a
	.zero		1
	.zero		1


	//----- nvinfo : EIATTR_EXIT_INSTR_OFFSETS
	.align		4
        /*0264*/ 	.byte	0x04, 0x1c
        /*0266*/ 	.short	(.L_182 - .L_181)


	//   ....[0]....
.L_181:
        /*0268*/ 	.word	0x000068d0


	//   ....[1]....
        /*026c*/ 	.word	0x00006920


	//----- nvinfo : EIATTR_MAX_THREADS
	.align		4
.L_182:
        /*0270*/ 	.byte	0x04, 0x05
        /*0272*/ 	.short	(.L_184 - .L_183)
.L_183:
        /*0274*/ 	.word	0x00000100
        /*0278*/ 	.word	0x00000001
        /*027c*/ 	.word	0x00000001


	//----- nvinfo : EIATTR_CRS_STACK_SIZE
	.align		4
.L_184:
        /*0280*/ 	.byte	0x04, 0x1e
        /*0282*/ 	.short	(.L_186 - .L_185)
.L_185:
        /*0284*/ 	.word	0x00000000


	//----- nvinfo : EIATTR_CBANK_PARAM_SIZE
	.align		4
.L_186:
        /*0288*/ 	.byte	0x03, 0x19
        /*028a*/ 	.short	0x0071


	//----- nvinfo : EIATTR_PARAM_CBANK
	.align		4
        /*028c*/ 	.byte	0x04, 0x0a
        /*028e*/ 	.short	(.L_188 - .L_187)
	.align		4
.L_187:
        /*0290*/ 	.word	index@(.nv.constant0._ZN6thrust24THRUST_300001_SM_1000_NS8cuda_cub4core6detail13_kernel_agentINS1_8__reduce11ReduceAgentINS0_12zip_iteratorIN4cuda3std3__45tupleIJNS0_10device_ptrIdEENS0_17counting_iteratorIlNS0_11use_defaultESF_SF_EEEEEEEPNSB_IJdlEEESJ_lNS1_9__extrema9arg_max_fIdl10comparatorEEEEJSI_SK_lN3cub18CUB_300001_SM_100013GridEvenShareIlEENSR_9GridQueueIyEESO_EEEvDpT0_)
        /*0294*/ 	.short	0x0380
        /*0296*/ 	.short	0x0071


	//----- nvinfo : EIATTR_SW_WAR
	.align		4
.L_188:
        /*0298*/ 	.byte	0x04, 0x36
        /*029a*/ 	.short	(.L_190 - .L_189)
.L_189:
        /*029c*/ 	.word	0x00000008
.L_190:


//--------------------- .nv.info._ZN6thrust24THRUST_300001_SM_1000_NS8cuda_cub4core6detail13_kernel_agentINS1_8__reduce11ReduceAgentINS0_12zip_iteratorIN4cuda3std3__45tupleIJNS0_10device_ptrIdEENS0_17counting_iteratorIlNS0_11use_defaultESF_SF_EEEEEEEPNSB_IJdlEEESJ_lNS1_9__extrema9arg_max_fIdl10comparatorEEEEJSI_SK_lSO_EEEvDpT0_ --------------------------
	.section	.nv.info._ZN6thrust24THRUST_300001_SM_1000_NS8cuda_cub4core6detail13_kernel_agentINS1_8__reduce11ReduceAgentINS0_12zip_iteratorIN4cuda3std3__45tupleIJNS0_10device_ptrIdEENS0_17counting_iteratorIlNS0_11use_defaultESF_SF_EEEEEEEPNSB_IJdlEEESJ_lNS1_9__extrema9arg_max_fIdl10comparatorEEEEJSI_SK_lSO_EEEvDpT0_,"",@"SHT_CUDA_INFO"
	.sectionflags	@""
	.align	4


	//----- nvinfo : EIATTR_CUDA_API_VERSION
	.align		4
        /*0000*/ 	.byte	0x04, 0x37
        /*0002*/ 	.short	(.L_192 - .L_191)
.L_191:
        /*0004*/ 	.word	0x00000082


	//----- nvinfo : EIATTR_KPARAM_INFO
	.align		4
.L_192:
        /*0008*/ 	.byte	0x04, 0x17
        /*000a*/ 	.short	(.L_194 - .L_193)
.L_193:
        /*000c*/ 	.word	0x00000000
        /*0010*/ 	.short	0x0003
        /*0012*/ 	.short	0x0020
        /*0014*/ 	.byte	0x00, 0xf0, 0x05, 0x00


	//----- nvinfo : EIATTR_KPARAM_INFO
	.align		4
.L_194:
        /*0018*/ 	.byte	0x04, 0x17
        /*001a*/ 	.short	(.L_196 - .L_195)
.L_195:
        /*001c*/ 	.word	0x00000000
        /*0020*/ 	.short	0x0002
        /*0022*/ 	.short	0x0018
        /*0024*/ 	.byte	0x00, 0xf0, 0x21, 0x00


	//----- nvinfo : EIATTR_KPARAM_INFO
	.align		4
.L_196:
        /*0028*/ 	.byte	0x04, 0x17
        /*002a*/ 	.short	(.L_198 - .L_197)
.L_197:
        /*002c*/ 	.word	0x00000000
        /*0030*/ 	.short	0x0001
        /*0032*/ 	.short	0x0010
        /*0034*/ 	.byte	0x00, 0xf5, 0x21, 0x00


	//----- nvinfo : EIATTR_KPARAM_INFO
	.align		4
.L_198:
        /*0038*/ 	.byte	0x04, 0x17
        /*003a*/ 	.short	(.L_200 - .L_199)
.L_199:
        /*003c*/ 	.word	0x00000000
        /*0040*/ 	.short	0x0000
        /*0042*/ 	.short	0x0000
        /*0044*/ 	.byte	0x00, 0xf0, 0x41, 0x00


	//----- nvinfo : EIATTR_SPARSE_MMA_MASK
	.align		4
.L_200:
        /*0048*/ 	.byte	0x03, 0x50
        /*004a*/ 	.short	0x0000


	//----- nvinfo : EIATTR_MAXREG_COUNT
	.align		4
        /*004c*/ 	.byte	0x03, 0x1b
        /*004e*/ 	.short	0x00ff


	//----- nvinfo : EIATTR_NUM_BARRIERS
	.align		4
        /*0050*/ 	.byte	0x02, 0x4c
        /*0052*/ 	.byte	0x01
	.zero		1


	//----- nvinfo : EIATTR_MERCURY_ISA_VERSION
	.align		4
        /*0054*/ 	.byte	0x03, 0x5f
        /*0056*/ 	.short	0x0101


	//----- nvinfo : EIATTR_COOP_GROUP_MASK_REGIDS
	.align		4
        /*0058*/ 	.byte	0x04, 0x29
        /*005a*/ 	.short	(.L_202 - .L_201)


	//   ....[0]....
.L_201:
        /*005c*/ 	.word	0xffffffff


	//   ....[1]....
        /*0060*/ 	.word	0xffffffff


	//   ....[2]....
        /*0064*/ 	.word	0xffffffff


	//   ....[3]....
        /*0068*/ 	.word	0xffffffff


	//   ....[4]....
        /*006c*/ 	.word	0xffffffff


	//   ....[5]....
        /*0070*/ 	.word	0xffffffff


	//   ....[6]....
        /*0074*/ 	.word	0xffffffff


	//   ....[7]....
        /*0078*/ 	.word	0xffffffff


	//   ....[8]....
        /*007c*/ 	.word	0xffffffff


	//   ....[9]....
        /*0080*/ 	.word	0xffffffff


	//   ....[10]....
        /*0084*/ 	.word	0xffffffff


	//   ....[11]....
        /*0088*/ 	.word	0xffffffff


	//   ....[12]....
        /*008c*/ 	.word	0xffffffff


	//   ....[13]....
        /*0090*/ 	.word	0xffffffff


	//   ....[14]....
        /*0094*/ 	.word	0xffffffff


	//   ....[15]....
        /*0098*/ 	.word	0xffffffff


	//   ....[16]....
        /*009c*/ 	.word	0xffffffff


	//   ....[17]....
        /*00a0*/ 	.word	0xffffffff


	//   ....[18]....
        /*00a4*/ 	.word	0xffffffff


	//   ....[19]....
        /*00a8*/ 	.word	0xffffffff


	//   ....[20]....
        /*00ac*/ 	.word	0xffffffff


	//   ....[21]....
        /*00b0*/ 	.word	0xffffffff


	//   ....[22]....
        /*00b4*/ 	.word	0xffffffff


	//   ....[23]....
        /*00b8*/ 	.word	0xffffffff


	//   ....[24]....
        /*00bc*/ 	.word	0xffffffff


	//   ....[25]....
        /*00c0*/ 	.word	0xffffffff


	//   ....[26]....
        /*00c4*/ 	.word	0xffffffff


	//   ....[27]....
        /*00c8*/ 	.word	0xffffffff


	//   ....[28]....
        /*00cc*/ 	.word	0xffffffff


	//   ....[29]....
        /*00d0*/ 	.word	0xffffffff


	//   ....[30]....
        /*00d4*/ 	.word	0xffffffff


	//   ....[31]....
        /*00d8*/ 	.word	0xffffffff


	//   ....[32]....
        /*00dc*/ 	.word	0xffffffff


	//   ....[33]....
        /*00e0*/ 	.word	0xffffffff


	//   ....[34]....
        /*00e4*/ 	.word	0xffffffff


	//   ....[35]....
        /*00e8*/ 	.word	0xffffffff


	//   ....[36]....
        /*00ec*/ 	.word	0xffffffff


	//   ....[37]....
        /*00f0*/ 	.word	0xffffffff


	//   ....[38]....
        /*00f4*/ 	.word	0xffffffff


	//   ....[39]....
        /*00f8*/ 	.word	0xffffffff


	//   ....[40]....
        /*00fc*/ 	.word	0xffffffff


	//   ....[41]....
        /*0100*/ 	.word	0xffffffff


	//   ....[42]....
        /*0104*/ 	.word	0xffffffff


	//   ....[43]....
        /*0108*/ 	.word	0xffffffff


	//   ....[44]....
        /*010c*/ 	.word	0xffffffff


	//   ....[45]....
        /*0110*/ 	.word	0xffffffff


	//   ....[46]....
        /*0114*/ 	.word	0xffffffff


	//   ....[47]....
        /*0118*/ 	.word	0xffffffff


	//   ....[48]....
        /*011c*/ 	.word	0xffffffff


	//   ....[49]....
        /*0120*/ 	.word	0xffffffff


	//   ....[50]....
        /*0124*/ 	.word	0xffffffff


	//   ....[51]....
        /*0128*/ 	.word	0xffffffff


	//   ....[52]....
        /*012c*/ 	.word	0xffffffff


	//   ....[53]....
        /*0130*/ 	.word	0xffffffff


	//   ....[54]....
        /*0134*/ 	.word	0xffffffff


	//   ....[55]....
        /*0138*/ 	.word	0xffffffff


	//   ....[56]....
        /*013c*/ 	.word	0xffffffff


	//   ....[57]....
        /*0140*/ 	.word	0xffffffff


	//   ....[58]....
        /*0144*/ 	.word	0xffffffff


	//   ....[59]....
        /*0148*/ 	.word	0xffffffff


	//----- nvinfo : EIATTR_COOP_GROUP_INSTR_OFFSETS
	.align		4
.L_202:
        /*014c*/ 	.byte	0x04, 0x28
        /*014e*/ 	.short	(.L_204 - .L_203)


	//   ....[0]....
.L_203:
        /*0150*/ 	.word	0x00000cb0


	//   ....[1]....
        /*0154*/ 	.word	0x00000ce0


	//   ....[2]....
        /*0158*/ 	.word	0x00000d00


	//   ....[3]....
        /*015c*/ 	.word	0x00000d10


	//   ....[4]....
        /*0160*/ 	.word	0x00000ea0


	//   ....[5]....
        /*0164*/ 	.word	0x00000ed0


	//   ....[6]....
        /*0168*/ 	.word	0x00000f00


	//   ....[7]....
        /*016c*/ 	.word	0x00000f20


	//   ....[8]....
        /*0170*/ 	.word	0x000010a0


	//   ....[9]....
        /*0174*/ 	.word	0x000010d0


	//   ....[10]....
        /*0178*/ 	.word	0x00001100


	//   ....[11]....
        /*017c*/ 	.word	0x00001120


	//   ....[12]....
        /*0180*/ 	.word	0x000012a0


	//   ....[13]....
        /*0184*/ 	.word	0x000012d0


	//   ....[14]....
        /*0188*/ 	.word	0x00001300


	//   ....[15]....
        /*018c*/ 	.word	0x00001320


	//   ....[16]....
        /*0190*/ 	.word	0x000014a0


	//   ....[17]....
        /*0194*/ 	.word	0x000014e0


	//   ....[18]....
        /*0198*/ 	.word	0x00001510


	//   ....[19]....
        /*019c*/ 	.word	0x00001520


	//   ....[20]....
        /*01a0*/ 	.word	0x00002280


	//   ....[21]....
        /*01a4*/ 	.word	0x00002290


	//   ....[22]....
        /*01a8*/ 	.word	0x000022a0


	//   ....[23]....
        /*01ac*/ 	.word	0x000022c0


	//   ....[24]....
        /*01b0*/ 	.word	0x00002440


	//   ....[25]....
        /*01b4*/ 	.word	0x00002480


	//   ....[26]....
        /*01b8*/ 	.word	0x000024b0


	//   ....[27]....
        /*01bc*/ 	.word	0x000024d0


	//   ....[28]....
        /*01c0*/ 	.word	0x00002650


	//   ....[29]....
        /*01c4*/ 	.word	0x00002690


	//   ....[30]....
        /*01c8*/ 	.word	0x000026c0


	//   ....[31]....
        /*01cc*/ 	.word	0x000026e0


	//   ....[32]....
        /*01d0*/ 	.word	0x00002860


	//   ....[33]....
        /*01d4*/ 	.word	0x000028a0


	//   ....[34]....
        /*01d8*/ 	.word	0x000028d0


	//   ....[35]....
        /*01dc*/ 	.word	0x000028f0


	//   ....[36]....
        /*01e0*/ 	.word	0x00002a70


	//   ....[37]....
        /*01e4*/ 	.word	0x00002ab0


	//   ....[38]....
        /*01e8*/ 	.word	0x00002ae0


	//   ....[39]....
        /*01ec*/ 	.word	0x00002b00


	//   ....[40]....
        /*01f0*/ 	.word	0x00004f40


	//   ....[41]....
        /*01f4*/ 	.word	0x00004f70


	//   ....[42]....
        /*01f8*/ 	.word	0x00004f90


	//   ....[43]....
        /*01fc*/ 	.word	0x00004fa0


	//   ....[44]....
        /*0200*/ 	.word	0x00005130


	//   ....[45]....
        /*0204*/ 	.word	0x00005160


	//   ....[46]....
        /*0208*/ 	.word	0x00005190


	//   ....[47]....
        /*020c*/ 	.word	0x000051b0


	//   ....[48]....
        /*0210*/ 	.word	0x00005330


	//   ....[49]....
        /*0214*/ 	.word	0x00005360


	//   ....[50]....
        /*0218*/ 	.word	0x00005390


	//   ....[51]....
        /*021c*/ 	.word	0x000053b0


	//   ....[52]....
        /*0220*/ 	.word	0x00005530


	//   ....[53]....
        /*0224*/ 	.word	0x00005560


	//   ....[54]....
        /*0228*/ 	.word	0x00005590


	//   ....[55]....
        /*022c*/ 	.word	0x000055b0


	//   ....[56]....
        /*0230*/ 	.word	0x00005730


	//   ....[57]....
        /*0234*/ 	.word	0x00005760


	//   ....[58]....
        /*0238*/ 	.word	0x00005790


	//   ....[59]....
        /*023c*/ 	.word	0x000057b0


	//----- nvinfo : EIATTR_VRC_CTA_INIT_COUNT
	.align		4
.L_204:
        /*0240*/ 	.byte	0x02, 0x4a
	.zero		1
	.zero		1


	//----- nvinfo : EIATTR_EXIT_INSTR_OFFSETS
	.align		4
        /*0244*/ 	.byte	0x04, 0x1c
        /*0246*/ 	.short	(.L_206 - .L_205)


	//   ....[0]....
.L_205:
        /*0248*/ 	.word	0x00000040


	//   ....[1]....
        /*024c*/ 	.word	0x00006450


	//   ....[2]....
        /*0250*/ 	.word	0x00006490


	//----- nvinfo : EIATTR_MAX_THREADS
	.align		4
.L_206:
        /*0254*/ 	.byte	0x04, 0x05
        /*0256*/ 	.short	(.L_208 - .L_207)
.L_207:
        /*0258*/ 	.word	0x00000100
        /*025c*/ 	.word	0x00000001
        /*0260*/ 	.word	0x00000001


	//----- nvinfo : EIATTR_CRS_STACK_SIZE
	.align		4
.L_208:
        /*0264*/ 	.byte	0x04, 0x1e
        /*0266*/ 	.short	(.L_210 - .L_209)
.L_209:
        /*0268*/ 	.word	0x00000000


	//----- nvinfo : EIATTR_CBANK_PARAM_SIZE
	.align		4
.L_210:
        /*026c*/ 	.byte	0x03, 0x19
        /*026e*/ 	.short	0x0021


	//----- nvinfo : EIATTR_PARAM_CBANK
	.align		4
        /*0270*/ 	.byte	0x04, 0x0a
        /*0272*/ 	.short	(.L_212 - .L_211)
	.align		4
.L_211:
        /*0274*/ 	.word	index@(.nv.constant0._ZN6thrust24THRUST_300001_SM_1000_NS8cuda_cub4core6detail13_kernel_agentINS1_8__reduce11ReduceAgentINS0_12zip_iteratorIN4cuda3std3__45tupleIJNS0_10device_ptrIdEENS0_17counting_iteratorIlNS0_11use_defaultESF_SF_EEEEEEEPNSB_IJdlEEESJ_lNS1_9__extrema9arg_max_fIdl10comparatorEEEEJSI_SK_lSO_EEEvDpT0_)
        /*0278*/ 	.short	0x0380
        /*027a*/ 	.short	0x0021


	//----- nvinfo : EIATTR_SW_WAR
	.align		4
.L_212:
        /*027c*/ 	.byte	0x04, 0x36
        /*027e*/ 	.short	(.L_214 - .L_213)
.L_213:
        /*0280*/ 	.word	0x00000008
.L_214:


//--------------------- .nv.info._ZN6thrust24THRUST_300001_SM_1000_NS8cuda_cub4core6detail13_kernel_agentINS1_8__reduce11ReduceAgentIPN4cuda3std3__45tupleIJdlEEESC_SB_iNS1_9__extrema9arg_max_fIdl10comparatorEEEEJSC_SC_iSG_EEEvDpT0_ --------------------------
	.section	.nv.info._ZN6thrust24THRUST_300001_SM_1000_NS8cuda_cub4core6detail13_kernel_agentINS1_8__reduce11ReduceAgentIPN4cuda3std3__45tupleIJdlEEESC_SB_iNS1_9__extrema9arg_max_fIdl10comparatorEEEEJSC_SC_iSG_EEEvDpT0_,"",@"SHT_CUDA_INFO"
	.sectionflags	@""
	.align	4


	//----- nvinfo : EIATTR_CUDA_API_VERSION
	.align		4
        /*0000*/ 	.byte	0x04, 0x37
        /*0002*/ 	.short	(.L_216 - .L_215)
.L_215:
        /*0004*/ 	.word	0x00000082


	//----- nvinfo : EIATTR_KPARAM_INFO
	.align		4
.L_216:
        /*0008*/ 	.byte	0x04, 0x17
        /*000a*/ 	.short	(.L_218 - .L_217)
.L_217:
        /*000c*/ 	.word	0x00000000
        /*0010*/ 	.short	0x0003
        /*0012*/ 	.short	0x0014
        /*0014*/ 	.byte	0x00, 0xf0, 0x05, 0x00


	//----- nvinfo : EIATTR_KPARAM_INFO
	.align		4
.L_218:
        /*0018*/ 	.byte	0x04, 0x17
        /*001a*/ 	.short	(.L_220 - .L_219)
.L_219:
        /*001c*/ 	.word	0x00000000
        /*0020*/ 	.short	0x0002
        /*0022*/ 	.short	0x0010
        /*0024*/ 	.byte	0x00, 0xf0, 0x11, 0x00


	//----- nvinfo : EIATTR_KPARAM_INFO
	.align		4
.L_220:
        /*0028*/ 	.byte	0x04, 0x17
        /*002a*/ 	.short	(.L_222 - .L_221)
.L_221:
        /*002c*/ 	.word	0x00000000
        /*0030*/ 	.short	0x0001
        /*0032*/ 	.short	0x0008
        /*0034*/ 	.byte	0x00, 0xf5, 0x21, 0x00


	//----- nvinfo : EIATTR_KPARAM_INFO
	.align		4
.L_222:
        /*0038*/ 	.byte	0x04, 0x17
        /*003a*/ 	.short	(.L_224 - .L_223)
.L_223:
        /*003c*/ 	.word	0x00000000
        /*0040*/ 	.short	0x0000
        /*0042*/ 	.short	0x0000
        /*0044*/ 	.byte	0x00, 0xf5, 0x21, 0x00


	//----- nvinfo : EIATTR_SPARSE_MMA_MASK
	.align		4
.L_224:
        /*0048*/ 	.byte	0x03, 0x50
        /*004a*/ 	.short	0x0000


	//----- nvinfo : EIATTR_MAXREG_COUNT
	.align		4
        /*004c*/ 	.byte	0x03, 0x1b
        /*004e*/ 	.short	0x00ff


	//----- nvinfo : EIATTR_NUM_BARRIERS
	.align		4
        /*0050*/ 	.byte	0x02, 0x4c
        /*0052*/ 	.byte	0x01
	.zero		1


	//----- nvinfo : EIATTR_MERCURY_ISA_VERSION
	.align		4
        /*0054*/ 	.byte	0x03, 0x5f
        /*0056*/ 	.short	0x0101


	//----- nvinfo : EIATTR_COOP_GROUP_MASK_REGIDS
	.align		4
        /*0058*/ 	.byte	0x04, 0x29
        /*005a*/ 	.short	(.L_226 - .L_225)


	//   ....[0]....
.L_225:
        /*005c*/ 	.word	0xffffffff


	//   ....[1]....
        /*0060*/ 	.word	0xffffffff


	//   ....[2]....
        /*0064*/ 	.word	0xffffffff


	//   ....[3]....
        /*0068*/ 	.word	0xffffffff


	//   ....[4]....
        /*006c*/ 	.word	0xffffffff


	//   ....[5]....
        /*0070*/ 	.word	0xffffffff


	//   ....[6]....
        /*0074*/ 	.word	0xffffffff


	//   ....[7]....
        /*0078*/ 	.word	0xffffffff


	//   ....[8]....
        /*007c*/ 	.word	0xffffffff


	//   ....[9]....
        /*0080*/ 	.word	0xffffffff


	//   ....[10]....
        /*0084*/ 	.word	0xffffffff


	//   ....[11]....
        /*0088*/ 	.word	0xffffffff


	//   ....[12]....
        /*008c*/ 	.word	0xffffffff


	//   ....[13]....
        /*0090*/ 	.word	0xffffffff


	//   ....[14]....
        /*0094*/ 	.word	0xffffffff


	//   ....[15]....
        /*0098*/ 	.word	0xffffffff


	//   ....[16]....
        /*009c*/ 	.word	0xffffffff


	//   ....[17]....
        /*00a0*/ 	.word	0xffffffff


	//   ....[18]....
        /*00a4*/ 	.word	0xffffffff


	//   ....[19]....
        /*00a8*/ 	.word	0xffffffff


	//   ....[20]....
        /*00ac*/ 	.word	0xffffffff


	//   ....[21]....
        /*00b0*/ 	.word	0xffffffff


	//   ....[22]....
        /*00b4*/ 	.word	0xffffffff


	//   ....[23]....
        /*00b8*/ 	.word	0xffffffff


	//   ....[24]....
        /*00bc*/ 	.word	0xffffffff


	//   ....[25]....
        /*00c0*/ 	.word	0xffffffff


	//   ....[26]....
        /*00c4*/ 	.word	0xffffffff


	//   ....[27]....
        /*00c8*/ 	.word	0xffffffff


	//   ....[28]....
        /*00cc*/ 	.word	0xffffffff


	//   ....[29]....
        /*00d0*/ 	.word	0xffffffff


	//   ....[30]....
        /*00d4*/ 	.word	0xffffffff


	//   ....[31]....
        /*00d8*/ 	.word	0xffffffff


	//   ....[32]....
        /*00dc*/ 	.word	0xffffffff


	//   ....[33]....
        /*00e0*/ 	.word	0xffffffff


	//   ....[34]....
        /*00e4*/ 	.word	0xffffffff


	//   ....[35]....
        /*00e8*/ 	.word	0xffffffff


	//   ....[36]....
        /*00ec*/ 	.word	0xffffffff


	//   ....[37]....
        /*00f0*/ 	.word	0xffffffff


	//   ....[38]....
        /*00f4*/ 	.word	0xffffffff


	//   ....[39]....
        /*00f8*/ 	.word	0xffffffff


	//   ....[40]....
        /*00fc*/ 	.word	0xffffffff


	//   ....[41]....
        /*0100*/ 	.word	0xffffffff


	//   ....[42]....
        /*0104*/ 	.word	0xffffffff


	//   ....[43]....
        /*0108*/ 	.word	0xffffffff


	//   ....[44]....
        /*010c*/ 	.word	0xffffffff


	//   ....[45]....
        /*0110*/ 	.word	0xffffffff


	//   ....[46]....
        /*0114*/ 	.word	0xffffffff


	//   ....[47]....
        /*0118*/ 	.word	0xffffffff


	//   ....[48]....
        /*011c*/ 	.word	0xffffffff


	//   ....[49]....
        /*0120*/ 	.word	0xffffffff


	//   ....[50]....
        /*0124*/ 	.word	0xffffffff


	//   ....[51]....
        /*0128*/ 	.word	0xffffffff


	//   ....[52]....
        /*012c*/ 	.word	0xffffffff


	//   ....[53]....
        /*0130*/ 	.word	0xffffffff


	//   ....[54]....
        /*0134*/ 	.word	0xffffffff


	//   ....[55]....
        /*0138*/ 	.word	0xffffffff


	//   ....[56]....
        /*013c*/ 	.word	0xffffffff


	//   ....[57]....
        /*0140*/ 	.word	0xffffffff


	//   ....[58]....
        /*0144*/ 	.word	0xffffffff


	//   ....[59]....
        /*0148*/ 	.word	0xffffffff


	//----- nvinfo : EIATTR_COOP_GROUP_INSTR_OFFSETS
	.align		4
.L_226:
        /*014c*/ 	.byte	0x04, 0x28
        /*014e*/ 	.short	(.L_228 - .L_227)


	//   ....[0]....
.L_227:
        /*0150*/ 	.word	0x00000b70


	//   ....[1]....
        /*0154*/ 	.word	0x00000ba0


	//   ....[2]....
        /*0158*/ 	.word	0x00000bc0


	//   ....[3]....
        /*015c*/ 	.word	0x00000bd0


	//   ....[4]....
        /*0160*/ 	.word	0x00000d60


	//   ....[5]....
        /*0164*/ 	.word	0x00000d90


	//   ....[6]....
        /*0168*/ 	.word	0x00000dc0


	//   ....[7]....
        /*016c*/ 	.word	0x00000de0


	//   ....[8]....
        /*0170*/ 	.word	0x00000f60


	//   ....[9]....
        /*0174*/ 	.word	0x00000f90


	//   ....[10]....
        /*0178*/ 	.word	0x00000fc0


	//   ....[11]....
        /*017c*/ 	.word	0x00000fe0


	//   ....[12]....
        /*0180*/ 	.word	0x00001160


	//   ....[13]....
        /*0184*/ 	.word	0x00001190


	//   ....[14]....
        /*0188*/ 	.word	0x000011c0


	//   ....[15]....
        /*018c*/ 	.word	0x000011e0


	//   ....[16]....
        /*0190*/ 	.word	0x00001360


	//   ....[17]....
        /*0194*/ 	.word	0x000013a0


	//   ....[18]....
        /*0198*/ 	.word	0x000013d0


	//   ....[19]....
        /*019c*/ 	.word	0x000013e0


	//   ....[20]....
        /*01a0*/ 	.word	0x00002140


	//   ....[21]....
        /*01a4*/ 	.word	0x00002150


	//   ....[22]....
        /*01a8*/ 	.word	0x00002160


	//   ....[23]....
        /*01ac*/ 	.word	0x00002180


	//   ....[24]....
        /*01b0*/ 	.word	0x00002300


	//   ....[25]....
        /*01b4*/ 	.word	0x00002340


	//   ....[26]....
        /*01b8*/ 	.word	0x00002370


	//   ....[27]....
        /*01bc*/ 	.word	0x00002390


	//   ....[28]....
        /*01c0*/ 	.word	0x00002510


	//   ....[29]....
        /*01c4*/ 	.word	0x00002550


	//   ....[30]....
        /*01c8*/ 	.word	0x00002580


	//   ....[31]....
        /*01cc*/ 	.word	0x000025a0


	//   ....[32]....
        /*01d0*/ 	.word	0x00002720


	//   ....[33]....
        /*01d4*/ 	.word	0x00002760


	//   ....[34]....
        /*01d8*/ 	.word	0x00002790


	//   ....[35]....
        /*01dc*/ 	.word	0x000027b0


	//   ....[36]....
        /*01e0*/ 	.word	0x00002930


	//   ....[37]....
        /*01e4*/ 	.word	0x00002970


	//   ....[38]....
        /*01e8*/ 	.word	0x000029b0


	//   ....[39]....
        /*01ec*/ 	.word	0x000029c0


	//   ....[40]....
        /*01f0*/ 	.word	0x00004d80


	//   ....[41]....
        /*01f4*/ 	.word	0x00004db0


	//   ....[42]....
        /*01f8*/ 	.word	0x00004dd0


	//   ....[43]....
        /*01fc*/ 	.word	0x00004de0


	//   ....[44]....
        /*0200*/ 	.word	0x00004f70


	//   ....[45]....
        /*0204*/ 	.word	0x00004fa0


	//   ....[46]....
        /*0208*/ 	.word	0x00004fd0


	//   ....[47]....
        /*020c*/ 	.word	0x00004ff0


	//   ....[48]....
        /*0210*/ 	.word	0x00005170


	//   ....[49]....
        /*0214*/ 	.word	0x000051a0


	//   ....[50]....
        /*0218*/ 	.word	0x000051d0


	//   ....[51]....
        /*021c*/ 	.word	0x000051f0


	//   ....[52]....
        /*0220*/ 	.word	0x00005370


	//   ....[53]....
        /*0224*/ 	.word	0x000053a0


	//   ....[54]....
        /*0228*/ 	.word	0x000053d0


	//   ....[55]....
        /*022c*/ 	.word	0x000053f0


	//   ....[56]....
        /*0230*/ 	.word	0x00005570


	//   ....[57]....
        /*0234*/ 	.word	0x000055a0


	//   ....[58]....
        /*0238*/ 	.word	0x000055d0


	//   ....[59]....
        /*023c*/ 	.word	0x000055f0


	//----- nvinfo : EIATTR_VRC_CTA_INIT_COUNT
	.align		4
.L_228:
        /*0240*/ 	.byte	0x02, 0x4a
	.zero		1
	.zero		1


	//----- nvinfo : EIATTR_EXIT_INSTR_OFFSETS
	.align		4
        /*0244*/ 	.byte	0x04, 0x1c
        /*0246*/ 	.short	(.L_230 - .L_229)


	//   ....[0]....
.L_229:
        /*0248*/ 	.word	0x00000030


	//   ....[1]....
        /*024c*/ 	.word	0x00006290


	//   ....[2]....
        /*0250*/ 	.word	0x000062d0


	//----- nvinfo : EIATTR_MAX_THREADS
	.align		4
.L_230:
        /*0254*/ 	.byte	0x04, 0x05
        /*0256*/ 	.short	(.L_232 - .L_231)
.L_231:
        /*0258*/ 	.word	0x00000100
        /*025c*/ 	.word	0x00000001
        /*0260*/ 	.word	0x00000001


	//----- nvinfo : EIATTR_CRS_STACK_SIZE
	.align		4
.L_232:
        /*0264*/ 	.byte	0x04, 0x1e
        /*0266*/ 	.short	(.L_234 - .L_233)
.L_233:
        /*0268*/ 	.word	0x00000000


	//----- nvinfo : EIATTR_CBANK_PARAM_SIZE
	.align		4
.L_234:
        /*026c*/ 	.byte	0x03, 0x19
        /*026e*/ 	.short	0x0015


	//----- nvinfo : EIATTR_PARAM_CBANK
	.align		4
        /*0270*/ 	.byte	0x04, 0x0a
        /*0272*/ 	.short	(.L_236 - .L_235)
	.align		4
.L_235:
        /*0274*/ 	.word	index@(.nv.constant0._ZN6thrust24THRUST_300001_SM_1000_NS8cuda_cub4core6detail13_kernel_agentINS1_8__reduce11ReduceAgentIPN4cuda3std3__45tupleIJdlEEESC_SB_iNS1_9__extrema9arg_max_fIdl10comparatorEEEEJSC_SC_iSG_EEEvDpT0_)
        /*0278*/ 	.short	0x0380
        /*027a*/ 	.short	0x0015


	//----- nvinfo : EIATTR_SW_WAR
	.align		4
.L_236:
        /*027c*/ 	.byte	0x04, 0x36
        /*027e*/ 	.short	(.L_238 - .L_237)
.L_237:
        /*0280*/ 	.word	0x00000008
.L_238:


//--------------------- .nv.info._ZN6thrust24THRUST_300001_SM_1000_NS8cuda_cub4core6detail13_kernel_agentINS1_8__reduce10DrainAgentIiEEJN3cub18CUB_300001_SM_10009GridQueueIjEEiEEEvDpT0_ --------------------------
	.section	.nv.info._ZN6thrust24THRUST_300001_SM_1000_NS8cuda_cub4core6detail13_kernel_agentINS1_8__reduce10DrainAgentIiEEJN3cub18CUB_300001_SM_10009GridQueueIjEEiEEEvDpT0_,"",@"SHT_CUDA_INFO"
	.sectionflags	@""
	.align	4


	//----- nvinfo : EIATTR_CUDA_API_VERSION
	.align		4
        /*0000*/ 	.byte	0x04, 0x37
        /*0002*/ 	.short	(.L_240 - .L_239)
.L_239:
        /*0004*/ 	.word	0x00000082


	//----- nvinfo : EIATTR_KPARAM_INFO
	.align		4
.L_240:
        /*0008*/ 	.byte	0x04, 0x17
        /*000a*/ 	.short	(.L_242 - .L_241)
.L_241:
        /*000c*/ 	.word	0x00000000
        /*0010*/ 	.short	0x0001
        /*0012*/ 	.short	0x0008
        /*0014*/ 	.byte	0x00, 0xf0, 0x11, 0x00


	//----- nvinfo : EIATTR_KPARAM_INFO
	.align		4
.L_242:
        /*0018*/ 	.byte	0x04, 0x17
        /*001a*/ 	.short	(.L_244 - .L_243)
.L_243:
        /*001c*/ 	.word	0x00000000
        /*0020*/ 	.short	0x0000
        /*0022*/ 	.short	0x0000
        /*0024*/ 	.byte	0x00, 0xf0, 0x21, 0x00


	//----- nvinfo : EIATTR_SPARSE_MMA_MASK
	.align		4
.L_244:
        /*0028*/ 	.byte	0x03, 0x50
        /*002a*/ 	.short	0x0000


	//----- nvinfo : EIATTR_MAXREG_COUNT
	.align		4
        /*002c*/ 	.byte	0x03, 0x1b
        /*002e*/ 	.short	0x00ff


	//----- nvinfo : EIATTR_MERCURY_ISA_VERSION
	.align		4
        /*0030*/ 	.byte	0x03, 0x5f
        /*0032*/ 	.short	0x0101


	//----- nvinfo : EIATTR_VRC_CTA_INIT_COUNT
	.align		4
        /*0034*/ 	.byte	0x02, 0x4a
	.zero		1
	.zero		1


	//----- nvinfo : EIATTR_EXIT_INSTR_OFFSETS
	.align		4
        /*0038*/ 	.byte	0x04, 0x1c
        /*003a*/ 	.short	(.L_246 - .L_245)


	//   ....[0]....
.L_245:
        /*003c*/ 	.word	0x00000060


	//----- nvinfo : EIATTR_MAX_THREADS
	.align		4
.L_246:
        /*0040*/ 	.byte	0x04, 0x05
        /*0042*/ 	.short	(.L_248 - .L_247)
.L_247:
        /*0044*/ 	.word	0x00000001
        /*0048*/ 	.word	0x00000001
        /*004c*/ 	.word	0x00000001


	//----- nvinfo : EIATTR_CBANK_PARAM_SIZE
	.align		4
.L_248:
        /*0050*/ 	.byte	0x03, 0x19
        /*0052*/ 	.short	0x000c


	//----- nvinfo : EIATTR_PARAM_CBANK
	.align		4
        /*0054*/ 	.byte	0x04, 0x0a
        /*0056*/ 	.short	(.L_250 - .L_249)
	.align		4
.L_249:
        /*0058*/ 	.word	index@(.nv.constant0._ZN6thrust24THRUST_300001_SM_1000_NS8cuda_cub4core6detail13_kernel_agentINS1_8__reduce10DrainAgentIiEEJN3cub18CUB_300001_SM_10009GridQueueIjEEiEEEvDpT0_)
        /*005c*/ 	.short	0x0380
        /*005e*/ 	.short	0x000c


	//----- nvinfo : EIATTR_SW_WAR
	.align		4
.L_250:
        /*0060*/ 	.byte	0x04, 0x36
        /*0062*/ 	.short	(.L_252 - .L_251)
.L_251:
        /*0064*/ 	.word	0x00000008
.L_252:


//--------------------- .nv.info._ZN6thrust24THRUST_300001_SM_1000_NS8cuda_cub4core6detail13_kernel_agentINS1_8__reduce11ReduceAgentINS0_12zip_iteratorIN4cuda3std3__45tupleIJNS0_10device_ptrIdEENS0_17counting_iteratorIlNS0_11use_defaultESF_SF_EEEEEEEPNSB_IJdlEEESJ_iNS1_9__extrema9arg_max_fIdl10comparatorEEEEJSI_SK_iN3cub18CUB_300001_SM_100013GridEvenShareIiEENSR_9GridQueueIjEESO_EEEvDpT0_ --------------------------
	.section	.nv.info._ZN6thrust24THRUST_300001_SM_1000_NS8cuda_cub4core6detail13_kernel_agentINS1_8__reduce11ReduceAgentINS0_12zip_iteratorIN4cuda3std3__45tupleIJNS0_10device_ptrIdEENS0_17counting_iteratorIlNS0_11use_defaultESF_SF_EEEEEEEPNSB_IJdlEEESJ_iNS1_9__extrema9arg_max_fIdl10comparatorEEEEJSI_SK_iN3cub18CUB_300001_SM_100013GridEvenShareIiEENSR_9GridQueueIjEESO_EEEvDpT0_,"",@"SHT_CUDA_INFO"
	.sectionflags	@""
	.align	4


	//----- nvinfo : EIATTR_CUDA_API_VERSION
	.align		4
        /*0000*/ 	.byte	0x04, 0x37
        /*0002*/ 	.short	(.L_254 - .L_253)
.L_253:
        /*0004*/ 	.word	0x00000082


	//----- nvinfo : EIATTR_KPARAM_INFO
	.align		4
.L_254:
        /*0008*/ 	.byte	0x04, 0x17
        /*000a*/ 	.short	(.L_256 - .L_255)
.L_255:
        /*000c*/ 	.word	0x00000000
        /*0010*/ 	.short	0x0005
        /*0012*/ 	.short	0x0050
        /*0014*/ 	.byte	0x00, 0xf0, 0x05, 0x00


	//----- nvinfo : EIATTR_KPARAM_INFO
	.align		4
.L_256:
        /*0018*/ 	.byte	0x04, 0x17
        /*001a*/ 	.short	(.L_258 - .L_257)
.L_257:
        /*001c*/ 	.word	0x00000000
        /*0020*/ 	.short	0x0004
        /*0022*/ 	.short	0x0048
        /*0024*/ 	.byte	0x00, 0xf0, 0x21, 0x00


	//----- nvinfo : EIATTR_KPARAM_INFO
	.align		4
.L_258:
        /*0028*/ 	.byte	0x04, 0x17
        /*002a*/ 	.short	(.L_260 - .L_259)
.L_259:
        /*002c*/ 	.word	0x00000000
        /*0030*/ 	.short	0x0003
        /*0032*/ 	.short	0x001c
        /*0034*/ 	.byte	0x00, 0xf0, 0xa1, 0x00


	//----- nvinfo : EIATTR_KPARAM_INFO
	.align		4
.L_260:
        /*0038*/ 	.byte	0x04, 0x17
        /*003a*/ 	.short	(.L_262 - .L_261)
.L_261:
        /*003c*/ 	.word	0x00000000
        /*0040*/ 	.short	0x0002
        /*0042*/ 	.short	0x0018
        /*0044*/ 	.byte	0x00, 0xf0, 0x11, 0x00


	//----- nvinfo : EIATTR_KPARAM_INFO
	.align		4
.L_262:
        /*0048*/ 	.byte	0x04, 0x17
        /*004a*/ 	.short	(.L_264 - .L_263)
.L_263:
        /*004c*/ 	.word	0x00000000
        /*0050*/ 	.short	0x0001
        /*0052*/ 	.short	0x0010
        /*0054*/ 	.byte	0x00, 0xf5, 0x21, 0x00


	//----- nvinfo : EIATTR_KPARAM_INFO
	.align		4
.L_264:
        /*0058*/ 	.byte	0x04, 0x17
        /*005a*/ 	.short	(.L_266 - .L_265)
.L_265:
        /*005c*/ 	.word	0x00000000
        /*0060*/ 	.short	0x0000
        /*0062*/ 	.short	0x0000
        /*0064*/ 	.byte	0x00, 0xf0, 0x41, 0x00


	//----- nvinfo : EIATTR_SPARSE_MMA_MASK
	.align		4
.L_266:
        /*0068*/ 	.byte	0x03, 0x50
        /*006a*/ 	.short	0x0000


	//----- nvinfo : EIATTR_MAXREG_COUNT
	.align		4
        /*006c*/ 	.byte	0x03, 0x1b
        /*006e*/ 	.short	0x00ff


	//----- nvinfo : EIATTR_NUM_BARRIERS
	.align		4
        /*0070*/ 	.byte	0x02, 0x4c
        /*0072*/ 	.byte	0x01
	.zero		1


	//----- nvinfo : EIATTR_MERCURY_ISA_VERSION
	.align		4
        /*0074*/ 	.byte	0x03, 0x5f
        /*0076*/ 	.short	0x0101


	//----- nvinfo : EIATTR_COOP_GROUP_MASK_REGIDS
	.align		4
        /*0078*/ 	.byte	0x04, 0x29
        /*007a*/ 	.short	(.L_268 - .L_267)


	//   ....[0]....
.L_267:
        /*007c*/ 	.word	0xffffffff


	//   ....[1]....
        /*0080*/ 	.word	0xffffffff


	//   ....[2]....
        /*0084*/ 	.word	0xffffffff


	//   ....[3]....
        /*0088*/ 	.word	0xffffffff


	//   ....[4]....
        /*008c*/ 	.word	0xffffffff


	//   ....[5]....
        /*0090*/ 	.word	0xffffffff


	//   ....[6]....
        /*0094*/ 	.word	0xffffffff


	//   ....[7]....
        /*0098*/ 	.word	0xffffffff


	//   ....[8]....
        /*009c*/ 	.word	0xffffffff


	//   ....[9]....
        /*00a0*/ 	.word	0xffffffff


	//   ....[10]....
        /*00a4*/ 	.word	0xffffffff


	//   ....[11]....
        /*00a8*/ 	.word	0xffffffff


	//   ....[12]....
        /*00ac*/ 	.word	0xffffffff


	//   ....[13]....
        /*00b0*/ 	.word	0xffffffff


	//   ....[14]....
        /*00b4*/ 	.word	0xffffffff


	//   ....[15]....
        /*00b8*/ 	.word	0xffffffff


	//   ....[16]....
        /*00bc*/ 	.word	0xffffffff


	//   ....[17]....
        /*00c0*/ 	.word	0xffffffff


	//   ....[18]....
        /*00c4*/ 	.word	0xffffffff


	//   ....[19]....
        /*00c8*/ 	.word	0xffffffff


	//   ....[20]....
        /*00cc*/ 	.word	0xffffffff


	//   ....[21]....
        /*00d0*/ 	.word	0xffffffff


	//   ....[22]....
        /*00d4*/ 	.word	0xffffffff


	//   ....[23]....
        /*00d8*/ 	.word	0xffffffff


	//   ....[24]....
        /*00dc*/ 	.word	0xffffffff


	//   ....[25]....
        /*00e0*/ 	.word	0xffffffff


	//   ....[26]....
        /*00e4*/ 	.word	0xffffffff


	//   ....[27]....
        /*00e8*/ 	.word	0xffffffff


	//   ....[28]....
        /*00ec*/ 	.word	0xffffffff


	//   ....[29]....
        /*00f0*/ 	.word	0xffffffff


	//   ....[30]....
        /*00f4*/ 	.word	0xffffffff


	//   ....[31]....
        /*00f8*/ 	.word	0xffffffff


	//   ....[32]....
        /*00fc*/ 	.word	0xffffffff


	//   ....[33]....
        /*0100*/ 	.word	0xffffffff


	//   ....[34]....
        /*0104*/ 	.word	0xffffffff


	//   ....[35]....
        /*0108*/ 	.word	0xffffffff


	//   ....[36]....
        /*010c*/ 	.word	0xffffffff


	//   ....[37]....
        /*0110*/ 	.word	0xffffffff


	//   ....[38]....
        /*0114*/ 	.word	0xffffffff


	//   ....[39]....
        /*0118*/ 	.word	0xffffffff


	//   ....[40]....
        /*011c*/ 	.word	0xffffffff


	//   ....[41]....
        /*0120*/ 	.word	0xffffffff


	//   ....[42]....
        /*0124*/ 	.word	0xffffffff


	//   ....[43]....
        /*0128*/ 	.word	0xffffffff


	//   ....[44]....
        /*012c*/ 	.word	0xffffffff


	//   ....[45]....
        /*0130*/ 	.word	0xffffffff


	//   ....[46]....
        /*0134*/ 	.word	0xffffffff


	//   ....[47]....
        /*0138*/ 	.word	0xffffffff


	//   ....[48]....
        /*013c*/ 	.word	0xffffffff


	//   ....[49]....
        /*0140*/ 	.word	0xffffffff


	//   ....[50]....
        /*0144*/ 	.word	0xffffffff


	//   ....[51]....
        /*0148*/ 	.word	0xffffffff


	//   ....[52]....
        /*014c*/ 	.word	0xffffffff


	//   ....[53]....
        /*0150*/ 	.word	0xffffffff


	//   ....[54]....
        /*0154*/ 	.word	0xffffffff


	//   ....[55]....
        /*0158*/ 	.word	0xffffffff


	//   ....[56]....
        /*015c*/ 	.word	0xffffffff


	//   ....[57]....
        /*0160*/ 	.word	0xffffffff


	//   ....[58]....
        /*0164*/ 	.word	0xffffffff


	//   ....[59]....
        /*0168*/ 	.word	0xffffffff


	//----- nvinfo : EIATTR_COOP_GROUP_INSTR_OFFSETS
	.align		4
.L_268:
        /*016c*/ 	.byte	0x04, 0x28
        /*016e*/ 	.short	(.L_270 - .L_269)


	//   ....[0]....
.L_269:
        /*0170*/ 	.word	0x00000cd0


	//   ....[1]....
        /*0174*/ 	.word	0x00000d00


	//   ....[2]....
        /*0178*/ 	.word	0x00000d20


	//   ....[3]....
        /*017c*/ 	.word	0x00000d30


	//   ....[4]....
        /*0180*/ 	.word	0x00000ec0


	//   ....[5]....
        /*0184*/ 	.word	0x00000ef0


	//   ....[6]....
        /*0188*/ 	.word	0x00000f20


	//   ....[7]....
        /*018c*/ 	.word	0x00000f40


	//   ....[8]....
        /*0190*/ 	.word	0x000010c0


	//   ....[9]....
        /*0194*/ 	.word	0x00001100


	//   ....[10]....
        /*0198*/ 	.word	0x00001130


	//   ....[11]....
        /*019c*/ 	.word	0x00001140


	//   ....[12]....
        /*01a0*/ 	.word	0x000012c0


	//   ....[13]....
        /*01a4*/ 	.word	0x000012f0


	//   ....[14]....
        /*01a8*/ 	.word	0x00001320


	//   ....[15]....
        /*01ac*/ 	.word	0x00001340


	//   ....[16]....
        /*01b0*/ 	.word	0x000014c0


	//   ....[17]....
        /*01b4*/ 	.word	0x000014f0


	//   ....[18]....
        /*01b8*/ 	.word	0x00001520


	//   ....[19]....
        /*01bc*/ 	.word	0x00001540


	//   ....[20]....
        /*01c0*/ 	.word	0x000022b0


	//   ....[21]....
        /*01c4*/ 	.word	0x000022c0


	//   ....[22]....
        /*01c8*/ 	.word	0x000022d0


	//   ....[23]....
        /*01cc*/ 	.word	0x000022f0


	//   ....[24]....
        /*01d0*/ 	.word	0x00002470


	//   ....[25]....
        /*01d4*/ 	.word	0x000024b0


	//   ....[26]....
        /*01d8*/ 	.word	0x000024e0


	//   ....[27]....
        /*01dc*/ 	.word	0x00002500


	//   ....[28]....
        /*01e0*/ 	.word	0x00002680


	//   ....[29]....
        /*01e4*/ 	.word	0x000026c0


	//   ....[30]....
        /*01e8*/ 	.word	0x000026f0


	//   ....[31]....
        /*01ec*/ 	.word	0x00002710


	//   ....[32]....
        /*01f0*/ 	.word	0x00002890


	//   ....[33]....
        /*01f4*/ 	.word	0x000028d0


	//   ....[34]....
        /*01f8*/ 	.word	0x00002900


	//   ....[35]....
        /*01fc*/ 	.word	0x00002920


	//   ....[36]....
        /*0200*/ 	.word	0x00002aa0


	//   ....[37]....
        /*0204*/ 	.word	0x00002ae0


	//   ....[38]....
        /*0208*/ 	.word	0x00002b10


	//   ....[39]....
        /*020c*/ 	.word	0x00002b30


	//   ....[40]....
        /*0210*/ 	.word	0x000051f0


	//   ....[41]....
        /*0214*/ 	.word	0x00005220


	//   ....[42]....
        /*0218*/ 	.word	0x00005240


	//   ....[43]....
        /*021c*/ 	.word	0x00005250


	//   ....[44]....
        /*0220*/ 	.word	0x000053e0


	//   ....[45]....
        /*0224*/ 	.word	0x00005410


	//   ....[46]....
        /*0228*/ 	.word	0x00005440


	//   ....[47]....
        /*022c*/ 	.word	0x00005460


	//   ....[48]....
        /*0230*/ 	.word	0x000055e0


	//   ....[49]....
        /*0234*/ 	.word	0x00005610


	//   ....[50]....
        /*0238*/ 	.word	0x00005640


	//   ....[51]....
        /*023c*/ 	.word	0x00005660


	//   ....[52]....
        /*0240*/ 	.word	0x000057e0


	//   ....[53]....
        /*0244*/ 	.word	0x00005810


	//   ....[54]....
        /*0248*/ 	.word	0x00005840


	//   ....[55]....
        /*024c*/ 	.word	0x00005860


	//   ....[56]....
        /*0250*/ 	.word	0x000059e0


	//   ....[57]....
        /*0254*/ 	.word	0x00005a10


	//   ....[58]....
        /*0258*/ 	.word	0x00005a40


	//   ....[59]....
        /*025c*/ 	.word	0x00005a60


	//----- nvinfo : EIATTR_VRC_CTA_INIT_COUNT
	.align		4
.L_270:
        /*0260*/ 	.byte	0x02, 0x4a
	.zero		1
	.zero		1


	//----- nvinfo : EIATTR_EXIT_INSTR_OFFSETS
	.align		4
        /*0264*/ 	.byte	0x04, 0x1c
        /*0266*/ 	.short	(.L_272 - .L_271)


	//   ....[0]....
.L_271:
        /*0268*/ 	.word	0x00006710


	//   ....[1]....
        /*026c*/ 	.word	0x00006770


	//----- nvinfo : EIATTR_MAX_THREADS
	.align		4
.L_272:
        /*0270*/ 	.byte	0x04, 0x05
        /*0272*/ 	.short	(.L_274 - .L_273)
.L_273:
        /*0274*/ 	.word	0x00000100
        /*0278*/ 	.word	0x00000001
        /*027c*/ 	.word	0x00000001


	//----- nvinfo : EIATTR_CRS_STACK_SIZE
	.align		4
.L_274:
        /*0280*/ 	.byte	0x04, 0x1e
        /*0282*/ 	.short	(.L_276 - .L_275)
.L_275:
        /*0284*/ 	.word	0x00000000


	//----- nvinfo : EIATTR_CBANK_PARAM_SIZE
	.align		4
.L_276:
        /*0288*/ 	.byte	0x03, 0x19
        /*028a*/ 	.short	0x0051


	//----- nvinfo : EIATTR_PARAM_CBANK
	.align		4
        /*028c*/ 	.byte	0x04, 0x0a
        /*028e*/ 	.short	(.L_278 - .L_277)
	.align		4
.L_277:
        /*0290*/ 	.word	index@(.nv.constant0._ZN6thrust24THRUST_300001_SM_1000_NS8cuda_cub4core6detail13_kernel_agentINS1_8__reduce11ReduceAgentINS0_12zip_iteratorIN4cuda3std3__45tupleIJNS0_10device_ptrIdEENS0_17counting_iteratorIlNS0_11use_defaultESF_SF_EEEEEEEPNSB_IJdlEEESJ_iNS1_9__extrema9arg_max_fIdl10comparatorEEEEJSI_SK_iN3cub18CUB_300001_SM_100013GridEvenShareIiEENSR_9GridQueueIjEESO_EEEvDpT0_)
        /*0294*/ 	.short	0x0380
        /*0296*/ 	.short	0x0051


	//----- nvinfo : EIATTR_SW_WAR
	.align		4
.L_278:
        /*0298*/ 	.byte	0x04, 0x36
        /*029a*/ 	.short	(.L_280 - .L_279)
.L_279:
        /*029c*/ 	.word	0x00000008
.L_280:


//--------------------- .nv.info._ZN6thrust24THRUST_300001_SM_1000_NS8cuda_cub4core6detail13_kernel_agentINS1_8__reduce11ReduceAgentINS0_12zip_iteratorIN4cuda3std3__45tupleIJNS0_10device_ptrIdEENS0_17counting_iteratorIlNS0_11use_defaultESF_SF_EEEEEEEPNSB_IJdlEEESJ_iNS1_9__extrema9arg_max_fIdl10comparatorEEEEJSI_SK_iSO_EEEvDpT0_ --------------------------
	.section	.nv.info._ZN6thrust24THRUST_300001_SM_1000_NS8cuda_cub4core6detail13_kernel_agentINS1_8__reduce11ReduceAgentINS0_12zip_iteratorIN4cuda3std3__45tupleIJNS0_10device_ptrIdEENS0_17counting_iteratorIlNS0_11use_defaultESF_SF_EEEEEEEPNSB_IJdlEEESJ_iNS1_9__extrema9arg_max_fIdl10comparatorEEEEJSI_SK_iSO_EEEvDpT0_,"",@"SHT_CUDA_INFO"
	.sectionflags	@""
	.align	4


	//----- nvinfo : EIATTR_CUDA_API_VERSION
	.align		4
        /*0000*/ 	.byte	0x04, 0x37
        /*0002*/ 	.short	(.L_282 - .L_281)
.L_281:
        /*0004*/ 	.word	0x00000082


	//----- nvinfo : EIATTR_KPARAM_INFO
	.align		4
.L_282:
        /*0008*/ 	.byte	0x04, 0x17
        /*000a*/ 	.short	(.L_284 - .L_283)
.L_283:
        /*000c*/ 	.word	0x00000000
        /*0010*/ 	.short	0x0003
        /*0012*/ 	.short	0x001c
        /*0014*/ 	.byte	0x00, 0xf0, 0x05, 0x00


	//----- nvinfo : EIATTR_KPARAM_INFO
	.align		4
.L_284:
        /*0018*/ 	.byte	0x04, 0x17
        /*001a*/ 	.short	(.L_286 - .L_285)
.L_285:
        /*001c*/ 	.word	0x00000000
        /*0020*/ 	.short	0x0002
        /*0022*/ 	.short	0x0018
        /*0024*/ 	.byte	0x00, 0xf0, 0x11, 0x00


	//----- nvinfo : EIATTR_KPARAM_INFO
	.align		4
.L_286:
        /*0028*/ 	.byte	0x04, 0x17
        /*002a*/ 	.short	(.L_288 - .L_287)
.L_287:
        /*002c*/ 	.word	0x00000000
        /*0030*/ 	.short	0x0001
        /*0032*/ 	.short	0x0010
        /*0034*/ 	.byte	0x00, 0xf5, 0x21, 0x00


	//----- nvinfo : EIATTR_KPARAM_INFO
	.align		4
.L_288:
        /*0038*/ 	.byte	0x04, 0x17
        /*003a*/ 	.short	(.L_290 - .L_289)
.L_289:
        /*003c*/ 	.word	0x00000000
        /*0040*/ 	.short	0x0000
        /*0042*/ 	.short	0x0000
        /*0044*/ 	.byte	0x00, 0xf0, 0x41, 0x00


	//----- nvinfo : EIATTR_SPARSE_MMA_MASK
	.align		4
.L_290:
        /*0048*/ 	.byte	0x03, 0x50
        /*004a*/ 	.short	0x0000


	//----- nvinfo : EIATTR_MAXREG_COUNT
	.align		4
        /*004c*/ 	.byte	0x03, 0x1b
        /*004e*/ 	.short	0x00ff


	//----- nvinfo : EIATTR_NUM_BARRIERS
	.align		4
        /*0050*/ 	.byte	0x02, 0x4c
        /*0052*/ 	.byte	0x01
	.zero		1


	//----- nvinfo : EIATTR_MERCURY_ISA_VERSION
	.align		4
        /*0054*/ 	.byte	0x03, 0x5f
        /*0056*/ 	.short	0x0101


	//----- nvinfo : EIATTR_COOP_GROUP_MASK_REGIDS
	.align		4
        /*0058*/ 	.byte	0x04, 0x29
        /*005a*/ 	.short	(.L_292 - .L_291)


	//   ....[0]....
.L_291:
        /*005c*/ 	.word	0xffffffff


	//   ....[1]....
        /*0060*/ 	.word	0xffffffff


	//   ....[2]....
        /*0064*/ 	.word	0xffffffff


	//   ....[3]....
        /*0068*/ 	.word	0xffffffff


	//   ....[4]....
        /*006c*/ 	.word	0xffffffff


	//   ....[5]....
        /*0070*/ 	.word	0xffffffff


	//   ....[6]....
        /*0074*/ 	.word	0xffffffff


	//   ....[7]....
        /*0078*/ 	.word	0xffffffff


	//   ....[8]....
        /*007c*/ 	.word	0xffffffff


	//   ....[9]....
        /*0080*/ 	.word	0xffffffff


	//   ....[10]....
        /*0084*/ 	.word	0xffffffff


	//   ....[11]....
        /*0088*/ 	.word	0xffffffff


	//   ....[12]....
        /*008c*/ 	.word	0xffffffff


	//   ....[13]....
        /*0090*/ 	.word	0xffffffff


	//   ....[14]....
        /*0094*/ 	.word	0xffffffff


	//   ....[15]....
        /*0098*/ 	.word	0xffffffff


	//   ....[16]....
        /*009c*/ 	.word	0xffffffff


	//   ....[17]....
        /*00a0*/ 	.word	0xffffffff


	//   ....[18]....
        /*00a4*/ 	.word	0xffffffff


	//   ....[19]....
        /*00a8*/ 	.word	0xffffffff


	//   ....[20]....
        /*00ac*/ 	.word	0xffffffff


	//   ....[21]....
        /*00b0*/ 	.word	0xffffffff


	//   ....[22]....
        /*00b4*/ 	.word	0xffffffff


	//   ....[23]....
        /*00b8*/ 	.word	0xffffffff


	//   ....[24]....
        /*00bc*/ 	.word	0xffffffff


	//   ....[25]....
        /*00c0*/ 	.word	0xffffffff


	//   ....[26]....
        /*00c4*/ 	.word	0xffffffff


	//   ....[27]....
        /*00c8*/ 	.word	0xffffffff


	//   ....[28]....
        /*00cc*/ 	.word	0xffffffff


	//   ....[29]....
        /*00d0*/ 	.word	0xffffffff


	//   ....[30]....
        /*00d4*/ 	.word	0xffffffff


	//   ....[31]....
        /*00d8*/ 	.word	0xffffffff


	//   ....[32]....
        /*00dc*/ 	.word	0xffffffff


	//   ....[33]....
        /*00e0*/ 	.word	0xffffffff


	//   ....[34]....
        /*00e4*/ 	.word	0xffffffff


	//   ....[35]....
        /*00e8*/ 	.word	0xffffffff


	//   ....[36]....
        /*00ec*/ 	.word	0xffffffff


	//   ....[37]....
        /*00f0*/ 	.word	0xffffffff


	//   ....[38]....
        /*00f4*/ 	.word	0xffffffff


	//   ....[39]....
        /*00f8*/ 	.word	0xffffffff


	//   ....[40]....
        /*00fc*/ 	.word	0xffffffff


	//   ....[41]....
        /*0100*/ 	.word	0xffffffff


	//   ....[42]....
        /*0104*/ 	.word	0xffffffff


	//   ....[43]....
        /*0108*/ 	.word	0xffffffff


	//   ....[44]....
        /*010c*/ 	.word	0xffffffff


	//   ....[45]....
        /*0110*/ 	.word	0xffffffff


	//   ....[46]....
        /*0114*/ 	.word	0xffffffff


	//   ....[47]....
        /*0118*/ 	.word	0xffffffff


	//   ....[48]....
        /*011c*/ 	.word	0xffffffff


	//   ....[49]....
        /*0120*/ 	.word	0xffffffff


	//   ....[50]....
        /*0124*/ 	.word	0xffffffff


	//   ....[51]....
        /*0128*/ 	.word	0xffffffff


	//   ....[52]....
        /*012c*/ 	.word	0xffffffff


	//   ....[53]....
        /*0130*/ 	.word	0xffffffff


	//   ....[54]....
        /*0134*/ 	.word	0xffffffff


	//   ....[55]....
        /*0138*/ 	.word	0xffffffff


	//   ....[56]....
        /*013c*/ 	.word	0xffffffff


	//   ....[57]....
        /*0140*/ 	.word	0xffffffff


	//   ....[58]....
        /*0144*/ 	.word	0xffffffff


	//   ....[59]....
        /*0148*/ 	.word	0xffffffff


	//----- nvinfo : EIATTR_COOP_GROUP_INSTR_OFFSETS
	.align		4
.L_292:
        /*014c*/ 	.byte	0x04, 0x28
        /*014e*/ 	.short	(.L_294 - .L_293)


	//   ....[0]....
.L_293:
        /*0150*/ 	.word	0x00000c90


	//   ....[1]....
        /*0154*/ 	.word	0x00000cc0


	//   ....[2]....
        /*0158*/ 	.word	0x00000ce0


	//   ....[3]....
        /*015c*/ 	.word	0x00000cf0


	//   ....[4]....
        /*0160*/ 	.word	0x00000e80


	//   ....[5]....
        /*0164*/ 	.word	0x00000eb0


	//   ....[6]....
        /*0168*/ 	.word	0x00000ee0


	//   ....[7]....
        /*016c*/ 	.word	0x00000f00


	//   ....[8]....
        /*0170*/ 	.word	0x00001080


	//   ....[9]....
        /*0174*/ 	.word	0x000010b0


	//   ....[10]....
        /*0178*/ 	.word	0x000010e0


	//   ....[11]....
        /*017c*/ 	.word	0x00001100


	//   ....[12]....
        /*0180*/ 	.word	0x00001280


	//   ....[13]....
        /*0184*/ 	.word	0x000012b0


	//   ....[14]....
        /*0188*/ 	.word	0x000012e0


	//   ....[15]....
        /*018c*/ 	.word	0x00001300


	//   ....[16]....
        /*0190*/ 	.word	0x00001480


	//   ....[17]....
        /*0194*/ 	.word	0x000014b0


	//   ....[18]....
        /*0198*/ 	.word	0x000014e0


	//   ....[19]....
        /*019c*/ 	.word	0x00001500


	//   ....[20]....
        /*01a0*/ 	.word	0x00002260


	//   ....[21]....
        /*01a4*/ 	.word	0x00002270


	//   ....[22]....
        /*01a8*/ 	.word	0x00002280


	//   ....[23]....
        /*01ac*/ 	.word	0x000022a0


	//   ....[24]....
        /*01b0*/ 	.word	0x00002420


	//   ....[25]....
        /*01b4*/ 	.word	0x00002460


	//   ....[26]....
        /*01b8*/ 	.word	0x00002490


	//   ....[27]....
        /*01bc*/ 	.word	0x000024b0


	//   ....[28]....
        /*01c0*/ 	.word	0x00002630


	//   ....[29]....
        /*01c4*/ 	.word	0x00002670


	//   ....[30]....
        /*01c8*/ 	.word	0x000026a0


	//   ....[31]....
        /*01cc*/ 	.word	0x000026c0


	//   ....[32]....
        /*01d0*/ 	.word	0x00002840


	//   ....[33]....
        /*01d4*/ 	.word	0x00002880


	//   ....[34]....
        /*01d8*/ 	.word	0x000028b0


	//   ....[35]....
        /*01dc*/ 	.word	0x000028d0


	//   ....[36]....
        /*01e0*/ 	.word	0x00002a50


	//   ....[37]....
        /*01e4*/ 	.word	0x00002a90


	//   ....[38]....
        /*01e8*/ 	.word	0x00002ac0


	//   ....[39]....
        /*01ec*/ 	.word	0x00002ae0


	//   ....[40]....
        /*01f0*/ 	.word	0x00004f90


	//   ....[41]....
        /*01f4*/ 	.word	0x00004fc0


	//   ....[42]....
        /*01f8*/ 	.word	0x00004fe0


	//   ....[43]....
        /*01fc*/ 	.word	0x00004ff0


	//   ....[44]....
        /*0200*/ 	.word	0x00005180


	//   ....[45]....
        /*0204*/ 	.word	0x000051b0


	//   ....[46]....
        /*0208*/ 	.word	0x000051e0


	//   ....[47]....
        /*020c*/ 	.word	0x00005200


	//   ....[48]....
        /*0210*/ 	.word	0x00005380


	//   ....[49]....
        /*0214*/ 	.word	0x000053b0


	//   ....[50]....
        /*0218*/ 	.word	0x000053e0


	//   ....[51]....
        /*021c*/ 	.word	0x00005400


	//   ....[52]....
        /*0220*/ 	.word	0x00005580


	//   ....[53]....
        /*0224*/ 	.word	0x000055c0


	//   ....[54]....
        /*0228*/ 	.word	0x000055f0


	//   ....[55]....
        /*022c*/ 	.word	0x00005600


	//   ....[56]....
        /*0230*/ 	.word	0x00005780


	//   ....[57]....
        /*0234*/ 	.word	0x000057b0


	//   ....[58]....
        /*0238*/ 	.word	0x000057e0


	//   ....[59]....
        /*023c*/ 	.word	0x00005800


	//----- nvinfo : EIATTR_VRC_CTA_INIT_COUNT
	.align		4
.L_294:
        /*0240*/ 	.byte	0x02, 0x4a
	.zero		1
	.zero		1


	//----- nvinfo : EIATTR_EXIT_INSTR_OFFSETS
	.align		4
        /*0244*/ 	.byte	0x04, 0x1c
        /*0246*/ 	.short	(.L_296 - .L_295)


	//   ....[0]....
.L_295:
        /*0248*/ 	.word	0x00000030


	//   ....[1]....
        /*024c*/ 	.word	0x000064a0


	//   ....[2]....
        /*0250*/ 	.word	0x000064e0


	//----- nvinfo : EIATTR_MAX_THREADS
	.align		4
.L_296:
        /*0254*/ 	.byte	0x04, 0x05
        /*0256*/ 	.short	(.L_298 - .L_297)
.L_297:
        /*0258*/ 	.word	0x00000100
        /*025c*/ 	.word	0x00000001
        /*0260*/ 	.word	0x00000001


	//----- nvinfo : EIATTR_CRS_STACK_SIZE
	.align		4
.L_298:
        /*0264*/ 	.byte	0x04, 0x1e
        /*0266*/ 	.short	(.L_300 - .L_299)
.L_299:
        /*0268*/ 	.word	0x00000000


	//----- nvinfo : EIATTR_CBANK_PARAM_SIZE
	.align		4
.L_300:
        /*026c*/ 	.byte	0x03, 0x19
        /*026e*/ 	.short	0x001d


	//----- nvinfo : EIATTR_PARAM_CBANK
	.align		4
        /*0270*/ 	.byte	0x04, 0x0a
        /*0272*/ 	.short	(.L_302 - .L_301)
	.align		4
.L_301:
        /*0274*/ 	.word	index@(.nv.constant0._ZN6thrust24THRUST_300001_SM_1000_NS8cuda_cub4core6detail13_kernel_agentINS1_8__reduce11ReduceAgentINS0_12zip_iteratorIN4cuda3std3__45tupleIJNS0_10device_ptrIdEENS0_17counting_iteratorIlNS0_11use_defaultESF_SF_EEEEEEEPNSB_IJdlEEESJ_iNS1_9__extrema9arg_max_fIdl10comparatorEEEEJSI_SK_iSO_EEEvDpT0_)
        /*0278*/ 	.short	0x0380
        /*027a*/ 	.short	0x001d


	//----- nvinfo : EIATTR_SW_WAR
	.align		4
.L_302:
        /*027c*/ 	.byte	0x04, 0x36
        /*027e*/ 	.short	(.L_304 - .L_303)
.L_303:
        /*0280*/ 	.word	0x00000008
.L_304:


//--------------------- .nv.info._Z3LUPPdii       --------------------------
	.section	.nv.info._Z3LUPPdii,"",@"SHT_CUDA_INFO"
	.sectionflags	@""
	.align	4


	//----- nvinfo : EIATTR_CUDA_API_VERSION
	.align		4
        /*0000*/ 	.byte	0x04, 0x37
        /*0002*/ 	.short	(.L_306 - .L_305)
.L_305:
        /*0004*/ 	.word	0x00000082


	//----- nvinfo : EIATTR_KPARAM_INFO
	.align		4
.L_306:
        /*0008*/ 	.byte	0x04, 0x17
        /*000a*/ 	.short	(.L_308 - .L_307)
.L_307:
        /*000c*/ 	.word	0x00000000
        /*0010*/ 	.short	0x0002
        /*0012*/ 	.short	0x000c
        /*0014*/ 	.byte	0x00, 0xf0, 0x11, 0x00


	//----- nvinfo : EIATTR_KPARAM_INFO
	.align		4
.L_308:
        /*0018*/ 	.byte	0x04, 0x17
        /*001a*/ 	.short	(.L_310 - .L_309)
.L_309:
        /*001c*/ 	.word	0x00000000
        /*0020*/ 	.short	0x0001
        /*0022*/ 	.short	0x0008
        /*0024*/ 	.byte	0x00, 0xf0, 0x11, 0x00


	//----- nvinfo : EIATTR_KPARAM_INFO
	.align		4
.L_310:
        /*0028*/ 	.byte	0x04, 0x17
        /*002a*/ 	.short	(.L_312 - .L_311)
.L_311:
        /*002c*/ 	.word	0x00000000
        /*0030*/ 	.short	0x0000
        /*0032*/ 	.short	0x0000
        /*0034*/ 	.byte	0x00, 0xf5, 0x21, 0x00


	//----- nvinfo : EIATTR_SPARSE_MMA_MASK
	.align		4
.L_312:
        /*0038*/ 	.byte	0x03, 0x50
        /*003a*/ 	.short	0x0000


	//----- nvinfo : EIATTR_MAXREG_COUNT
	.align		4
        /*003c*/ 	.byte	0x03, 0x1b
        /*003e*/ 	.short	0x00ff


	//----- nvinfo : EIATTR_MERCURY_ISA_VERSION
	.align		4
        /*0040*/ 	.byte	0x03, 0x5f
        /*0042*/ 	.short	0x0101


	//----- nvinfo : EIATTR_VRC_CTA_INIT_COUNT
	.align		4
        /*0044*/ 	.byte	0x02, 0x4a
	.zero		1
	.zero		1


	//----- nvinfo : EIATTR_EXIT_INSTR_OFFSETS
	.align		4
        /*0048*/ 	.byte	0x04, 0x1c
        /*004a*/ 	.short	(.L_314 - .L_313)


	//   ....[0]....
.L_313:
        /*004c*/ 	.word	0x000000a0


	//   ....[1]....
        /*0050*/ 	.word	0x00000950


	//----- nvinfo : EIATTR_CRS_STACK_SIZE
	.align		4
.L_314:
        /*0054*/ 	.byte	0x04, 0x1e
        /*0056*/ 	.short	(.L_316 - .L_315)
.L_315:
        /*0058*/ 	.word	0x00000000


	//----- nvinfo : EIATTR_CBANK_PARAM_SIZE
	.align		4
.L_316:
        /*005c*/ 	.byte	0x03, 0x19
        /*005e*/ 	.short	0x0010


	//----- nvinfo : EIATTR_PARAM_CBANK
	.align		4
        /*0060*/ 	.byte	0x04, 0x0a
        /*0062*/ 	.short	(.L_318 - .L_317)
	.align		4
.L_317:
        /*0064*/ 	.word	index@(.nv.constant0._Z3LUPPdii)
        /*0068*/ 	.short	0x0380
        /*006a*/ 	.short	0x0010


	//----- nvinfo : EIATTR_SW_WAR
	.align		4
.L_318:
        /*006c*/ 	.byte	0x04, 0x36
        /*006e*/ 	.short	(.L_320 - .L_319)
.L_319:
        /*0070*/ 	.word	0x00000008
.L_320:


//--------------------- .nv.info._Z5LUP_NPdii     --------------------------
	.section	.nv.info._Z5LUP_NPdii,"",@"SHT_CUDA_INFO"
	.sectionflags	@""
	.align	4


	//----- nvinfo : EIATTR_CUDA_API_VERSION
	.align		4
        /*0000*/ 	.byte	0x04, 0x37
        /*0002*/ 	.short	(.L_322 - .L_321)
.L_321:
        /*0004*/ 	.word	0x00000082


	//----- nvinfo : EIATTR_KPARAM_INFO
	.align		4
.L_322:
        /*0008*/ 	.byte	0x04, 0x17
        /*000a*/ 	.short	(.L_324 - .L_323)
.L_323:
        /*000c*/ 	.word	0x00000000
        /*0010*/ 	.short	0x0002
        /*0012*/ 	.short	0x000c
        /*0014*/ 	.byte	0x00, 0xf0, 0x11, 0x00


	//----- nvinfo : EIATTR_KPARAM_INFO
	.align		4
.L_324:
        /*0018*/ 	.byte	0x04, 0x17
        /*001a*/ 	.short	(.L_326 - .L_325)
.L_325:
        /*001c*/ 	.word	0x00000000
        /*0020*/ 	.short	0x0001
        /*0022*/ 	.short	0x0008
        /*0024*/ 	.byte	0x00, 0xf0, 0x11, 0x00


	//----- nvinfo : EIATTR_KPARAM_INFO
	.align		4
.L_326:
        /*0028*/ 	.byte	0x04, 0x17
        /*002a*/ 	.short	(.L_328 - .L_327)
.L_327:
        /*002c*/ 	.word	0x00000000
        /*0030*/ 	.short	0x0000
        /*0032*/ 	.short	0x0000
        /*0034*/ 	.byte	0x00, 0xf5, 0x21, 0x00


	//----- nvinfo : EIATTR_SPARSE_MMA_MASK
	.align		4
.L_328:
        /*0038*/ 	.byte	0x03, 0x50
        /*003a*/ 	.short	0x0000


	//----- nvinfo : EIATTR_MAXREG_COUNT
	.align		4
        /*003c*/ 	.byte	0x03, 0x1b
        /*003e*/ 	.short	0x00ff


	//----- nvinfo : EIATTR_MERCURY_ISA_VERSION
	.align		4
        /*0040*/ 	.byte	0x03, 0x5f
        /*0042*/ 	.short	0x0101


	//----- nvinfo : EIATTR_VRC_CTA_INIT_COUNT
	.align		4
        /*0044*/ 	.byte	0x02, 0x4a
	.zero		1
	.zero		1


	//----- nvinfo : EIATTR_EXIT_INSTR_OFFSETS
	.align		4
        /*0048*/ 	.byte	0x04, 0x1c
        /*004a*/ 	.short	(.L_330 - .L_329)


	//   ....[0]....
.L_329:
        /*004c*/ 	.word	0x000000a0


	//   ....[1]....
        /*0050*/ 	.word	0x000005b0


	//   ....[2]....
        /*0054*/ 	.word	0x00000b80


	//----- nvinfo : EIATTR_CRS_STACK_SIZE
	.align		4
.L_330:
        /*0058*/ 	.byte	0x04, 0x1e
        /*005a*/ 	.short	(.L_332 - .L_331)
.L_331:
        /*005c*/ 	.word	0x00000000


	//----- nvinfo : EIATTR_CBANK_PARAM_SIZE
	.align		4
.L_332:
        /*0060*/ 	.byte	0x03, 0x19
        /*0062*/ 	.short	0x0010


	//----- nvinfo : EIATTR_PARAM_CBANK
	.align		4
        /*0064*/ 	.byte	0x04, 0x0a
        /*0066*/ 	.short	(.L_334 - .L_333)
	.align		4
.L_333:
        /*0068*/ 	.word	index@(.nv.constant0._Z5LUP_NPdii)
        /*006c*/ 	.short	0x0380
        /*006e*/ 	.short	0x0010


	//----- nvinfo : EIATTR_SW_WAR
	.align		4
.L_334:
        /*0070*/ 	.byte	0x04, 0x36
        /*0072*/ 	.short	(.L_336 - .L_335)
.L_335:
        /*0074*/ 	.word	0x00000008
.L_336:


//--------------------- .nv.info._Z8LUP_swapPdiii --------------------------
	.section	.nv.info._Z8LUP_swapPdiii,"",@"SHT_CUDA_INFO"
	.sectionflags	@""
	.align	4


	//----- nvinfo : EIATTR_CUDA_API_VERSION
	.align		4
        /*0000*/ 	.byte	0x04, 0x37
        /*0002*/ 	.short	(.L_338 - .L_337)
.L_337:
        /*0004*/ 	.word	0x00000082


	//----- nvinfo : EIATTR_KPARAM_INFO
	.align		4
.L_338:
        /*0008*/ 	.byte	0x04, 0x17
        /*000a*/ 	.short	(.L_340 - .L_339)
.L_339:
        /*000c*/ 	.word	0x00000000
        /*0010*/ 	.short	0x0003
        /*0012*/ 	.short	0x0010
        /*0014*/ 	.byte	0x00, 0xf0, 0x11, 0x00


	//----- nvinfo : EIATTR_KPARAM_INFO
	.align		4
.L_340:
        /*0018*/ 	.byte	0x04, 0x17
        /*001a*/ 	.short	(.L_342 - .L_341)
.L_341:
        /*001c*/ 	.word	0x00000000
        /*0020*/ 	.short	0x0002
        /*0022*/ 	.short	0x000c
        /*0024*/ 	.byte	0x00, 0xf0, 0x11, 0x00


	//----- nvinfo : EIATTR_KPARAM_INFO
	.align		4
.L_342:
        /*0028*/ 	.byte	0x04, 0x17
        /*002a*/ 	.short	(.L_344 - .L_343)
.L_343:
        /*002c*/ 	.word	0x00000000
        /*0030*/ 	.short	0x0001
        /*0032*/ 	.short	0x0008
        /*0034*/ 	.byte	0x00, 0xf0, 0x11, 0x00


	//----- nvinfo : EIATTR_KPARAM_INFO
	.align		4
.L_344:
        /*0038*/ 	.byte	0x04, 0x17
        /*003a*/ 	.short	(.L_346 - .L_345)
.L_345:
        /*003c*/ 	.word	0x00000000
        /*0040*/ 	.short	0x0000
        /*0042*/ 	.short	0x0000
        /*0044*/ 	.byte	0x00, 0xf5, 0x21, 0x00


	//----- nvinfo : EIATTR_SPARSE_MMA_MASK
	.align		4
.L_346:
        /*0048*/ 	.byte	0x03, 0x50
        /*004a*/ 	.short	0x0000


	//----- nvinfo : EIATTR_MAXREG_COUNT
	.align		4
        /*004c*/ 	.byte	0x03, 0x1b
        /*004e*/ 	.short	0x00ff


	//----- nvinfo : EIATTR_MERCURY_ISA_VERSION
	.align		4
        /*0050*/ 	.byte	0x03, 0x5f
        /*0052*/ 	.short	0x0101


	//----- nvinfo : EIATTR_VRC_CTA_INIT_COUNT
	.align		4
        /*0054*/ 	.byte	0x02, 0x4a
	.zero		1
	.zero		1


	//----- nvinfo : EIATTR_EXIT_INSTR_OFFSETS
	.align		4
        /*0058*/ 	.byte	0x04, 0x1c
        /*005a*/ 	.short	(.L_348 - .L_347)


	//   ....[0]....
.L_347:
        /*005c*/ 	.word	0x00000070


	//   ....[1]....
        /*0060*/ 	.word	0x00000190


	//----- nvinfo : EIATTR_CRS_STACK_SIZE
	.align		4
.L_348:
        /*0064*/ 	.byte	0x04, 0x1e
        /*0066*/ 	.short	(.L_350 - .L_349)
.L_349:
        /*0068*/ 	.word	0x00000000


	//----- nvinfo : EIATTR_CBANK_PARAM_SIZE
	.align		4
.L_350:
        /*006c*/ 	.byte	0x03, 0x19
        /*006e*/ 	.short	0x0014


	//----- nvinfo : EIATTR_PARAM_CBANK
	.align		4
        /*0070*/ 	.byte	0x04, 0x0a
        /*0072*/ 	.short	(.L_352 - .L_351)
	.align		4
.L_351:
        /*0074*/ 	.word	index@(.nv.constant0._Z8LUP_swapPdiii)
        /*0078*/ 	.short	0x0380
        /*007a*/ 	.short	0x0014


	//----- nvinfo : EIATTR_SW_WAR
	.align		4
.L_352:
        /*007c*/ 	.byte	0x04, 0x36
        /*007e*/ 	.short	(.L_354 - .L_353)
.L_353:
        /*0080*/ 	.word	0x00000008
.L_354:


//--------------------- .nv.callgraph             --------------------------
	.section	.nv.callgraph,"",@"SHT_CUDA_CALLGRAPH"
	.align	4
	.sectionentsize	8
	.align		4
        /*0000*/ 	.word	0x00000000
	.align		4
        /*0004*/ 	.word	0xffffffff
	.align		4
        /*0008*/ 	.word	0x00000000
	.align		4
        /*000c*/ 	.word	0xfffffffe
	.align		4
        /*0010*/ 	.word	0x00000000
	.align		4
        /*0014*/ 	.word	0xfffffffd
	.align		4
        /*0018*/ 	.word	0x00000000
	.align		4
        /*001c*/ 	.word	0xfffffffc


//--------------------- .nv.constant4             --------------------------
	.section	.nv.constant4,"a",@progbits
	.align	8
	.align		8
.nv.constant4:
        /*0000*/ 	.dword	_ZN34_INTERNAL_5eb6b91b_4_k_cu_6a07592b4cuda3std3__45__cpo5beginE
	.align		8
        /*0008*/ 	.dword	_ZN34_INTERNAL_5eb6b91b_4_k_cu_6a07592b4cuda3std3__45__cpo3endE
	.align		8
        /*0010*/ 	.dword	_ZN34_INTERNAL_5eb6b91b_4_k_cu_6a07592b4cuda3std3__45__cpo6cbeginE
	.align		8
        /*0018*/ 	.dword	_ZN34_INTERNAL_5eb6b91b_4_k_cu_6a07592b4cuda3std3__45__cpo4cendE
	.align		8
        /*0020*/ 	.dword	_ZN34_INTERNAL_5eb6b91b_4_k_cu_6a07592b4cuda3std3__45__cpo6rbeginE
	.align		8
        /*0028*/ 	.dword	_ZN34_INTERNAL_5eb6b91b_4_k_cu_6a07592b4cuda3std3__45__cpo4rendE
	.align		8
        /*0030*/ 	.dword	_ZN34_INTERNAL_5eb6b91b_4_k_cu_6a07592b4cuda3std3__45__cpo7crbeginE
	.align		8
        /*0038*/ 	.dword	_ZN34_INTERNAL_5eb6b91b_4_k_cu_6a07592b4cuda3std3__45__cpo5crendE
	.align		8
        /*0040*/ 	.dword	_ZN34_INTERNAL_5eb6b91b_4_k_cu_6a07592b4cuda3std3__436_GLOBAL__N__5eb6b91b_4_k_cu_6a07592b6ignoreE
	.align		8
        /*0048*/ 	.dword	_ZN34_INTERNAL_5eb6b91b_4_k_cu_6a07592b4cuda3std3__419piecewise_constructE
	.align		8
        /*0050*/ 	.dword	_ZN34_INTERNAL_5eb6b91b_4_k_cu_6a07592b4cuda3std3__48in_placeE
	.align		8
        /*0058*/ 	.dword	_ZN34_INTERNAL_5eb6b91b_4_k_cu_6a07592b4cuda3std3__420unreachable_sentinelE
	.align		8
        /*0060*/ 	.dword	_ZN34_INTERNAL_5eb6b91b_4_k_cu_6a07592b4cuda3std3__47nulloptE
	.align		8
        /*0068*/ 	.dword	_ZN34_INTERNAL_5eb6b91b_4_k_cu_6a07592b4cuda3std3__48unexpectE
	.align		8
        /*0070*/ 	.dword	_ZN34_INTERNAL_5eb6b91b_4_k_cu_6a07592b4cuda3std6ranges3__45__cpo4swapE
	.align		8
        /*0078*/ 	.dword	_ZN34_INTERNAL_5eb6b91b_4_k_cu_6a07592b4cuda3std6ranges3__45__cpo9iter_moveE
	.align		8
        /*0080*/ 	.dword	_ZN34_INTERNAL_5eb6b91b_4_k_cu_6a07592b4cuda3std6ranges3__45__cpo5beginE
	.align		8
        /*0088*/ 	.dword	_ZN34_INTERNAL_5eb6b91b_4_k_cu_6a07592b4cuda3std6ranges3__45__cpo3endE
	.align		8
        /*0090*/ 	.dword	_ZN34_INTERNAL_5eb6b91b_4_k_cu_6a07592b4cuda3std6ranges3__45__cpo6cbeginE
	.align		8
        /*0098*/ 	.dword	_ZN34_INTERNAL_5eb6b91b_4_k_cu_6a07592b4cuda3std6ranges3__45__cpo4cendE
	.align		8
        /*00a0*/ 	.dword	_ZN34_INTERNAL_5eb6b91b_4_k_cu_6a07592b4cuda3std6ranges3__45__cpo7advanceE
	.align		8
        /*00a8*/ 	.dword	_ZN34_INTERNAL_5eb6b91b_4_k_cu_6a07592b4cuda3std6ranges3__45__cpo9iter_swapE
	.align		8
        /*00b0*/ 	.dword	_ZN34_INTERNAL_5eb6b91b_4_k_cu_6a07592b4cuda3std6ranges3__45__cpo4nextE
	.align		8
        /*00b8*/ 	.dword	_ZN34_INTERNAL_5eb6b91b_4_k_cu_6a07592b4cuda3std6ranges3__45__cpo4prevE
	.align		8
        /*00c0*/ 	.dword	_ZN34_INTERNAL_5eb6b91b_4_k_cu_6a07592b4cuda3std6ranges3__45__cpo4dataE
	.align		8
        /*00c8*/ 	.dword	_ZN34_INTERNAL_5eb6b91b_4_k_cu_6a07592b4cuda3std6ranges3__45__cpo5cdataE
	.align		8
        /*00d0*/ 	.dword	_ZN34_INTERNAL_5eb6b91b_4_k_cu_6a07592b4cuda3std6ranges3__45__cpo4sizeE
	.align		8
        /*00d8*/ 	.dword	_ZN34_INTERNAL_5eb6b91b_4_k_cu_6a07592b4cuda3std6ranges3__45__cpo5ssizeE
	.align		8
        /*00e0*/ 	.dword	_ZN34_INTERNAL_5eb6b91b_4_k_cu_6a07592b4cuda3std6ranges3__45__cpo8distanceE
	.align		8
        /*00e8*/ 	.dword	_ZN34_INTERNAL_5eb6b91b_4_k_cu_6a07592b6thrust24THRUST_300001_SM_1000_NS8cuda_cub3parE
	.align		8
        /*00f0*/ 	.dword	_ZN34_INTERNAL_5eb6b91b_4_k_cu_6a07592b6thrust24THRUST_300001_SM_1000_NS8cuda_cub10par_nosyncE
	.align		8
        /*00f8*/ 	.dword	_ZN34_INTERNAL_5eb6b91b_4_k_cu_6a07592b6thrust24THRUST_300001_SM_1000_NS6system6detail10sequential3seqE
	.align		8
        /*0100*/ 	.dword	_ZN34_INTERNAL_5eb6b91b_4_k_cu_6a07592b6thrust24THRUST_300001_SM_1000_NS6system3cpp3parE
	.align		8
        /*0108*/ 	.dword	_ZN34_INTERNAL_5eb6b91b_4_k_cu_6a07592b6thrust24THRUST_300001_SM_1000_NS12placeholders2_1E
	.align		8
        /*0110*/ 	.dword	_ZN34_INTERNAL_5eb6b91b_4_k_cu_6a07592b6thrust24THRUST_300001_SM_1000_NS12placeholders2_2E
	.align		8
        /*0118*/ 	.dword	_ZN34_INTERNAL_5eb6b91b_4_k_cu_6a07592b6thrust24THRUST_300001_SM_1000_NS12placeholders2_3E
	.align		8
        /*0120*/ 	.dword	_ZN34_INTERNAL_5eb6b91b_4_k_cu_6a07592b6thrust24THRUST_300001_SM_1000_NS12placeholders2_4E
	.align		8
        /*0128*/ 	.dword	_ZN34_INTERNAL_5eb6b91b_4_k_cu_6a07592b6thrust24THRUST_300001_SM_1000_NS12placeholders2_5E
	.align		8
        /*0130*/ 	.dword	_ZN34_INTERNAL_5eb6b91b_4_k_cu_6a07592b6thrust24THRUST_300001_SM_1000_NS12placeholders2_6E
	.align		8
        /*0138*/ 	.dword	_ZN34_INTERNAL_5eb6b91b_4_k_cu_6a07592b6thrust24THRUST_300001_SM_1000_NS12placeholders2_7E
	.align		8
        /*0140*/ 	.dword	_ZN34_INTERNAL_5eb6b91b_4_k_cu_6a07592b6thrust24THRUST_300001_SM_1000_NS12placeholders2_8E
	.align		8
        /*0148*/ 	.dword	_ZN34_INTERNAL_5eb6b91b_4_k_cu_6a07592b6thrust24THRUST_300001_SM_1000_NS12placeholders2_9E
	.align		8
        /*0150*/ 	.dword	_ZN34_INTERNAL_5eb6b91b_4_k_cu_6a07592b6thrust24THRUST_300001_SM_1000_NS12placeholders3_10E
	.align		8
        /*0158*/ 	.dword	_ZN34_INTERNAL_5eb6b91b_4_k_cu_6a07592b6thrust24THRUST_300001_SM_1000_NS3seqE
	.align		8
        /*0160*/ 	.dword	_ZN34_INTERNAL_5eb6b91b_4_k_cu_6a07592b6thrust24THRUST_300001_SM_1000_NS6deviceE


//--------------------- .text._ZN3cub18CUB_300001_SM_10006detail11EmptyKernelIvEEvv --------------------------
	.section	.text._ZN3cub18CUB_300001_SM_10006detail11EmptyKernelIvEEvv,"ax",@progbits
	.align	128
        .global         _ZN3cub18CUB_300001_SM_10006detail11EmptyKernelIvEEvv
        .type           _ZN3cub18CUB_300001_SM_10006detail11EmptyKernelIvEEvv,@function
        .size           _ZN3cub18CUB_300001_SM_10006detail11EmptyKernelIvEEvv,(.L_x_729 - _ZN3cub18CUB_300001_SM_10006detail11EmptyKernelIvEEvv)
        .other          _ZN3cub18CUB_300001_SM_10006detail11EmptyKernelIvEEvv,@"STO_CUDA_ENTRY STV_DEFAULT"
_ZN3cub18CUB_300001_SM_10006detail11EmptyKernelIvEEvv:
.text._ZN3cub18CUB_300001_SM_10006detail11EmptyKernelIvEEvv:
[----:B------:R-:W-:Y:S01]  /*0000*/  LDC R1, c[0x0][0x37c] ;  /* 0x0000df00ff017b82 */ /* 0x000fe20000000800 */
[----:B------:R-:W-:Y:S05]  /*0010*/  EXIT ;  /* 0x000000000000794d */ /* 0x000fea0003800000 */
.L_x_0:
[----:B------:R-:W-:-:S00]  /*0020*/  BRA `(.L_x_0) ;  /* 0xfffffffc00fc7947 */ /* 0x000fc0000383ffff */
[----:B------:R-:W-:-:S00]  /*0030*/  NOP ;  /* 0x0000000000007918 */ /* 0x000fc00000000000 */
        /* <DEDUP_REMOVED lines=12> */
.L_x_729:


//--------------------- .text._ZN6thrust24THRUST_300001_SM_1000_NS8cuda_cub4core6detail13_kernel_agentINS1_8__reduce11ReduceAgentIPN4cuda3std3__45tupleIJdlEEESC_SB_lNS1_9__extrema9arg_max_fIdl10comparatorEEEEJSC_SC_iSG_EEEvDpT0_ --------------------------
	.section	.text._ZN6thrust24THRUST_300001_SM_1000_NS8cuda_cub4core6detail13_kernel_agentINS1_8__reduce11ReduceAgentIPN4cuda3std3__45tupleIJdlEEESC_SB_lNS1_9__extrema9arg_max_fIdl10comparatorEEEEJSC_SC_iSG_EEEvDpT0_,"ax",@progbits
	.align	128
        .global         _ZN6thrust24THRUST_300001_SM_1000_NS8cuda_cub4core6detail13_kernel_agentINS1_8__reduce11ReduceAgentIPN4cuda3std3__45tupleIJdlEEESC_SB_lNS1_9__extrema9arg_max_fIdl10comparatorEEEEJSC_SC_iSG_EEEvDpT0_
        .type           _ZN6thrust24THRUST_300001_SM_1000_NS8cuda_cub4core6detail13_kernel_agentINS1_8__reduce11ReduceAgentIPN4cuda3std3__45tupleIJdlEEESC_SB_lNS1_9__extrema9arg_max_fIdl10comparatorEEEEJSC_SC_iSG_EEEvDpT0_,@function
        .size           _ZN6thrust24THRUST_300001_SM_1000_NS8cuda_cub4core6detail13_kernel_agentINS1_8__reduce11ReduceAgentIPN4cuda3std3__45tupleIJdlEEESC_SB_lNS1_9__extrema9arg_max_fIdl10comparatorEEEEJSC_SC_iSG_EEEvDpT0_,(.L_x_730 - _ZN6thrust24THRUST_300001_SM_1000_NS8cuda_cub4core6detail13_kernel_agentINS1_8__reduce11ReduceAgentIPN4cuda3std3__45tupleIJdlEEESC_SB_lNS1_9__extrema9arg_max_fIdl10comparatorEEEEJSC_SC_iSG_EEEvDpT0_)
        .other          _ZN6thrust24THRUST_300001_SM_1000_NS8cuda_cub4core6detail13_kernel_agentINS1_8__reduce11ReduceAgentIPN4cuda3std3__45tupleIJdlEEESC_SB_lNS1_9__extrema9arg_max_fIdl10comparatorEEEEJSC_SC_iSG_EEEvDpT0_,@"STO_CUDA_ENTRY STV_DEFAULT"
_ZN6thrust24THRUST_300001_SM_1000_NS8cuda_cub4core6detail13_kernel_agentINS1_8__reduce11ReduceAgentIPN4cuda3std3__45tupleIJdlEEESC_SB_lNS1_9__extrema9arg_max_fIdl10comparatorEEEEJSC_SC_iSG_EEEvDpT0_:
.text._ZN6thrust24THRUST_300001_SM_1000_NS8cuda_cub4core6detail13_kernel_agentINS1_8__reduce11ReduceAgentIPN4cuda3std3__45tupleIJdlEEESC_SB_lNS1_9__extrema9arg_max_fIdl10comparatorEEEEJSC_SC_iSG_EEEvDpT0_:
[----:B------:R-:W-:Y:S01]  /*0000*/  LDC R1, c[0x0][0x37c] ;  /* 0x0000df00ff017b82 */ /* 0x000fe20000000800 */
[----:B------:R-:W0:Y:S02]  /*0010*/  LDCU UR8, c[0x0][0x390] ;  /* 0x00007200ff0877ac */ /* 0x000e240008000800 */
[----:B0-----:R-:W-:-:S13]  /*0020*/  ISETP.NE.AND P0, PT, RZ, UR8, PT ;  /* 0x00000008ff007c0c */ /* 0x001fda000bf05270 */
[----:B------:R-:W-:Y:S05]  /*0030*/  @!P0 EXIT ;  /* 0x000000000000894d */ /* 0x000fea0003800000 */
[----:B------:R-:W-:Y:S01]  /*0040*/  UISETP.GT.AND UP0, UPT, UR8, 0x4ff, UPT ;  /* 0x000004ff0800788c */ /* 0x000fe2000bf04270 */
[----:B------:R-:W-:Y:S01]  /*0050*/  BSSY.RECONVERGENT B0, `(.L_x_1) ;  /* 0x00006c1000007945 */ /* 0x000fe20003800200 */
[----:B------:R-:W0:Y:S07]  /*0060*/  LDCU.64 UR10, c[0x0][0x358] ;  /* 0x00006b00ff0a77ac */ /* 0x000e2e0008000a00 */
[----:B------:R-:W-:Y:S05]  /*0070*/  BRA.U UP0, `(.L_x_2) ;  /* 0x0000003900807547 */ /* 0x000fea000b800000 */
[----:B------:R-:W1:Y:S01]  /*0080*/  S2R R0, SR_TID.X ;  /* 0x0000000000007919 */ /* 0x000e620000002100 */
[----:B------:R-:W2:Y:S01]  /*0090*/  LDCU UR4, c[0x0][0x390] ;  /* 0x00007200ff0477ac */ /* 0x000ea20008000800 */
[----:B------:R-:W-:Y:S01]  /*00a0*/  BSSY.RECONVERGENT B1, `(.L_x_3) ;  /* 0x000000b000017945 */ /* 0x000fe20003800200 */
[----:B------:R-:W-:Y:S02]  /*00b0*/  CS2R R14, SRZ ;  /* 0x00000000000e7805 */ /* 0x000fe4000001ff00 */
[----:B------:R-:W-:Y:S02]  /*00c0*/  CS2R R12, SRZ ;  /* 0x00000000000c7805 */ /* 0x000fe4000001ff00 */
[----:B-1----:R-:W-:Y:S01]  /*00d0*/  ISETP.GE.AND P0, PT, R0, UR8, PT ;  /* 0x0000000800007c0c */ /* 0x002fe2000bf06270 */
[----:B------:R-:W-:-:S12]  /*00e0*/  IMAD.MOV.U32 R19, RZ, RZ, R0 ;  /* 0x000000ffff137224 */ /* 0x000fd800078e0000 */
[----:B--2---:R-:W-:Y:S05]  /*00f0*/  @P0 BRA `(.L_x_4) ;  /* 0x0000000000140947 */ /* 0x004fea0003800000 */
[----:B------:R-:W1:Y:S02]  /*0100*/  LDC.64 R2, c[0x0][0x380] ;  /* 0x0000e000ff027b82 */ /* 0x000e640000000a00 */
[----:B-1----:R-:W-:-:S05]  /*0110*/  IMAD.WIDE.U32 R2, R0, 0x10, R2 ;  /* 0x0000001000027825 */ /* 0x002fca00078e0002 */
[----:B0-----:R1:W5:Y:S04]  /*0120*/  LDG.E.64.CONSTANT R14, desc[UR10][R2.64] ;  /* 0x0000000a020e7981 */ /* 0x001368000c1e9b00 */
[----:B------:R1:W5:Y:S01]  /*0130*/  LDG.E.64.CONSTANT R12, desc[UR10][R2.64+0x8] ;  /* 0x0000080a020c7981 */ /* 0x000362000c1e9b00 */
[----:B------:R-:W-:-:S07]  /*0140*/  VIADD R19, R0, 0x100 ;  /* 0x0000010000137836 */ /* 0x000fce0000000000 */
.L_x_4:
[----:B0-----:R-:W-:Y:S05]  /*0150*/  BSYNC.RECONVERGENT B1 ;  /* 0x0000000000017941 */ /* 0x001fea0003800200 */
.L_x_3:
[----:B------:R-:W-:Y:S01]  /*0160*/  ISETP.GE.AND P0, PT, R19, UR8, PT ;  /* 0x0000000813007c0c */ /* 0x000fe2000bf06270 */
[----:B------:R-:W-:-:S12]  /*0170*/  BSSY.RECONVERGENT B1, `(.L_x_5) ;  /* 0x0000099000017945 */ /* 0x000fd80003800200 */
[----:B------:R-:W-:Y:S05]  /*0180*/  @P0 BRA `(.L_x_6) ;  /* 0x00000008005c0947 */ /* 0x000fea0003800000 */
[----:B------:R-:W-:Y:S01]  /*0190*/  LOP3.LUT R4, RZ, R19, RZ, 0x33, !PT ;  /* 0x00000013ff047212 */ /* 0x000fe200078e33ff */
[----:B------:R-:W-:Y:S04]  /*01a0*/  BSSY.RECONVERGENT B2, `(.L_x_7) ;  /* 0x000002e000027945 */ /* 0x000fe80003800200 */
[----:B------:R-:W-:-:S05]  /*01b0*/  VIADD R4, R4, UR8 ;  /* 0x0000000804047c36 */ /* 0x000fca0008000000 */
[----:B-1----:R-:W-:-:S04]  /*01c0*/  LOP3.LUT R2, R4, 0x300, RZ, 0xc0, !PT ;  /* 0x0000030004027812 */ /* 0x002fc800078ec0ff */
[----:B------:R-:W-:-:S13]  /*01d0*/  ISETP.NE.AND P0, PT, R2, 0x300, PT ;  /* 0x000003000200780c */ /* 0x000fda0003f05270 */
[----:B------:R-:W-:Y:S05]  /*01e0*/  @!P0 BRA `(.L_x_8) ;  /* 0x0000000000a48947 */ /* 0x000fea0003800000 */
[----:B------:R-:W0:Y:S01]  /*01f0*/  LDC.64 R2, c[0x0][0x380] ;  /* 0x0000e000ff027b82 */ /* 0x000e220000000a00 */
[----:B------:R-:W-:-:S04]  /*0200*/  LEA.HI R5, R4, 0x1, RZ, 0x18 ;  /* 0x0000000104057811 */ /* 0x000fc800078fc0ff */
[----:B------:R-:W-:-:S05]  /*0210*/  LOP3.LUT R5, R5, 0x3, RZ, 0xc0, !PT ;  /* 0x0000000305057812 */ /* 0x000fca00078ec0ff */
[----:B------:R-:W-:Y:S02]  /*0220*/  IMAD.MOV R5, RZ, RZ, -R5 ;  /* 0x000000ffff057224 */ /* 0x000fe400078e0a05 */
[----:B0-----:R-:W-:-:S04]  /*0230*/  IMAD.WIDE.U32 R2, R19, 0x10, R2 ;  /* 0x0000001013027825 */ /* 0x001fc800078e0002 */
[----:B------:R-:W-:-:S07]  /*0240*/  IMAD.MOV.U32 R16, RZ, RZ, R2 ;  /* 0x000000ffff107224 */ /* 0x000fce00078e0002 */
.L_x_11:
[----:B------:R-:W-:-:S05]  /*0250*/  IMAD.MOV.U32 R2, RZ, RZ, R16 ;  /* 0x000000ffff027224 */ /* 0x000fca00078e0010 */
[----:B------:R-:W2:Y:S04]  /*0260*/  LDG.E.64.CONSTANT R8, desc[UR10][R2.64] ;  /* 0x0000000a02087981 */ /* 0x000ea8000c1e9b00 */
[----:B------:R-:W3:Y:S01]  /*0270*/  LDG.E.64.CONSTANT R10, desc[UR10][R2.64+0x8] ;  /* 0x0000080a020a7981 */ /* 0x000ee2000c1e9b00 */
[----:B------:R-:W-:Y:S01]  /*0280*/  VIADD R5, R5, 0x1 ;  /* 0x0000000105057836 */ /* 0x000fe20000000000 */
[----:B------:R-:W-:Y:S01]  /*0290*/  BSSY.RECONVERGENT B3, `(.L_x_9) ;  /* 0x000001b000037945 */ /* 0x000fe20003800200 */
[----:B-----5:R-:W-:Y:S01]  /*02a0*/  IMAD.MOV.U32 R21, RZ, RZ, R13 ;  /* 0x000000ffff157224 */ /* 0x020fe200078e000d */
[----:B------:R-:W-:Y:S01]  /*02b0*/  IADD3 R16, P3, PT, R2, 0x1000, RZ ;  /* 0x0000100002107810 */ /* 0x000fe20007f7e0ff */
[----:B------:R-:W-:Y:S01]  /*02c0*/  IMAD.MOV.U32 R17, RZ, RZ, R12 ;  /* 0x000000ffff117224 */ /* 0x000fe200078e000c */
[----:B------:R-:W-:Y:S01]  /*02d0*/  ISETP.NE.AND P2, PT, R5, RZ, PT ;  /* 0x000000ff0500720c */ /* 0x000fe20003f45270 */
[----:B------:R-:W-:-:S02]  /*02e0*/  IMAD.MOV.U32 R6, RZ, RZ, R14 ;  /* 0x000000ffff067224 */ /* 0x000fc400078e000e */
[----:B------:R-:W-:Y:S01]  /*02f0*/  IMAD.MOV.U32 R7, RZ, RZ, R15 ;  /* 0x000000ffff077224 */ /* 0x000fe200078e000f */
[----:B--2---:R-:W-:Y:S01]  /*0300*/  DSETP.GEU.AND P0, PT, |R14|, |R8|, PT ;  /* 0x400000080e00722a */ /* 0x004fe20003f0e200 */
[----:B------:R-:W-:Y:S02]  /*0310*/  IMAD.MOV.U32 R14, RZ, RZ, R8 ;  /* 0x000000ffff0e7224 */ /* 0x000fe400078e0008 */
[----:B---3--:R-:W-:Y:S02]  /*0320*/  IMAD.MOV.U32 R12, RZ, RZ, R10 ;  /* 0x000000ffff0c7224 */ /* 0x008fe400078e000a */
[----:B------:R-:W-:Y:S02]  /*0330*/  IMAD.MOV.U32 R13, RZ, RZ, R11 ;  /* 0x000000ffff0d7224 */ /* 0x000fe400078e000b */
[----:B------:R-:W-:-:S07]  /*0340*/  IMAD.MOV.U32 R15, RZ, RZ, R9 ;  /* 0x000000ffff0f7224 */ /* 0x000fce00078e0009 */
[----:B------:R-:W-:Y:S05]  /*0350*/  @!P0 BRA `(.L_x_10) ;  /* 0x0000000000388947 */ /* 0x000fea0003800000 */
[----:B------:R-:W-:Y:S01]  /*0360*/  DSETP.GEU.AND P0, PT, |R8|, |R6|, PT ;  /* 0x400000060800722a */ /* 0x000fe20003f0e200 */
[----:B------:R-:W-:Y:S02]  /*0370*/  IMAD.MOV.U32 R14, RZ, RZ, R6 ;  /* 0x000000ffff0e7224 */ /* 0x000fe400078e0006 */
[----:B------:R-:W-:Y:S02]  /*0380*/  IMAD.MOV.U32 R15, RZ, RZ, R7 ;  /* 0x000000ffff0f7224 */ /* 0x000fe400078e0007 */
[----:B------:R-:W-:Y:S02]  /*0390*/  IMAD.MOV.U32 R12, RZ, RZ, R17 ;  /* 0x000000ffff0c7224 */ /* 0x000fe400078e0011 */
[----:B------:R-:W-:-:S07]  /*03a0*/  IMAD.MOV.U32 R13, RZ, RZ, R21 ;  /* 0x000000ffff0d7224 */ /* 0x000fce00078e0015 */
[----:B------:R-:W-:Y:S05]  /*03b0*/  @!P0 BRA `(.L_x_10) ;  /* 0x0000000000208947 */ /* 0x000fea0003800000 */
[CC--:B------:R-:W-:Y:S02]  /*03c0*/  ISETP.GE.U32.AND P1, PT, R17.reuse, R10.reuse, PT ;  /* 0x0000000a1100720c */ /* 0x0c0fe40003f26070 */
[----:B------:R-:W-:Y:S02]  /*03d0*/  ISETP.LT.U32.AND P0, PT, R17, R10, PT ;  /* 0x0000000a1100720c */ /* 0x000fe40003f01070 */
[CC--:B------:R-:W-:Y:S02]  /*03e0*/  ISETP.GE.AND.EX P1, PT, R21.reuse, R11.reuse, PT, P1 ;  /* 0x0000000b1500720c */ /* 0x0c0fe40003f26310 */
[----:B------:R-:W-:Y:S02]  /*03f0*/  ISETP.LT.AND.EX P0, PT, R21, R11, PT, P0 ;  /* 0x0000000b1500720c */ /* 0x000fe40003f01300 */
[----:B------:R-:W-:Y:S02]  /*0400*/  FSEL R14, R6, R8, !P1 ;  /* 0x00000008060e7208 */ /* 0x000fe40004800000 */
[----:B------:R-:W-:-:S02]  /*0410*/  FSEL R15, R7, R9, !P1 ;  /* 0x00000009070f7208 */ /* 0x000fc40004800000 */
[----:B------:R-:W-:Y:S02]  /*0420*/  SEL R12, R17, R10, P0 ;  /* 0x0000000a110c7207 */ /* 0x000fe40000000000 */
[----:B------:R-:W-:-:S07]  /*0430*/  SEL R13, R21, R11, P0 ;  /* 0x0000000b150d7207 */ /* 0x000fce0000000000 */
.L_x_10:
[----:B------:R-:W-:Y:S05]  /*0440*/  BSYNC.RECONVERGENT B3 ;  /* 0x0000000000037941 */ /* 0x000fea0003800200 */
.L_x_9:
[----:B------:R-:W-:Y:S02]  /*0450*/  IMAD.X R3, RZ, RZ, R3, P3 ;  /* 0x000000ffff037224 */ /* 0x000fe400018e0603 */
[----:B------:R-:W-:Y:S01]  /*0460*/  VIADD R19, R19, 0x100 ;  /* 0x0000010013137836 */ /* 0x000fe20000000000 */
[----:B------:R-:W-:Y:S06]  /*0470*/  @P2 BRA `(.L_x_11) ;  /* 0xfffffffc00742947 */ /* 0x000fec000383ffff */
.L_x_8:
[----:B------:R-:W-:Y:S05]  /*0480*/  BSYNC.RECONVERGENT B2 ;  /* 0x0000000000027941 */ /* 0x000fea0003800200 */
.L_x_7:
[----:B------:R-:W0:Y:S01]  /*0490*/  LDC.64 R8, c[0x0][0x380] ;  /* 0x0000e000ff087b82 */ /* 0x000e220000000a00 */
[----:B------:R-:W-:-:S13]  /*04a0*/  ISETP.GE.U32.AND P0, PT, R4, 0x300, PT ;  /* 0x000003000400780c */ /* 0x000fda0003f06070 */
[----:B------:R-:W-:Y:S05]  /*04b0*/  @!P0 BRA `(.L_x_6) ;  /* 0x0000000400908947 */ /* 0x000fea0003800000 */
.L_x_20:
[----:B0-----:R-:W-:-:S05]  /*04c0*/  IMAD.WIDE R20, R19, 0x10, R8 ;  /* 0x0000001013147825 */ /* 0x001fca00078e0208 */
[----:B------:R-:W2:Y:S04]  /*04d0*/  LDG.E.64.CONSTANT R10, desc[UR10][R20.64] ;  /* 0x0000000a140a7981 */ /* 0x000ea8000c1e9b00 */
[----:B------:R-:W3:Y:S04]  /*04e0*/  LDG.E.64.CONSTANT R16, desc[UR10][R20.64+0x8] ;  /* 0x0000080a14107981 */ /* 0x000ee8000c1e9b00 */
[----:B-----5:R0:W5:Y:S04]  /*04f0*/  LDG.E.64.CONSTANT R6, desc[UR10][R20.64+0x1000] ;  /* 0x0010000a14067981 */ /* 0x020168000c1e9b00 */
[----:B------:R0:W5:Y:S01]  /*0500*/  LDG.E.64.CONSTANT R4, desc[UR10][R20.64+0x1008] ;  /* 0x0010080a14047981 */ /* 0x000162000c1e9b00 */
[----:B------:R-:W-:Y:S01]  /*0510*/  BSSY.RECONVERGENT B2, `(.L_x_12) ;  /* 0x0000015000027945 */ /* 0x000fe20003800200 */
[----:B--2---:R-:W-:Y:S01]  /*0520*/  DSETP.GEU.AND P0, PT, |R14|, |R10|, PT ;  /* 0x4000000a0e00722a */ /* 0x004fe20003f0e200 */
[----:B------:R-:W-:-:S02]  /*0530*/  IMAD.MOV.U32 R2, RZ, RZ, R10 ;  /* 0x000000ffff027224 */ /* 0x000fc400078e000a */
[----:B------:R-:W-:Y:S02]  /*0540*/  IMAD.MOV.U32 R3, RZ, RZ, R11 ;  /* 0x000000ffff037224 */ /* 0x000fe400078e000b */
[----:B---3--:R-:W-:Y:S02]  /*0550*/  IMAD.MOV.U32 R23, RZ, RZ, R16 ;  /* 0x000000ffff177224 */ /* 0x008fe400078e0010 */
[----:B------:R-:W-:-:S07]  /*0560*/  IMAD.MOV.U32 R25, RZ, RZ, R17 ;  /* 0x000000ffff197224 */ /* 0x000fce00078e0011 */
[----:B0-----:R-:W-:Y:S05]  /*0570*/  @!P0 BRA `(.L_x_13) ;  /* 0x0000000000388947 */ /* 0x001fea0003800000 */
[----:B------:R-:W-:Y:S01]  /*0580*/  DSETP.GEU.AND P0, PT, |R10|, |R14|, PT ;  /* 0x4000000e0a00722a */ /* 0x000fe20003f0e200 */
[----:B------:R-:W-:Y:S02]  /*0590*/  IMAD.MOV.U32 R23, RZ, RZ, R12 ;  /* 0x000000ffff177224 */ /* 0x000fe400078e000c */
[----:B------:R-:W-:Y:S02]  /*05a0*/  IMAD.MOV.U32 R25, RZ, RZ, R13 ;  /* 0x000000ffff197224 */ /* 0x000fe400078e000d */
[----:B------:R-:W-:Y:S02]  /*05b0*/  IMAD.MOV.U32 R2, RZ, RZ, R14 ;  /* 0x000000ffff027224 */ /* 0x000fe400078e000e */
[----:B------:R-:W-:-:S07]  /*05c0*/  IMAD.MOV.U32 R3, RZ, RZ, R15 ;  /* 0x000000ffff037224 */ /* 0x000fce00078e000f */
[----:B------:R-:W-:Y:S05]  /*05d0*/  @!P0 BRA `(.L_x_13) ;  /* 0x0000000000208947 */ /* 0x000fea0003800000 */
[CC--:B------:R-:W-:Y:S02]  /*05e0*/  ISETP.LT.U32.AND P1, PT, R12.reuse, R16.reuse, PT ;  /* 0x000000100c00720c */ /* 0x0c0fe40003f21070 */
[CC--:B------:R-:W-:Y:S02]  /*05f0*/  ISETP.GE.U32.AND P0, PT, R12.reuse, R16.reuse, PT ;  /* 0x000000100c00720c */ /* 0x0c0fe40003f06070 */
[CC--:B------:R-:W-:Y:S02]  /*0600*/  ISETP.LT.AND.EX P1, PT, R13.reuse, R17.reuse, PT, P1 ;  /* 0x000000110d00720c */ /* 0x0c0fe40003f21310 */
[CC--:B------:R-:W-:Y:S02]  /*0610*/  ISETP.GE.AND.EX P0, PT, R13.reuse, R17.reuse, PT, P0 ;  /* 0x000000110d00720c */ /* 0x0c0fe40003f06300 */
[----:B------:R-:W-:Y:S02]  /*0620*/  SEL R23, R12, R16, P1 ;  /* 0x000000100c177207 */ /* 0x000fe40000800000 */
[----:B------:R-:W-:-:S02]  /*0630*/  SEL R25, R13, R17, P1 ;  /* 0x000000110d197207 */ /* 0x000fc40000800000 */
[----:B------:R-:W-:Y:S02]  /*0640*/  FSEL R2, R14, R10, !P0 ;  /* 0x0000000a0e027208 */ /* 0x000fe40004000000 */
[----:B------:R-:W-:-:S07]  /*0650*/  FSEL R3, R15, R11, !P0 ;  /* 0x0000000b0f037208 */ /* 0x000fce0004000000 */
.L_x_13:
[----:B------:R-:W-:Y:S05]  /*0660*/  BSYNC.RECONVERGENT B2 ;  /* 0x0000000000027941 */ /* 0x000fea0003800200 */
.L_x_12:
[----:B------:R0:W5:Y:S04]  /*0670*/  LDG.E.64.CONSTANT R14, desc[UR10][R20.64+0x2000] ;  /* 0x0020000a140e7981 */ /* 0x000168000c1e9b00 */
[----:B------:R0:W5:Y:S04]  /*0680*/  LDG.E.64.CONSTANT R12, desc[UR10][R20.64+0x2008] ;  /* 0x0020080a140c7981 */ /* 0x000168000c1e9b00 */
[----:B------:R0:W5:Y:S04]  /*0690*/  LDG.E.64.CONSTANT R10, desc[UR10][R20.64+0x3000] ;  /* 0x0030000a140a7981 */ /* 0x000168000c1e9b00 */
[----:B------:R0:W5:Y:S02]  /*06a0*/  LDG.E.64.CONSTANT R16, desc[UR10][R20.64+0x3008] ;  /* 0x0030080a14107981 */ /* 0x000164000c1e9b00 */
[----:B-----5:R-:W-:Y:S01]  /*06b0*/  DSETP.GEU.AND P0, PT, |R2|, |R6|, PT ;  /* 0x400000060200722a */ /* 0x020fe20003f0e200 */
[----:B------:R-:W-:Y:S01]  /*06c0*/  BSSY.RECONVERGENT B2, `(.L_x_14) ;  /* 0x0000014000027945 */ /* 0x000fe20003800200 */
[----:B------:R-:W-:-:S02]  /*06d0*/  IMAD.MOV.U32 R26, RZ, RZ, R6 ;  /* 0x000000ffff1a7224 */ /* 0x000fc400078e0006 */
[----:B------:R-:W-:Y:S02]  /*06e0*/  IMAD.MOV.U32 R27, RZ, RZ, R7 ;  /* 0x000000ffff1b7224 */ /* 0x000fe400078e0007 */
[----:B------:R-:W-:Y:S02]  /*06f0*/  IMAD.MOV.U32 R29, RZ, RZ, R4 ;  /* 0x000000ffff1d7224 */ /* 0x000fe400078e0004 */
[----:B------:R-:W-:-:S06]  /*0700*/  IMAD.MOV.U32 R18, RZ, RZ, R5 ;  /* 0x000000ffff127224 */ /* 0x000fcc00078e0005 */
[----:B0-----:R-:W-:Y:S05]  /*0710*/  @!P0 BRA `(.L_x_15) ;  /* 0x0000000000388947 */ /* 0x001fea0003800000 */
        /* <DEDUP_REMOVED lines=14> */
.L_x_15:
[----:B------:R-:W-:Y:S05]  /*0800*/  BSYNC.RECONVERGENT B2 ;  /* 0x0000000000027941 */ /* 0x000fea0003800200 */
.L_x_14:
[----:B------:R-:W-:Y:S01]  /*0810*/  DSETP.GEU.AND P0, PT, |R26|, |R14|, PT ;  /* 0x4000000e1a00722a */ /* 0x000fe20003f0e200 */
[----:B------:R-:W-:Y:S01]  /*0820*/  BSSY.RECONVERGENT B2, `(.L_x_16) ;  /* 0x0000014000027945 */ /* 0x000fe20003800200 */
[----:B------:R-:W-:Y:S02]  /*0830*/  IMAD.MOV.U32 R2, RZ, RZ, R14 ;  /* 0x000000ffff027224 */ /* 0x000fe400078e000e */
[----:B------:R-:W-:Y:S02]  /*0840*/  IMAD.MOV.U32 R3, RZ, RZ, R15 ;  /* 0x000000ffff037224 */ /* 0x000fe400078e000f */
[----:B------:R-:W-:Y:S02]  /*0850*/  IMAD.MOV.U32 R5, RZ, RZ, R12 ;  /* 0x000000ffff057224 */ /* 0x000fe400078e000c */
[----:B------:R-:W-:-:S06]  /*0860*/  IMAD.MOV.U32 R7, RZ, RZ, R13 ;  /* 0x000000ffff077224 */ /* 0x000fcc00078e000d */
        /* <DEDUP_REMOVED lines=15> */
.L_x_17:
[----:B------:R-:W-:Y:S05]  /*0960*/  BSYNC.RECONVERGENT B2 ;  /* 0x0000000000027941 */ /* 0x000fea0003800200 */
.L_x_16:
        /* <DEDUP_REMOVED lines=21> */
.L_x_19:
[----:B------:R-:W-:Y:S05]  /*0ac0*/  BSYNC.RECONVERGENT B2 ;  /* 0x0000000000027941 */ /* 0x000fea0003800200 */
.L_x_18:
[----:B------:R-:W-:-:S05]  /*0ad0*/  VIADD R19, R19, 0x400 ;  /* 0x0000040013137836 */ /* 0x000fca0000000000 */
[----:B------:R-:W-:-:S13]  /*0ae0*/  ISETP.GE.AND P0, PT, R19, UR4, PT ;  /* 0x0000000413007c0c */ /* 0x000fda000bf06270 */
[----:B------:R-:W-:Y:S05]  /*0af0*/  @!P0 BRA `(.L_x_20) ;  /* 0xfffffff800708947 */ /* 0x000fea000383ffff */
.L_x_6:
[----:B------:R-:W-:Y:S05]  /*0b00*/  BSYNC.RECONVERGENT B1 ;  /* 0x0000000000017941 */ /* 0x000fea0003800200 */
.L_x_5:
[----:B------:R-:W2:Y:S02]  /*0b10*/  LDCU UR6, c[0x0][0x390] ;  /* 0x00007200ff0677ac */ /* 0x000ea40008000800 */
[----:B--2---:R-:W-:-:S09]  /*0b20*/  UISETP.GE.AND UP0, UPT, UR6, 0x100, UPT ;  /* 0x000001000600788c */ /* 0x004fd2000bf06270 */
[----:B------:R-:W-:Y:S05]  /*0b30*/  BRA.U !UP0, `(.L_x_21) ;  /* 0x0000001508507547 */ /* 0x000fea000b800000 */
[----:B0-----:R-:W0:Y:S01]  /*0b40*/  S2R R9, SR_LANEID ;  /* 0x0000000000097919 */ /* 0x001e220000000000 */
[----:B------:R-:W-:Y:S01]  /*0b50*/  BSSY.RECONVERGENT B1, `(.L_x_22) ;  /* 0x000001f000017945 */ /* 0x000fe20003800200 */
[----:B-----5:R-:W-:Y:S01]  /*0b60*/  IMAD.MOV.U32 R11, RZ, RZ, R12 ;  /* 0x000000ffff0b7224 */ /* 0x020fe200078e000c */
[----:B------:R2:W3:Y:S01]  /*0b70*/  SHFL.DOWN PT, R4, R14, 0x1, 0x1f ;  /* 0x08201f000e047f89 */ /* 0x0004e200000e0000 */
[----:B------:R-:W-:Y:S02]  /*0b80*/  IMAD.MOV.U32 R16, RZ, RZ, R13 ;  /* 0x000000ffff107224 */ /* 0x000fe400078e000d */
[----:B-1----:R-:W-:Y:S01]  /*0b90*/  IMAD.MOV.U32 R2, RZ, RZ, R14 ;  /* 0x000000ffff027224 */ /* 0x002fe200078e000e */
[----:B------:R2:W1:Y:S01]  /*0ba0*/  SHFL.DOWN PT, R5, R15, 0x1, 0x1f ;  /* 0x08201f000f057f89 */ /* 0x00046200000e0000 */
[----:B------:R-:W-:-:S03]  /*0bb0*/  IMAD.MOV.U32 R3, RZ, RZ, R15 ;  /* 0x000000ffff037224 */ /* 0x000fc600078e000f */
[----:B------:R2:W4:Y:S04]  /*0bc0*/  SHFL.DOWN PT, R7, R12, 0x1, 0x1f ;  /* 0x08201f000c077f89 */ /* 0x00052800000e0000 */
[----:B------:R2:W1:Y:S01]  /*0bd0*/  SHFL.DOWN PT, R17, R13, 0x1, 0x1f ;  /* 0x08201f000d117f89 */ /* 0x00046200000e0000 */
[----:B0-----:R-:W-:-:S13]  /*0be0*/  ISETP.GT.AND P0, PT, R9, 0x1e, PT ;  /* 0x0000001e0900780c */ /* 0x001fda0003f04270 */
[----:B-1234-:R-:W-:Y:S05]  /*0bf0*/  @P0 BRA `(.L_x_23) ;  /* 0x0000000000500947 */ /* 0x01efea0003800000 */
[----:B------:R-:W-:Y:S01]  /*0c00*/  DSETP.GEU.AND P0, PT, |R14|, |R4|, PT ;  /* 0x400000040e00722a */ /* 0x000fe20003f0e200 */
[----:B------:R-:W-:Y:S02]  /*0c10*/  IMAD.MOV.U32 R11, RZ, RZ, R7 ;  /* 0x000000ffff0b7224 */ /* 0x000fe400078e0007 */
[----:B------:R-:W-:Y:S02]  /*0c20*/  IMAD.MOV.U32 R16, RZ, RZ, R17 ;  /* 0x000000ffff107224 */ /* 0x000fe400078e0011 */
        /* <DEDUP_REMOVED lines=9> */
[CC--:B------:R-:W-:Y:S02]  /*0cc0*/  ISETP.LT.U32.AND P1, PT, R12.reuse, R7.reuse, PT ;  /* 0x000000070c00720c */ /* 0x0c0fe40003f21070 */
[C---:B------:R-:W-:Y:S02]  /*0cd0*/  ISETP.GE.U32.AND P0, PT, R12.reuse, R7, PT ;  /* 0x000000070c00720c */ /* 0x040fe40003f06070 */
[CC--:B------:R-:W-:Y:S02]  /*0ce0*/  ISETP.LT.AND.EX P1, PT, R13.reuse, R17.reuse, PT, P1 ;  /* 0x000000110d00720c */ /* 0x0c0fe40003f21310 */
[C---:B------:R-:W-:Y:S02]  /*0cf0*/  ISETP.GE.AND.EX P0, PT, R13.reuse, R17, PT, P0 ;  /* 0x000000110d00720c */ /* 0x040fe40003f06300 */
[----:B------:R-:W-:Y:S02]  /*0d00*/  SEL R11, R12, R7, P1 ;  /* 0x000000070c0b7207 */ /* 0x000fe40000800000 */
[----:B------:R-:W-:-:S02]  /*0d10*/  SEL R16, R13, R17, P1 ;  /* 0x000000110d107207 */ /* 0x000fc40000800000 */
[----:B------:R-:W-:Y:S02]  /*0d20*/  FSEL R2, R14, R4, !P0 ;  /* 0x000000040e027208 */ /* 0x000fe40004000000 */
[----:B------:R-:W-:-:S07]  /*0d30*/  FSEL R3, R15, R5, !P0 ;  /* 0x000000050f037208 */ /* 0x000fce0004000000 */
.L_x_23:
[----:B------:R-:W-:Y:S05]  /*0d40*/  BSYNC.RECONVERGENT B1 ;  /* 0x0000000000017941 */ /* 0x000fea0003800200 */
.L_x_22:
[----:B------:R-:W-:Y:S01]  /*0d50*/  ISETP.GT.AND P0, PT, R9, 0x1d, PT ;  /* 0x0000001d0900780c */ /* 0x000fe20003f04270 */
[----:B------:R0:W1:Y:S01]  /*0d60*/  SHFL.DOWN PT, R6, R2, 0x2, 0x1f ;  /* 0x08401f0002067f89 */ /* 0x00006200000e0000 */
[----:B------:R-:W-:Y:S01]  /*0d70*/  BSSY.RECONVERGENT B1, `(.L_x_24) ;  /* 0x000001d000017945 */ /* 0x000fe20003800200 */
[----:B------:R-:W-:Y:S02]  /*0d80*/  IMAD.MOV.U32 R8, RZ, RZ, R11 ;  /* 0x000000ffff087224 */ /* 0x000fe400078e000b */
[----:B------:R0:W2:Y:S01]  /*0d90*/  SHFL.DOWN PT, R7, R3, 0x2, 0x1f ;  /* 0x08401f0003077f89 */ /* 0x0000a200000e0000 */
[----:B------:R-:W-:Y:S02]  /*0da0*/  IMAD.MOV.U32 R10, RZ, RZ, R16 ;  /* 0x000000ffff0a7224 */ /* 0x000fe400078e0010 */
[----:B------:R-:W-:Y:S01]  /*0db0*/  IMAD.MOV.U32 R4, RZ, RZ, R2 ;  /* 0x000000ffff047224 */ /* 0x000fe200078e0002 */
[----:B------:R0:W3:Y:S01]  /*0dc0*/  SHFL.DOWN PT, R12, R11, 0x2, 0x1f ;  /* 0x08401f000b0c7f89 */ /* 0x0000e200000e0000 */
[----:B------:R-:W-:-:S03]  /*0dd0*/  IMAD.MOV.U32 R5, RZ, RZ, R3 ;  /* 0x000000ffff057224 */ /* 0x000fc600078e0003 */
[----:B------:R0:W4:Y:S01]  /*0de0*/  SHFL.DOWN PT, R13, R16, 0x2, 0x1f ;  /* 0x08401f00100d7f89 */ /* 0x00012200000e0000 */
[----:B------:R-:W-:Y:S05]  /*0df0*/  @P0 BRA `(.L_x_25) ;  /* 0x0000000000500947 */ /* 0x000fea0003800000 */
[----:B-12---:R-:W-:Y:S01]  /*0e00*/  DSETP.GEU.AND P0, PT, |R2|, |R6|, PT ;  /* 0x400000060200722a */ /* 0x006fe20003f0e200 */
[----:B---3--:R-:W-:Y:S02]  /*0e10*/  IMAD.MOV.U32 R8, RZ, RZ, R12 ;  /* 0x000000ffff087224 */ /* 0x008fe400078e000c */
[----:B----4-:R-:W-:Y:S02]  /*0e20*/  IMAD.MOV.U32 R10, RZ, RZ, R13 ;  /* 0x000000ffff0a7224 */ /* 0x010fe400078e000d */
        /* <DEDUP_REMOVED lines=17> */
.L_x_25:
[----:B------:R-:W-:Y:S05]  /*0f40*/  BSYNC.RECONVERGENT B1 ;  /* 0x0000000000017941 */ /* 0x000fea0003800200 */
.L_x_24:
[----:B------:R-:W-:Y:S01]  /*0f50*/  ISETP.GT.AND P0, PT, R9, 0x1b, PT ;  /* 0x0000001b0900780c */ /* 0x000fe20003f04270 */
[----:B-1----:R1:W1:Y:S01]  /*0f60*/  SHFL.DOWN PT, R6, R4, 0x4, 0x1f ;  /* 0x08801f0004067f89 */ /* 0x00226200000e0000 */
[----:B------:R-:W-:Y:S01]  /*0f70*/  BSSY.RECONVERGENT B1, `(.L_x_26) ;  /* 0x000001d000017945 */ /* 0x000fe20003800200 */
[----:B0-----:R-:W-:Y:S02]  /*0f80*/  IMAD.MOV.U32 R11, RZ, RZ, R8 ;  /* 0x000000ffff0b7224 */ /* 0x001fe400078e0008 */
[----:B--2---:R0:W2:Y:S01]  /*0f90*/  SHFL.DOWN PT, R7, R5, 0x4, 0x1f ;  /* 0x08801f0005077f89 */ /* 0x0040a200000e0000 */
[----:B---3--:R-:W-:Y:S02]  /*0fa0*/  IMAD.MOV.U32 R12, RZ, RZ, R10 ;  /* 0x000000ffff0c7224 */ /* 0x008fe400078e000a */
[----:B------:R-:W-:Y:S01]  /*0fb0*/  IMAD.MOV.U32 R2, RZ, RZ, R4 ;  /* 0x000000ffff027224 */ /* 0x000fe200078e0004 */
[----:B----4-:R0:W3:Y:S01]  /*0fc0*/  SHFL.DOWN PT, R13, R8, 0x4, 0x1f ;  /* 0x08801f00080d7f89 */ /* 0x0100e200000e0000 */
        /* <DEDUP_REMOVED lines=23> */
.L_x_27:
[----:B------:R-:W-:Y:S05]  /*1140*/  BSYNC.RECONVERGENT B1 ;  /* 0x0000000000017941 */ /* 0x000fea0003800200 */
.L_x_26:
[----:B------:R-:W-:Y:S01]  /*1150*/  ISETP.GT.AND P0, PT, R9, 0x17, PT ;  /* 0x000000170900780c */ /* 0x000fe20003f04270 */
[----:B-1----:R1:W1:Y:S01]  /*1160*/  SHFL.DOWN PT, R6, R2, 0x8, 0x1f ;  /* 0x09001f0002067f89 */ /* 0x00226200000e0000 */
[----:B------:R-:W-:Y:S01]  /*1170*/  BSSY.RECONVERGENT B1, `(.L_x_28) ;  /* 0x000001d000017945 */ /* 0x000fe20003800200 */
[----:B0-----:R-:W-:Y:S02]  /*1180*/  IMAD.MOV.U32 R8, RZ, RZ, R11 ;  /* 0x000000ffff087224 */ /* 0x001fe400078e000b */
[----:B--2---:R0:W2:Y:S01]  /*1190*/  SHFL.DOWN PT, R7, R3, 0x8, 0x1f ;  /* 0x09001f0003077f89 */ /* 0x0040a200000e0000 */
[----:B------:R-:W-:Y:S02]  /*11a0*/  IMAD.MOV.U32 R10, RZ, RZ, R12 ;  /* 0x000000ffff0a7224 */ /* 0x000fe400078e000c */
[----:B------:R-:W-:Y:S01]  /*11b0*/  IMAD.MOV.U32 R4, RZ, RZ, R2 ;  /* 0x000000ffff047224 */ /* 0x000fe200078e0002 */
[----:B------:R0:W0:Y:S01]  /*11c0*/  SHFL.DOWN PT, R14, R11, 0x8, 0x1f ;  /* 0x09001f000b0e7f89 */ /* 0x00002200000e0000 */
[----:B------:R-:W-:-:S03]  /*11d0*/  IMAD.MOV.U32 R5, RZ, RZ, R3 ;  /* 0x000000ffff057224 */ /* 0x000fc600078e0003 */
[----:B---3--:R3:W0:Y:S01]  /*11e0*/  SHFL.DOWN PT, R13, R12, 0x8, 0x1f ;  /* 0x09001f000c0d7f89 */ /* 0x00862200000e0000 */
[----:B------:R-:W-:Y:S05]  /*11f0*/  @P0 BRA `(.L_x_29) ;  /* 0x0000000000500947 */ /* 0x000fea0003800000 */
[----:B-12---:R-:W-:Y:S01]  /*1200*/  DSETP.GEU.AND P0, PT, |R2|, |R6|, PT ;  /* 0x400000060200722a */ /* 0x006fe20003f0e200 */
[----:B0-----:R-:W-:Y:S02]  /*1210*/  IMAD.MOV.U32 R8, RZ, RZ, R14 ;  /* 0x000000ffff087224 */ /* 0x001fe400078e000e */
        /* <DEDUP_REMOVED lines=18> */
.L_x_29:
[----:B------:R-:W-:Y:S05]  /*1340*/  BSYNC.RECONVERGENT B1 ;  /* 0x0000000000017941 */ /* 0x000fea0003800200 */
.L_x_28:
[----:B------:R-:W-:Y:S01]  /*1350*/  ISETP.GT.AND P0, PT, R9, 0xf, PT ;  /* 0x0000000f0900780c */ /* 0x000fe20003f04270 */
[----:B-1----:R1:W1:Y:S01]  /*1360*/  SHFL.DOWN PT, R6, R4, 0x10, 0x1f ;  /* 0x0a001f0004067f89 */ /* 0x00226200000e0000 */
[----:B------:R-:W-:Y:S01]  /*1370*/  BSSY.RECONVERGENT B1, `(.L_x_30) ;  /* 0x000001d000017945 */ /* 0x000fe20003800200 */
[----:B0-----:R-:W-:Y:S02]  /*1380*/  IMAD.MOV.U32 R14, RZ, RZ, R8 ;  /* 0x000000ffff0e7224 */ /* 0x001fe400078e0008 */
[----:B--2---:R0:W2:Y:S01]  /*1390*/  SHFL.DOWN PT, R7, R5, 0x10, 0x1f ;  /* 0x0a001f0005077f89 */ /* 0x0040a200000e0000 */
[----:B----4-:R-:W-:Y:S02]  /*13a0*/  IMAD.MOV.U32 R15, RZ, RZ, R10 ;  /* 0x000000ffff0f7224 */ /* 0x010fe400078e000a */
[----:B------:R-:W-:Y:S01]  /*13b0*/  IMAD.MOV.U32 R2, RZ, RZ, R4 ;  /* 0x000000ffff027224 */ /* 0x000fe200078e0004 */
[----:B------:R0:W4:Y:S01]  /*13c0*/  SHFL.DOWN PT, R11, R8, 0x10, 0x1f ;  /* 0x0a001f00080b7f89 */ /* 0x00012200000e0000 */
[----:B------:R-:W-:-:S03]  /*13d0*/  IMAD.MOV.U32 R3, RZ, RZ, R5 ;  /* 0x000000ffff037224 */ /* 0x000fc600078e0005 */
[----:B------:R0:W0:Y:S01]  /*13e0*/  SHFL.DOWN PT, R13, R10, 0x10, 0x1f ;  /* 0x0a001f000a0d7f89 */ /* 0x00002200000e0000 */
[----:B------:R-:W-:Y:S05]  /*13f0*/  @P0 BRA `(.L_x_31) ;  /* 0x0000000000500947 */ /* 0x000fea0003800000 */
[----:B-12---:R-:W-:Y:S01]  /*1400*/  DSETP.GEU.AND P0, PT, |R4|, |R6|, PT ;  /* 0x400000060400722a */ /* 0x006fe20003f0e200 */
[----:B----4-:R-:W-:Y:S02]  /*1410*/  IMAD.MOV.U32 R14, RZ, RZ, R11 ;  /* 0x000000ffff0e7224 */ /* 0x010fe400078e000b */
[----:B0-----:R-:W-:Y:S02]  /*1420*/  IMAD.MOV.U32 R15, RZ, RZ, R13 ;  /* 0x000000ffff0f7224 */ /* 0x001fe400078e000d */
        /* <DEDUP_REMOVED lines=17> */
.L_x_31:
[----:B------:R-:W-:Y:S05]  /*1540*/  BSYNC.RECONVERGENT B1 ;  /* 0x0000000000017941 */ /* 0x000fea0003800200 */
.L_x_30:
[----:B------:R-:W-:Y:S01]  /*1550*/  ISETP.NE.AND P0, PT, R9, RZ, PT ;  /* 0x000000ff0900720c */ /* 0x000fe20003f05270 */
[----:B------:R-:W-:-:S12]  /*1560*/  BSSY.RECONVERGENT B1, `(.L_x_32) ;  /* 0x000000a000017945 */ /* 0x000fd80003800200 */
[----:B------:R-:W-:Y:S05]  /*1570*/  @P0 BRA `(.L_x_33) ;  /* 0x0000000000200947 */ /* 0x000fea0003800000 */
[----:B-1----:R-:W1:Y:S01]  /*1580*/  S2R R6, SR_CgaCtaId ;  /* 0x0000000000067919 */ /* 0x002e620000008800 */
[----:B0-----:R-:W-:Y:S02]  /*1590*/  MOV R5, 0x400 ;  /* 0x0000040000057802 */ /* 0x001fe40000000f00 */
[----:B------:R-:W-:-:S04]  /*15a0*/  SHF.R.U32.HI R4, RZ, 0x1, R0 ;  /* 0x00000001ff047819 */ /* 0x000fc80000011600 */
[----:B------:R-:W-:Y:S02]  /*15b0*/  LOP3.LUT R4, R4, 0x1f0, RZ, 0xc0, !PT ;  /* 0x000001f004047812 */ /* 0x000fe400078ec0ff */
[----:B-1----:R-:W-:-:S05]  /*15c0*/  LEA R5, R6, R5, 0x18 ;  /* 0x0000000506057211 */ /* 0x002fca00078ec0ff */
[----:B------:R-:W-:-:S05]  /*15d0*/  IMAD.IADD R5, R4, 0x1, R5 ;  /* 0x0000000104057824 */ /* 0x000fca00078e0205 */
[----:B------:R0:W-:Y:S04]  /*15e0*/  STS.64 [R5+0x10], R14 ;  /* 0x0000100e05007388 */ /* 0x0001e80000000a00 */
[----:B------:R0:W-:Y:S02]  /*15f0*/  STS.64 [R5+0x8], R2 ;  /* 0x0000080205007388 */ /* 0x0001e40000000a00 */
.L_x_33:
[----:B------:R-:W-:Y:S05]  /*1600*/  BSYNC.RECONVERGENT B1 ;  /* 0x0000000000017941 */ /* 0x000fea0003800200 */
.L_x_32:
[----:B------:R-:W-:Y:S01]  /*1610*/  BAR.SYNC.DEFER_BLOCKING 0x0 ;  /* 0x0000000000007b1d */ /* 0x000fe20000010000 */
[----:B------:R-:W-:-:S13]  /*1620*/  ISETP.NE.AND P1, PT, R0, RZ, PT ;  /* 0x000000ff0000720c */ /* 0x000fda0003f25270 */
[----:B------:R-:W-:Y:S05]  /*1630*/  @P1 BRA `(.L_x_34) ;  /* 0x0000005400881947 */ /* 0x000fea0003800000 */
[----:B0-----:R-:W0:Y:S01]  /*1640*/  S2R R5, SR_CgaCtaId ;  /* 0x0000000000057919 */ /* 0x001e220000008800 */
[----:B------:R-:W-:Y:S01]  /*1650*/  MOV R0, 0x400 ;  /* 0x0000040000007802 */ /* 0x000fe20000000f00 */
[----:B------:R-:W-:Y:S03]  /*1660*/  BSSY.RECONVERGENT B1, `(.L_x_35) ;  /* 0x000001a000017945 */ /* 0x000fe60003800200 */
[----:B0-----:R-:W-:-:S05]  /*1670*/  LEA R0, R5, R0, 0x18 ;  /* 0x0000000005007211 */ /* 0x001fca00078ec0ff */
[----:B------:R-:W0:Y:S04]  /*1680*/  LDS.64 R16, [R0+0x18] ;  /* 0x0000180000107984 */ /* 0x000e280000000a00 */
[----:B-12---:R-:W1:Y:S04]  /*1690*/  LDS.128 R4, [R0+0x20] ;  /* 0x0000200000047984 */ /* 0x006e680000000c00 */
[----:B---3--:R2:W3:Y:S04]  /*16a0*/  LDS.64 R12, [R0+0x80] ;  /* 0x00008000000c7984 */ /* 0x0084e80000000a00 */
[----:B----4-:R2:W4:Y:S01]  /*16b0*/  LDS.128 R8, [R0+0x30] ;  /* 0x0000300000087984 */ /* 0x0105220000000c00 */
[----:B0-----:R-:W-:Y:S01]  /*16c0*/  DSETP.GEU.AND P0, PT, |R2|, |R16|, PT ;  /* 0x400000100200722a */ /* 0x001fe20003f0e200 */
[----:B------:R-:W-:-:S02]  /*16d0*/  IMAD.MOV.U32 R24, RZ, RZ, R16 ;  /* 0x000000ffff187224 */ /* 0x000fc400078e0010 */
[----:B------:R-:W-:Y:S02]  /*16e0*/  IMAD.MOV.U32 R25, RZ, RZ, R17 ;  /* 0x000000ffff197224 */ /* 0x000fe400078e0011 */
[----:B-1----:R-:W-:Y:S02]  /*16f0*/  IMAD.MOV.U32 R26, RZ, RZ, R4 ;  /* 0x000000ffff1a7224 */ /* 0x002fe400078e0004 */
[----:B------:R-:W-:-:S07]  /*1700*/  IMAD.MOV.U32 R27, RZ, RZ, R5 ;  /* 0x000000ffff1b7224 */ /* 0x000fce00078e0005 */
[----:B--234-:R-:W-:Y:S05]  /*1710*/  @!P0 BRA `(.L_x_36) ;  /* 0x0000000000388947 */ /* 0x01cfea0003800000 */
        /* <DEDUP_REMOVED lines=14> */
.L_x_36:
[----:B------:R-:W-:Y:S05]  /*1800*/  BSYNC.RECONVERGENT B1 ;  /* 0x0000000000017941 */ /* 0x000fea0003800200 */
.L_x_35:
[----:B------:R0:W1:Y:S01]  /*1810*/  LDS.128 R16, [R0+0x40] ;  /* 0x0000400000107984 */ /* 0x0000620000000c00 */
[----:B------:R-:W-:Y:S01]  /*1820*/  DSETP.GEU.AND P0, PT, |R24|, |R6|, PT ;  /* 0x400000061800722a */ /* 0x000fe20003f0e200 */
[----:B------:R-:W-:Y:S01]  /*1830*/  BSSY.RECONVERGENT B1, `(.L_x_37) ;  /* 0x0000015000017945 */ /* 0x000fe20003800200 */
[----:B------:R-:W-:Y:S01]  /*1840*/  IMAD.MOV.U32 R4, RZ, RZ, R6 ;  /* 0x000000ffff047224 */ /* 0x000fe200078e0006 */
[----:B------:R0:W2:Y:S01]  /*1850*/  LDS.128 R20, [R0+0x50] ;  /* 0x0000500000147984 */ /* 0x0000a20000000c00 */
        /* <DEDUP_REMOVED lines=18> */
.L_x_38:
[----:B------:R-:W-:Y:S05]  /*1980*/  BSYNC.RECONVERGENT B1 ;  /* 0x0000000000017941 */ /* 0x000fea0003800200 */
.L_x_37:
[----:B------:R-:W-:Y:S01]  /*1990*/  DSETP.GEU.AND P0, PT, |R4|, |R10|, PT ;  /* 0x4000000a0400722a */ /* 0x000fe20003f0e200 */
[----:B------:R-:W-:Y:S01]  /*19a0*/  BSSY.RECONVERGENT B1, `(.L_x_39) ;  /* 0x0000014000017945 */ /* 0x000fe20003800200 */
[----:B------:R-:W-:Y:S02]  /*19b0*/  IMAD.MOV.U32 R2, RZ, RZ, R10 ;  /* 0x000000ffff027224 */ /* 0x000fe400078e000a */
[----:B------:R-:W-:Y:S02]  /*19c0*/  IMAD.MOV.U32 R3, RZ, RZ, R11 ;  /* 0x000000ffff037224 */ /* 0x000fe400078e000b */
[----:B-1----:R-:W-:Y:S02]  /*19d0*/  IMAD.MOV.U32 R27, RZ, RZ, R16 ;  /* 0x000000ffff1b7224 */ /* 0x002fe400078e0010 */
        /* <DEDUP_REMOVED lines=16> */
.L_x_40:
[----:B------:R-:W-:Y:S05]  /*1ae0*/  BSYNC.RECONVERGENT B1 ;  /* 0x0000000000017941 */ /* 0x000fea0003800200 */
.L_x_39:
[----:B------:R0:W1:Y:S01]  /*1af0*/  LDS.128 R8, [R0+0x60] ;  /* 0x0000600000087984 */ /* 0x0000620000000c00 */
[----:B------:R-:W-:Y:S01]  /*1b00*/  DSETP.GEU.AND P0, PT, |R2|, |R18|, PT ;  /* 0x400000120200722a */ /* 0x000fe20003f0e200 */
[----:B------:R-:W-:Y:S01]  /*1b10*/  BSSY.RECONVERGENT B1, `(.L_x_41) ;  /* 0x0000015000017945 */ /* 0x000fe20003800200 */
[----:B------:R-:W-:Y:S01]  /*1b20*/  IMAD.MOV.U32 R14, RZ, RZ, R18 ;  /* 0x000000ffff0e7224 */ /* 0x000fe200078e0012 */
[----:B------:R0:W3:Y:S01]  /*1b30*/  LDS.128 R4, [R0+0x70] ;  /* 0x0000700000047984 */ /* 0x0000e20000000c00 */
[----:B------:R-:W-:Y:S02]  /*1b40*/  IMAD.MOV.U32 R15, RZ, RZ, R19 ;  /* 0x000000ffff0f7224 */ /* 0x000fe400078e0013 */
[----:B--2---:R-:W-:Y:S02]  /*1b50*/  IMAD.MOV.U32 R17, RZ, RZ, R20 ;  /* 0x000000ffff117224 */ /* 0x004fe400078e0014 */
        /* <DEDUP_REMOVED lines=16> */
.L_x_42:
[----:B------:R-:W-:Y:S05]  /*1c60*/  BSYNC.RECONVERGENT B1 ;  /* 0x0000000000017941 */ /* 0x000fea0003800200 */
.L_x_41:
        /* <DEDUP_REMOVED lines=21> */
.L_x_44:
[----:B------:R-:W-:Y:S05]  /*1dc0*/  BSYNC.RECONVERGENT B1 ;  /* 0x0000000000017941 */ /* 0x000fea0003800200 */
.L_x_43:
[----:B------:R-:W-:Y:S01]  /*1dd0*/  DSETP.GEU.AND P0, PT, |R2|, |R10|, PT ;  /* 0x4000000a0200722a */ /* 0x000fe20003f0e200 */
[----:B------:R-:W-:Y:S01]  /*1de0*/  BSSY.RECONVERGENT B1, `(.L_x_45) ;  /* 0x0000014000017945 */ /* 0x000fe20003800200 */
[----:B------:R-:W-:Y:S02]  /*1df0*/  IMAD.MOV.U32 R8, RZ, RZ, R10 ;  /* 0x000000ffff087224 */ /* 0x000fe400078e000a */
[----:B------:R-:W-:Y:S02]  /*1e00*/  IMAD.MOV.U32 R9, RZ, RZ, R11 ;  /* 0x000000ffff097224 */ /* 0x000fe400078e000b */
[----:B---3--:R-:W-:Y:S02]  /*1e10*/  IMAD.MOV.U32 R17, RZ, RZ, R4 ;  /* 0x000000ffff117224 */ /* 0x008fe400078e0004 */
        /* <DEDUP_REMOVED lines=16> */
.L_x_46:
[----:B------:R-:W-:Y:S05]  /*1f20*/  BSYNC.RECONVERGENT B1 ;  /* 0x0000000000017941 */ /* 0x000fea0003800200 */
.L_x_45:
        /* <DEDUP_REMOVED lines=19> */
[----:B------:R-:W-:Y:S01]  /*2060*/  SEL R15, R0, R13, P2 ;  /* 0x0000000d000f7207 */ /* 0x000fe20001000000 */
[----:B------:R-:W-:Y:S06]  /*2070*/  BRA `(.L_x_34) ;  /* 0x0000004800f87947 */ /* 0x000fec0003800000 */
.L_x_21:
[----:B------:R-:W2:Y:S01]  /*2080*/  S2R R4, SR_LANEID ;  /* 0x0000000000047919 */ /* 0x000ea20000000000 */
[----:B-1----:R-:W-:Y:S01]  /*2090*/  LOP3.LUT R2, R0, 0x3e0, RZ, 0xc0, !PT ;  /* 0x000003e000027812 */ /* 0x002fe200078ec0ff */
[----:B------:R-:W-:Y:S01]  /*20a0*/  BSSY.RECONVERGENT B1, `(.L_x_47) ;  /* 0x0000024000017945 */ /* 0x000fe20003800200 */
[----:B-----5:R-:W-:Y:S02]  /*20b0*/  IMAD.MOV.U32 R16, RZ, RZ, R12 ;  /* 0x000000ffff107224 */ /* 0x020fe400078e000c */
[----:B------:R-:W-:Y:S02]  /*20c0*/  IMAD.MOV.U32 R18, RZ, RZ, R13 ;  /* 0x000000ffff127224 */ /* 0x000fe400078e000d */
[----:B------:R-:W-:Y:S01]  /*20d0*/  VIADD R3, R2, 0x20 ;  /* 0x0000002002037836 */ /* 0x000fe20000000000 */
[----:B------:R-:W-:-:S04]  /*20e0*/  LOP3.LUT R2, RZ, R2, RZ, 0x33, !PT ;  /* 0x00000002ff027212 */ /* 0x000fc800078e33ff */
[----:B------:R-:W-:Y:S01]  /*20f0*/  ISETP.GT.AND P0, PT, R3, UR6, PT ;  /* 0x0000000603007c0c */ /* 0x000fe2000bf04270 */
[----:B------:R-:W-:Y:S02]  /*2100*/  VIADD R2, R2, UR6 ;  /* 0x0000000602027c36 */ /* 0x000fe40008000000 */
[----:B------:R-:W-:-:S03]  /*2110*/  IMAD.MOV.U32 R3, RZ, RZ, R15 ;  /* 0x000000ffff037224 */ /* 0x000fc600078e000f */
[----:B------:R-:W-:Y:S01]  /*2120*/  SEL R5, R2, 0x1f, P0 ;  /* 0x0000001f02057807 */ /* 0x000fe20000000000 */
[----:B------:R-:W-:-:S04]  /*2130*/  IMAD.MOV.U32 R2, RZ, RZ, R14 ;  /* 0x000000ffff027224 */ /* 0x000fc800078e000e */
[----:B------:R1:W3:Y:S04]  /*2140*/  SHFL.DOWN PT, R6, R14, 0x1, R5 ;  /* 0x082000000e067989 */ /* 0x0002e800000e0005 */
[----:B------:R1:W4:Y:S04]  /*2150*/  SHFL.DOWN PT, R7, R15, 0x1, R5 ;  /* 0x082000000f077989 */ /* 0x00032800000e0005 */
[----:B0-----:R1:W0:Y:S01]  /*2160*/  SHFL.DOWN PT, R9, R12, 0x1, R5 ;  /* 0x082000000c097989 */ /* 0x00122200000e0005 */
[----:B--2---:R-:W-:-:S03]  /*2170*/  ISETP.GE.AND P0, PT, R4, R5, PT ;  /* 0x000000050400720c */ /* 0x004fc60003f06270 */
[----:B------:R1:W2:Y:S10]  /*2180*/  SHFL.DOWN PT, R11, R13, 0x1, R5 ;  /* 0x082000000d0b7989 */ /* 0x0002b400000e0005 */
[----:B-1----:R-:W-:Y:S05]  /*2190*/  @P0 BRA `(.L_x_48) ;  /* 0x0000000000500947 */ /* 0x002fea0003800000 */
[----:B---34-:R-:W-:Y:S01]  /*21a0*/  DSETP.GEU.AND P0, PT, |R14|, |R6|, PT ;  /* 0x400000060e00722a */ /* 0x018fe20003f0e200 */
[----:B0-----:R-:W-:Y:S02]  /*21b0*/  IMAD.MOV.U32 R16, RZ, RZ, R9 ;  /* 0x000000ffff107224 */ /* 0x001fe400078e0009 */
[----:B--2---:R-:W-:Y:S02]  /*21c0*/  IMAD.MOV.U32 R18, RZ, RZ, R11 ;  /* 0x000000ffff127224 */ /* 0x004fe400078e000b */
        /* <DEDUP_REMOVED lines=17> */
.L_x_48:
[----:B------:R-:W-:Y:S05]  /*22e0*/  BSYNC.RECONVERGENT B1 ;  /* 0x0000000000017941 */ /* 0x000fea0003800200 */
.L_x_47:
[----:B---3--:R-:W-:Y:S01]  /*22f0*/  VIADD R6, R4, 0x2 ;  /* 0x0000000204067836 */ /* 0x008fe20000000000 */
[----:B------:R1:W3:Y:S01]  /*2300*/  SHFL.DOWN PT, R8, R2, 0x2, R5 ;  /* 0x0840000002087989 */ /* 0x0002e200000e0005 */
[----:B------:R-:W-:Y:S01]  /*2310*/  BSSY.RECONVERGENT B1, `(.L_x_49) ;  /* 0x000001e000017945 */ /* 0x000fe20003800200 */
[----:B------:R-:W-:Y:S02]  /*2320*/  IMAD.MOV.U32 R10, RZ, RZ, R16 ;  /* 0x000000ffff0a7224 */ /* 0x000fe400078e0010 */
[----:B------:R-:W-:Y:S01]  /*2330*/  ISETP.GT.AND P0, PT, R6, R5, PT ;  /* 0x000000050600720c */ /* 0x000fe20003f04270 */
[----:B0-----:R1:W0:Y:S01]  /*2340*/  SHFL.DOWN PT, R9, R3, 0x2, R5 ;  /* 0x0840000003097989 */ /* 0x00122200000e0005 */
[----:B------:R-:W-:Y:S02]  /*2350*/  IMAD.MOV.U32 R12, RZ, RZ, R18 ;  /* 0x000000ffff0c7224 */ /* 0x000fe400078e0012 */
[----:B------:R-:W-:Y:S01]  /*2360*/  IMAD.MOV.U32 R6, RZ, RZ, R2 ;  /* 0x000000ffff067224 */ /* 0x000fe200078e0002 */
[----:B--2---:R1:W2:Y:S01]  /*2370*/  SHFL.DOWN PT, R11, R16, 0x2, R5 ;  /* 0x08400000100b7989 */ /* 0x0042a200000e0005 */
[----:B----4-:R-:W-:-:S03]  /*2380*/  IMAD.MOV.U32 R7, RZ, RZ, R3 ;  /* 0x000000ffff077224 */ /* 0x010fc600078e0003 */
[----:B------:R1:W4:Y:S04]  /*2390*/  SHFL.DOWN PT, R13, R18, 0x2, R5 ;  /* 0x08400000120d7989 */ /* 0x00032800000e0005 */
[----:B------:R-:W-:Y:S05]  /*23a0*/  @P0 BRA `(.L_x_50) ;  /* 0x0000000000500947 */ /* 0x000fea0003800000 */
[----:B0--3--:R-:W-:Y:S01]  /*23b0*/  DSETP.GEU.AND P0, PT, |R2|, |R8|, PT ;  /* 0x400000080200722a */ /* 0x009fe20003f0e200 */
[----:B--2---:R-:W-:Y:S02]  /*23c0*/  IMAD.MOV.U32 R10, RZ, RZ, R11 ;  /* 0x000000ffff0a7224 */ /* 0x004fe400078e000b */
        /* <DEDUP_REMOVED lines=18> */
.L_x_50:
[----:B------:R-:W-:Y:S05]  /*24f0*/  BSYNC.RECONVERGENT B1 ;  /* 0x0000000000017941 */ /* 0x000fea0003800200 */
.L_x_49:
[----:B-1----:R-:W-:Y:S01]  /*2500*/  VIADD R2, R4, 0x4 ;  /* 0x0000000404027836 */ /* 0x002fe20000000000 */
[----:B---3--:R1:W3:Y:S01]  /*2510*/  SHFL.DOWN PT, R8, R6, 0x4, R5 ;  /* 0x0880000006087989 */ /* 0x0082e200000e0005 */
[----:B------:R-:W-:Y:S01]  /*2520*/  BSSY.RECONVERGENT B1, `(.L_x_51) ;  /* 0x000001e000017945 */ /* 0x000fe20003800200 */
[----:B------:R-:W-:Y:S02]  /*2530*/  IMAD.MOV.U32 R14, RZ, RZ, R10 ;  /* 0x000000ffff0e7224 */ /* 0x000fe400078e000a */
[----:B------:R-:W-:Y:S01]  /*2540*/  ISETP.GT.AND P0, PT, R2, R5, PT ;  /* 0x000000050200720c */ /* 0x000fe20003f04270 */
[----:B0-----:R1:W0:Y:S01]  /*2550*/  SHFL.DOWN PT, R9, R7, 0x4, R5 ;  /* 0x0880000007097989 */ /* 0x00122200000e0005 */
[----:B------:R-:W-:Y:S02]  /*2560*/  IMAD.MOV.U32 R16, RZ, RZ, R12 ;  /* 0x000000ffff107224 */ /* 0x000fe400078e000c */
[----:B------:R-:W-:Y:S01]  /*2570*/  IMAD.MOV.U32 R2, RZ, RZ, R6 ;  /* 0x000000ffff027224 */ /* 0x000fe200078e0006 */
[----:B--2---:R1:W2:Y:S01]  /*2580*/  SHFL.DOWN PT, R11, R10, 0x4, R5 ;  /* 0x088000000a0b7989 */ /* 0x0042a200000e0005 */
[----:B------:R-:W-:-:S03]  /*2590*/  IMAD.MOV.U32 R3, RZ, RZ, R7 ;  /* 0x000000ffff037224 */ /* 0x000fc600078e0007 */
[----:B----4-:R1:W4:Y:S04]  /*25a0*/  SHFL.DOWN PT, R13, R12, 0x4, R5 ;  /* 0x088000000c0d7989 */ /* 0x01032800000e0005 */
        /* <DEDUP_REMOVED lines=21> */
.L_x_52:
[----:B------:R-:W-:Y:S05]  /*2700*/  BSYNC.RECONVERGENT B1 ;  /* 0x0000000000017941 */ /* 0x000fea0003800200 */
.L_x_51:
        /* <DEDUP_REMOVED lines=32> */
.L_x_54:
[----:B------:R-:W-:Y:S05]  /*2910*/  BSYNC.RECONVERGENT B1 ;  /* 0x0000000000017941 */ /* 0x000fea0003800200 */
.L_x_53:
        /* <DEDUP_REMOVED lines=32> */
.L_x_56:
[----:B------:R-:W-:Y:S05]  /*2b20*/  BSYNC.RECONVERGENT B1 ;  /* 0x0000000000017941 */ /* 0x000fea0003800200 */
.L_x_55:
[----:B------:R-:W-:Y:S01]  /*2b30*/  ISETP.NE.AND P0, PT, R4, RZ, PT ;  /* 0x000000ff0400720c */ /* 0x000fe20003f05270 */
[----:B------:R-:W-:-:S12]  /*2b40*/  BSSY.RECONVERGENT B1, `(.L_x_57) ;  /* 0x000000a000017945 */ /* 0x000fd80003800200 */
[----:B------:R-:W-:Y:S05]  /*2b50*/  @P0 BRA `(.L_x_58) ;  /* 0x0000000000200947 */ /* 0x000fea0003800000 */
[----:B-1----:R-:W1:Y:S01]  /*2b60*/  S2R R6, SR_CgaCtaId ;  /* 0x0000000000067919 */ /* 0x002e620000008800 */
[----:B------:R-:W-:Y:S02]  /*2b70*/  MOV R5, 0x400 ;  /* 0x0000040000057802 */ /* 0x000fe40000000f00 */
[----:B------:R-:W-:-:S04]  /*2b80*/  SHF.R.U32.HI R4, RZ, 0x1, R0 ;  /* 0x00000001ff047819 */ /* 0x000fc80000011600 */
[----:B------:R-:W-:Y:S02]  /*2b90*/  LOP3.LUT R4, R4, 0x1f0, RZ, 0xc0, !PT ;  /* 0x000001f004047812 */ /* 0x000fe400078ec0ff */
[----:B-1----:R-:W-:-:S05]  /*2ba0*/  LEA R5, R6, R5, 0x18 ;  /* 0x0000000506057211 */ /* 0x002fca00078ec0ff */
[----:B------:R-:W-:-:S05]  /*2bb0*/  IMAD.IADD R5, R4, 0x1, R5 ;  /* 0x0000000104057824 */ /* 0x000fca00078e0205 */
[----:B------:R1:W-:Y:S04]  /*2bc0*/  STS.64 [R5+0x10], R14 ;  /* 0x0000100e05007388 */ /* 0x0003e80000000a00 */
[----:B------:R1:W-:Y:S02]  /*2bd0*/  STS.64 [R5+0x8], R2 ;  /* 0x0000080205007388 */ /* 0x0003e40000000a00 */
.L_x_58:
[----:B------:R-:W-:Y:S05]  /*2be0*/  BSYNC.RECONVERGENT B1 ;  /* 0x0000000000017941 */ /* 0x000fea0003800200 */
.L_x_57:
[----:B------:R-:W-:Y:S01]  /*2bf0*/  BAR.SYNC.DEFER_BLOCKING 0x0 ;  /* 0x0000000000007b1d */ /* 0x000fe20000010000 */
[----:B------:R-:W-:-:S13]  /*2c00*/  ISETP.NE.AND P1, PT, R0, RZ, PT ;  /* 0x000000ff0000720c */ /* 0x000fda0003f25270 */
[----:B------:R-:W-:Y:S05]  /*2c10*/  @P1 BRA `(.L_x_34) ;  /* 0x0000004000101947 */ /* 0x000fea0003800000 */
[----:B------:R-:W-:Y:S01]  /*2c20*/  UISETP.GE.AND UP0, UPT, UR6, 0x21, UPT ;  /* 0x000000210600788c */ /* 0x000fe2000bf06270 */
[----:B--2---:R-:W-:Y:S02]  /*2c30*/  IMAD.MOV.U32 R11, RZ, RZ, R14 ;  /* 0x000000ffff0b7224 */ /* 0x004fe400078e000e */
[----:B---3--:R-:W-:Y:S02]  /*2c40*/  IMAD.MOV.U32 R8, RZ, RZ, R15 ;  /* 0x000000ffff087224 */ /* 0x008fe400078e000f */
[----:B------:R-:W-:Y:S02]  /*2c50*/  IMAD.MOV.U32 R4, RZ, RZ, R2 ;  /* 0x000000ffff047224 */ /* 0x000fe400078e0002 */
[----:B-1----:R-:W-:Y:S02]  /*2c60*/  IMAD.MOV.U32 R5, RZ, RZ, R3 ;  /* 0x000000ffff057224 */ /* 0x002fe400078e0003 */
[----:B------:R-:W-:Y:S05]  /*2c70*/  BRA.U !UP0, `(.L_x_59) ;  /* 0x00000001086c7547 */ /* 0x000fea000b800000 */
[----:B------:R-:W1:Y:S01]  /*2c80*/  S2UR UR5, SR_CgaCtaId ;  /* 0x00000000000579c3 */ /* 0x000e620000008800 */
[----:B------:R-:W-:Y:S01]  /*2c90*/  UMOV UR4, 0x400 ;  /* 0x0000040000047882 */ /* 0x000fe20000000000 */
[----:B------:R-:W-:Y:S01]  /*2ca0*/  BSSY.RECONVERGENT B1, `(.L_x_59) ;  /* 0x0000018000017945 */ /* 0x000fe20003800200 */
[----:B-1----:R-:W-:-:S09]  /*2cb0*/  ULEA UR4, UR5, UR4, 0x18 ;  /* 0x0000000405047291 */ /* 0x002fd2000f8ec0ff */
[----:B------:R-:W1:Y:S04]  /*2cc0*/  LDS.64 R6, [UR4+0x18] ;  /* 0x00001804ff067984 */ /* 0x000e680008000a00 */
[----:B----4-:R-:W2:Y:S01]  /*2cd0*/  LDS.64 R12, [UR4+0x20] ;  /* 0x00002004ff0c7984 */ /* 0x010ea20008000a00 */
[----:B-1----:R-:W-:Y:S01]  /*2ce0*/  DSETP.GEU.AND P0, PT, |R2|, |R6|, PT ;  /* 0x400000060200722a */ /* 0x002fe20003f0e200 */
[----:B------:R-:W-:Y:S02]  /*2cf0*/  IMAD.MOV.U32 R4, RZ, RZ, R6 ;  /* 0x000000ffff047224 */ /* 0x000fe400078e0006 */
[----:B------:R-:W-:Y:S02]  /*2d00*/  IMAD.MOV.U32 R5, RZ, RZ, R7 ;  /* 0x000000ffff057224 */ /* 0x000fe400078e0007 */
[----:B--2---:R-:W-:-:S02]  /*2d10*/  IMAD.MOV.U32 R11, RZ, RZ, R12 ;  /* 0x000000ffff0b7224 */ /* 0x004fc400078e000c */
        /* <DEDUP_REMOVED lines=16> */
.L_x_60:
[----:B------:R-:W-:Y:S05]  /*2e20*/  BSYNC.RECONVERGENT B1 ;  /* 0x0000000000017941 */ /* 0x000fea0003800200 */
.L_x_59:
[----:B------:R-:W-:Y:S01]  /*2e30*/  UISETP.GE.AND UP0, UPT, UR6, 0x41, UPT ;  /* 0x000000410600788c */ /* 0x000fe2000bf06270 */
[----:B0-----:R-:W-:Y:S02]  /*2e40*/  IMAD.MOV.U32 R9, RZ, RZ, R11 ;  /* 0x000000ffff097224 */ /* 0x001fe400078e000b */
[----:B------:R-:W-:Y:S02]  /*2e50*/  IMAD.MOV.U32 R0, RZ, RZ, R8 ;  /* 0x000000ffff007224 */ /* 0x000fe400078e0008 */
[----:B------:R-:W-:Y:S02]  /*2e60*/  IMAD.MOV.U32 R2, RZ, RZ, R4 ;  /* 0x000000ffff027224 */ /* 0x000fe400078e0004 */
[----:B------:R-:W-:Y:S02]  /*2e70*/  IMAD.MOV.U32 R3, RZ, RZ, R5 ;  /* 0x000000ffff037224 */ /* 0x000fe400078e0005 */
[----:B------:R-:W-:Y:S05]  /*2e80*/  BRA.U !UP0, `(.L_x_61) ;  /* 0x00000001086c7547 */ /* 0x000fea000b800000 */
[----:B------:R-:W0:Y:S01]  /*2e90*/  S2UR UR5, SR_CgaCtaId ;  /* 0x00000000000579c3 */ /* 0x000e220000008800 */
[----:B------:R-:W-:Y:S01]  /*2ea0*/  UMOV UR4, 0x400 ;  /* 0x0000040000047882 */ /* 0x000fe20000000000 */
[----:B------:R-:W-:Y:S01]  /*2eb0*/  BSSY.RECONVERGENT B1, `(.L_x_61) ;  /* 0x0000018000017945 */ /* 0x000fe20003800200 */
[----:B0-----:R-:W-:-:S09]  /*2ec0*/  ULEA UR4, UR5, UR4, 0x18 ;  /* 0x0000000405047291 */ /* 0x001fd2000f8ec0ff */
[----:B------:R-:W0:Y:S04]  /*2ed0*/  LDS.64 R6, [UR4+0x28] ;  /* 0x00002804ff067984 */ /* 0x000e280008000a00 */
[----:B----4-:R-:W1:Y:S01]  /*2ee0*/  LDS.64 R12, [UR4+0x30] ;  /* 0x00003004ff0c7984 */ /* 0x010e620008000a00 */
[----:B0-----:R-:W-:Y:S01]  /*2ef0*/  DSETP.GEU.AND P0, PT, |R4|, |R6|, PT ;  /* 0x400000060400722a */ /* 0x001fe20003f0e200 */
[----:B------:R-:W-:Y:S02]  /*2f00*/  IMAD.MOV.U32 R2, RZ, RZ, R6 ;  /* 0x000000ffff027224 */ /* 0x000fe400078e0006 */
[----:B------:R-:W-:Y:S02]  /*2f10*/  IMAD.MOV.U32 R3, RZ, RZ, R7 ;  /* 0x000000ffff037224 */ /* 0x000fe400078e0007 */
[----:B-1----:R-:W-:-:S02]  /*2f20*/  IMAD.MOV.U32 R9, RZ, RZ, R12 ;  /* 0x000000ffff097224 */ /* 0x002fc400078e000c */
        /* <DEDUP_REMOVED lines=16> */
.L_x_62:
[----:B------:R-:W-:Y:S05]  /*3030*/  BSYNC.RECONVERGENT B1 ;  /* 0x0000000000017941 */ /* 0x000fea0003800200 */
.L_x_61:
[----:B------:R-:W-:Y:S01]  /*3040*/  UISETP.GE.AND UP0, UPT, UR6, 0x61, UPT ;  /* 0x000000610600788c */ /* 0x000fe2000bf06270 */
[----:B------:R-:W-:Y:S02]  /*3050*/  IMAD.MOV.U32 R11, RZ, RZ, R9 ;  /* 0x000000ffff0b7224 */ /* 0x000fe400078e0009 */
        /* <DEDUP_REMOVED lines=30> */
.L_x_64:
[----:B------:R-:W-:Y:S05]  /*3240*/  BSYNC.RECONVERGENT B1 ;  /* 0x0000000000017941 */ /* 0x000fea0003800200 */
.L_x_63:
        /* <DEDUP_REMOVED lines=32> */
.L_x_66:
[----:B------:R-:W-:Y:S05]  /*3450*/  BSYNC.RECONVERGENT B1 ;  /* 0x0000000000017941 */ /* 0x000fea0003800200 */
.L_x_65:
        /* <DEDUP_REMOVED lines=32> */
.L_x_68:
[----:B------:R-:W-:Y:S05]  /*3660*/  BSYNC.RECONVERGENT B1 ;  /* 0x0000000000017941 */ /* 0x000fea0003800200 */
.L_x_67:
        /* <DEDUP_REMOVED lines=32> */
.L_x_70:
[----:B------:R-:W-:Y:S05]  /*3870*/  BSYNC.RECONVERGENT B1 ;  /* 0x0000000000017941 */ /* 0x000fea0003800200 */
.L_x_69:
[----:B------:R-:W-:Y:S01]  /*3880*/  UISETP.GE.AND UP0, UPT, UR6, 0xe1, UPT ;  /* 0x000000e10600788c */ /* 0x000fe2000bf06270 */
[----:B------:R-:W-:Y:S02]  /*3890*/  IMAD.MOV.U32 R14, RZ, RZ, R9 ;  /* 0x000000ffff0e7224 */ /* 0x000fe400078e0009 */
[----:B------:R-:W-:Y:S02]  /*38a0*/  IMAD.MOV.U32 R15, RZ, RZ, R0 ;  /* 0x000000ffff0f7224 */ /* 0x000fe400078e0000 */
[----:B------:R-:W-:Y:S02]  /*38b0*/  IMAD.MOV.U32 R2, RZ, RZ, R6 ;  /* 0x000000ffff027224 */ /* 0x000fe400078e0006 */
[----:B------:R-:W-:Y:S02]  /*38c0*/  IMAD.MOV.U32 R3, RZ, RZ, R7 ;  /* 0x000000ffff037224 */ /* 0x000fe400078e0007 */
[----:B------:R-:W-:Y:S05]  /*38d0*/  BRA.U !UP0, `(.L_x_34) ;  /* 0x0000003108e07547 */ /* 0x000fea000b800000 */
[----:B------:R-:W0:Y:S01]  /*38e0*/  S2UR UR5, SR_CgaCtaId ;  /* 0x00000000000579c3 */ /* 0x000e220000008800 */
[----:B------:R-:W-:Y:S02]  /*38f0*/  UMOV UR4, 0x400 ;  /* 0x0000040000047882 */ /* 0x000fe40000000000 */
[----:B0-----:R-:W-:-:S09]  /*3900*/  ULEA UR4, UR5, UR4, 0x18 ;  /* 0x0000000405047291 */ /* 0x001fd2000f8ec0ff */
[----:B------:R-:W0:Y:S04]  /*3910*/  LDS.64 R4, [UR4+0x78] ;  /* 0x00007804ff047984 */ /* 0x000e280008000a00 */
[----:B------:R-:W1:Y:S01]  /*3920*/  LDS.64 R10, [UR4+0x80] ;  /* 0x00008004ff0a7984 */ /* 0x000e620008000a00 */
        /* <DEDUP_REMOVED lines=21> */
.L_x_2:
[----:B------:R-:W1:Y:S01]  /*3a80*/  S2R R0, SR_TID.X ;  /* 0x0000000000007919 */ /* 0x000e620000002100 */
[----:B------:R-:W1:Y:S02]  /*3a90*/  LDC.64 R2, c[0x0][0x380] ;  /* 0x0000e000ff027b82 */ /* 0x000e640000000a00 */
[----:B-1----:R-:W-:-:S05]  /*3aa0*/  IMAD.WIDE.U32 R18, R0, 0x10, R2 ;  /* 0x0000001000127825 */ /* 0x002fca00078e0002 */
[----:B0-----:R-:W2:Y:S04]  /*3ab0*/  LDG.E.64.CONSTANT R20, desc[UR10][R18.64] ;  /* 0x0000000a12147981 */ /* 0x001ea8000c1e9b00 */
[----:B------:R-:W2:Y:S04]  /*3ac0*/  LDG.E.64.CONSTANT R14, desc[UR10][R18.64+0x1000] ;  /* 0x0010000a120e7981 */ /* 0x000ea8000c1e9b00 */
[----:B------:R-:W3:Y:S04]  /*3ad0*/  LDG.E.64.CONSTANT R12, desc[UR10][R18.64+0x8] ;  /* 0x0000080a120c7981 */ /* 0x000ee8000c1e9b00 */
[----:B------:R-:W3:Y:S04]  /*3ae0*/  LDG.E.64.CONSTANT R10, desc[UR10][R18.64+0x1008] ;  /* 0x0010080a120a7981 */ /* 0x000ee8000c1e9b00 */
[----:B------:R-:W4:Y:S04]  /*3af0*/  LDG.E.64.CONSTANT R8, desc[UR10][R18.64+0x2000] ;  /* 0x0020000a12087981 */ /* 0x000f28000c1e9b00 */
[----:B------:R-:W5:Y:S04]  /*3b00*/  LDG.E.64.CONSTANT R6, desc[UR10][R18.64+0x2008] ;  /* 0x0020080a12067981 */ /* 0x000f68000c1e9b00 */
[----:B------:R-:W5:Y:S04]  /*3b10*/  LDG.E.64.CONSTANT R4, desc[UR10][R18.64+0x3000] ;  /* 0x0030000a12047981 */ /* 0x000f68000c1e9b00 */
[----:B------:R-:W5:Y:S04]  /*3b20*/  LDG.E.64.CONSTANT R2, desc[UR10][R18.64+0x3008] ;  /* 0x0030080a12027981 */ /* 0x000f68000c1e9b00 */
[----:B------:R-:W5:Y:S04]  /*3b30*/  LDG.E.64.CONSTANT R16, desc[UR10][R18.64+0x4000] ;  /* 0x0040000a12107981 */ /* 0x000f68000c1e9b00 */
[----:B------:R-:W5:Y:S01]  /*3b40*/  LDG.E.64.CONSTANT R22, desc[UR10][R18.64+0x4008] ;  /* 0x0040080a12167981 */ /* 0x000f62000c1e9b00 */
[----:B------:R-:W-:Y:S01]  /*3b50*/  UISETP.GE.U32.AND UP0, UPT, UR8, 0xa00, UPT ;  /* 0x00000a000800788c */ /* 0x000fe2000bf06070 */
[----:B--2---:R-:W-:-:S14]  /*3b60*/  DSETP.GEU.AND P2, PT, |R20|, |R14|, PT ;  /* 0x4000000e1400722a */ /* 0x004fdc0003f4e200 */
[----:B---3--:R-:W-:-:S04]  /*3b70*/  @P2 ISETP.GE.U32.AND P0, PT, R12, R10, PT ;  /* 0x0000000a0c00220c */ /* 0x008fc80003f06070 */
[----:B------:R-:W-:-:S13]  /*3b80*/  @P2 ISETP.GE.AND.EX P0, PT, R13, R11, PT, P0 ;  /* 0x0000000b0d00220c */ /* 0x000fda0003f06300 */
[----:B------:R-:W-:-:S06]  /*3b90*/  @P2 DSETP.LT.OR P0, PT, |R14|, |R20|, !P0 ;  /* 0x400000140e00222a */ /* 0x000fcc0004701600 */
[----:B------:R-:W-:Y:S02]  /*3ba0*/  @P2 FSEL R20, R20, R14, P0 ;  /* 0x0000000e14142208 */ /* 0x000fe40000000000 */
[----:B------:R-:W-:Y:S02]  /*3bb0*/  @P2 FSEL R21, R21, R15, P0 ;  /* 0x0000000f15152208 */ /* 0x000fe40000000000 */
[----:B------:R-:W-:Y:S01]  /*3bc0*/  @P2 SEL R10, R12, R10, P0 ;  /* 0x0000000a0c0a2207 */ /* 0x000fe20000000000 */
[----:B------:R-:W-:Y:S01]  /*3bd0*/  @P2 IMAD.MOV.U32 R14, RZ, RZ, R20 ;  /* 0x000000ffff0e2224 */ /* 0x000fe200078e0014 */
[----:B------:R-:W-:Y:S01]  /*3be0*/  @P2 SEL R11, R13, R11, P0 ;  /* 0x0000000b0d0b2207 */ /* 0x000fe20000000000 */
[----:B------:R-:W-:-:S06]  /*3bf0*/  @P2 IMAD.MOV.U32 R15, RZ, RZ, R21 ;  /* 0x000000ffff0f2224 */ /* 0x000fcc00078e0015 */
[----:B----4-:R-:W-:-:S14]  /*3c00*/  DSETP.GEU.AND P1, PT, |R14|, |R8|, PT ;  /* 0x400000080e00722a */ /* 0x010fdc0003f2e200 */
[----:B-----5:R-:W-:-:S04]  /*3c10*/  @P1 ISETP.GE.U32.AND P0, PT, R10, R6, PT ;  /* 0x000000060a00120c */ /* 0x020fc80003f06070 */
        /* <DEDUP_REMOVED lines=8> */
[----:B------:R-:W-:-:S14]  /*3ca0*/  DSETP.GEU.AND P2, PT, |R8|, |R4|, PT ;  /* 0x400000040800722a */ /* 0x000fdc0003f4e200 */
[----:B------:R-:W-:-:S04]  /*3cb0*/  @P2 ISETP.GE.U32.AND P0, PT, R6, R2, PT ;  /* 0x000000020600220c */ /* 0x000fc80003f06070 */
        /* <DEDUP_REMOVED lines=15> */
[----:B------:R-:W-:Y:S01]  /*3db0*/  IMAD.MOV.U32 R2, RZ, RZ, RZ ;  /* 0x000000ffff027224 */ /* 0x000fe200078e00ff */
[----:B------:R-:W-:Y:S01]  /*3dc0*/  @P1 SEL R23, R3, R23, P0 ;  /* 0x0000001703171207 */ /* 0x000fe20000000000 */
[----:B------:R-:W-:Y:S02]  /*3dd0*/  IMAD.MOV.U32 R3, RZ, RZ, 0x500 ;  /* 0x00000500ff037424 */ /* 0x000fe400078e00ff */
[----:B------:R-:W-:Y:S02]  /*3de0*/  @P1 IMAD.MOV.U32 R16, RZ, RZ, R4 ;  /* 0x000000ffff101224 */ /* 0x000fe400078e0004 */
[----:B------:R-:W-:Y:S01]  /*3df0*/  @P1 IMAD.MOV.U32 R17, RZ, RZ, R5 ;  /* 0x000000ffff111224 */ /* 0x000fe200078e0005 */
[----:B------:R-:W-:Y:S06]  /*3e00*/  BRA.U !UP0, `(.L_x_71) ;  /* 0x0000000d08987547 */ /* 0x000fec000b800000 */
[----:B------:R-:W-:Y:S01]  /*3e10*/  UIADD3 UR9, UP0, UPT, UR8, -0xa00, URZ ;  /* 0xfffff60008097890 */ /* 0x000fe2000ff1e0ff */
[----:B------:R-:W-:Y:S02]  /*3e20*/  IMAD.MOV.U32 R3, RZ, RZ, 0x500 ;  /* 0x00000500ff037424 */ /* 0x000fe400078e00ff */
[----:B------:R-:W-:Y:S01]  /*3e30*/  IMAD.MOV.U32 R2, RZ, RZ, RZ ;  /* 0x000000ffff027224 */ /* 0x000fe200078e00ff */
[----:B------:R-:W-:Y:S02]  /*3e40*/  ULEA.HI.X.SX32 UR8, UR8, 0xffffffff, 0x1, UP0 ;  /* 0xffffffff08087891 */ /* 0x000fe400080f0eff */
[----:B------:R-:W-:Y:S02]  /*3e50*/  UIMAD.WIDE.U32 UR12, UR9, -0x33333333, URZ ;  /* 0xcccccccd090c78a5 */ /* 0x000fe4000f8e00ff */
[----:B------:R-:W-:Y:S02]  /*3e60*/  UIMAD.WIDE.U32 UR4, UR8, -0x33333333, URZ ;  /* 0xcccccccd080478a5 */ /* 0x000fe4000f8e00ff */
[----:B------:R-:W-:-:S02]  /*3e70*/  UISETP.GE.U32.AND UP1, UPT, UR9, 0x500, UPT ;  /* 0x000005000900788c */ /* 0x000fc4000bf26070 */
[----:B------:R-:W-:Y:S02]  /*3e80*/  UIMAD.WIDE.U32 UR4, UP0, UR9, -0x33333334, UR4 ;  /* 0xcccccccc090478a5 */ /* 0x000fe4000f800004 */
[----:B------:R-:W-:Y:S02]  /*3e90*/  UISETP.GE.U32.AND.EX UP1, UPT, UR8, URZ, UPT, UP1 ;  /* 0x000000ff0800728c */ /* 0x000fe4000bf26110 */
[----:B------:R-:W-:Y:S02]  /*3ea0*/  UIADD3.X UR7, UPT, UPT, URZ, URZ, URZ, UP0, !UPT ;  /* 0x000000ffff077290 */ /* 0x000fe400087fe4ff */
[----:B------:R-:W-:Y:S01]  /*3eb0*/  UIADD3 URZ, UP0, UPT, UR13, UR4, URZ ;  /* 0x000000040dff7290 */ /* 0x000fe2000ff1e0ff */
[----:B------:R-:W-:-:S03]  /*3ec0*/  UMOV UR6, UR5 ;  /* 0x0000000500067c82 */ /* 0x000fc60008000000 */
[----:B------:R-:W-:-:S04]  /*3ed0*/  UIMAD.WIDE.U32.X UR4, UR8, -0x33333334, UR6, UP0 ;  /* 0xcccccccc080478a5 */ /* 0x000fc800080e0406 */
[----:B------:R-:W-:-:S04]  /*3ee0*/  USHF.R.U64 UR6, UR4, 0xa, UR5 ;  /* 0x0000000a04067899 */ /* 0x000fc80008001205 */
[----:B------:R-:W-:-:S04]  /*3ef0*/  ULOP3.LUT UR7, UR6, 0x1, URZ, 0xc0, !UPT ;  /* 0x0000000106077892 */ /* 0x000fc8000f8ec0ff */
[----:B------:R-:W-:-:S04]  /*3f00*/  UISETP.NE.U32.AND UP0, UPT, UR7, 0x1, UPT ;  /* 0x000000010700788c */ /* 0x000fc8000bf05070 */
[----:B------:R-:W-:Y:S01]  /*3f10*/  UISETP.NE.U32.AND.EX UP0, UPT, URZ, URZ, UPT, UP0 ;  /* 0x000000ffff00728c */ /* 0x000fe2000bf05100 */
[----:B------:R-:W-:Y:S10]  /*3f20*/  BRA.U !UP1, `(.L_x_72) ;  /* 0x00000009093c7547 */ /* 0x000ff4000b800000 */
[----:B------:R-:W0:Y:S01]  /*3f30*/  LDCU.64 UR8, c[0x0][0x380] ;  /* 0x00007000ff0877ac */ /* 0x000e220008000a00 */
[----:B------:R-:W-:Y:S02]  /*3f40*/  IMAD.MOV.U32 R3, RZ, RZ, 0x500 ;  /* 0x00000500ff037424 */ /* 0x000fe400078e00ff */
[----:B------:R-:W-:Y:S01]  /*3f50*/  IMAD.MOV.U32 R2, RZ, RZ, RZ ;  /* 0x000000ffff027224 */ /* 0x000fe200078e00ff */
[----:B------:R-:W-:-:S04]  /*3f60*/  UIADD3 UR4, UP1, UPT, UR6, 0x1, URZ ;  /* 0x0000000106047890 */ /* 0x000fc8000ff3e0ff */
[----:B------:R-:W-:Y:S02]  /*3f70*/  ULEA.HI.X UR5, UR5, URZ, URZ, 0x16, UP1 ;  /* 0x000000ff05057291 */ /* 0x000fe400088fb4ff */
[----:B------:R-:W-:Y:S02]  /*3f80*/  ULOP3.LUT UR4, UR4, 0xfffffffe, URZ, 0xc0, !UPT ;  /* 0xfffffffe04047892 */ /* 0x000fe4000f8ec0ff */
[----:B------:R-:W-:Y:S01]  /*3f90*/  ULOP3.LUT UR5, UR5, 0x7fffff, URZ, 0xc0, !UPT ;  /* 0x007fffff05057892 */ /* 0x000fe2000f8ec0ff */
[----:B0-----:R-:W-:-:S04]  /*3fa0*/  LEA R6, P0, R0, UR8, 0x4 ;  /* 0x0000000800067c11 */ /* 0x001fc8000f8020ff */
[----:B------:R-:W-:Y:S02]  /*3fb0*/  IADD3 R6, P1, PT, R6, 0xe008, RZ ;  /* 0x0000e00806067810 */ /* 0x000fe40007f3e0ff */
[----:B------:R-:W-:-:S05]  /*3fc0*/  LEA.HI.X R5, R0, UR9, RZ, 0x4, P0 ;  /* 0x0000000900057c11 */ /* 0x000fca00080f24ff */
[----:B------:R-:W-:-:S07]  /*3fd0*/  IMAD.X R5, RZ, RZ, R5, P1 ;  /* 0x000000ffff057224 */ /* 0x000fce00008e0605 */
.L_x_73:
[----:B------:R-:W-:-:S05]  /*3fe0*/  IMAD.MOV.U32 R4, RZ, RZ, R6 ;  /* 0x000000ffff047224 */ /* 0x000fca00078e0006 */
[----:B------:R-:W2:Y:S04]  /*3ff0*/  LDG.E.64.CONSTANT R12, desc[UR10][R4.64+-0x9008] ;  /* 0xff6ff80a040c7981 */ /* 0x000ea8000c1e9b00 */
[----:B------:R-:W3:Y:S04]  /*4000*/  LDG.E.64.CONSTANT R8, desc[UR10][R4.64+-0x9000] ;  /* 0xff70000a04087981 */ /* 0x000ee8000c1e9b00 */
[----:B------:R-:W4:Y:S04]  /*4010*/  LDG.E.64.CONSTANT R10, desc[UR10][R4.64+-0x8008] ;  /* 0xff7ff80a040a7981 */ /* 0x000f28000c1e9b00 */
[----:B------:R-:W5:Y:S04]  /*4020*/  LDG.E.64.CONSTANT R6, desc[UR10][R4.64+-0x8000] ;  /* 0xff80000a04067981 */ /* 0x000f68000c1e9b00 */
[----:B------:R-:W5:Y:S04]  /*4030*/  LDG.E.64.CONSTANT R26, desc[UR10][R4.64+-0x7008] ;  /* 0xff8ff80a041a7981 */ /* 0x000f68000c1e9b00 */
[----:B------:R-:W5:Y:S04]  /*4040*/  LDG.E.64.CONSTANT R24, desc[UR10][R4.64+-0x7000] ;  /* 0xff90000a04187981 */ /* 0x000f68000c1e9b00 */
[----:B------:R-:W5:Y:S04]  /*4050*/  LDG.E.64.CONSTANT R20, desc[UR10][R4.64+-0x6008] ;  /* 0xff9ff80a04147981 */ /* 0x000f68000c1e9b00 */
[----:B------:R-:W5:Y:S01]  /*4060*/  LDG.E.64.CONSTANT R18, desc[UR10][R4.64+-0x6000] ;  /* 0xffa0000a04127981 */ /* 0x000f62000c1e9b00 */
[----:B--2---:R-:W-:-:S14]  /*4070*/  DSETP.GEU.AND P2, PT, |R16|, |R12|, PT ;  /* 0x4000000c1000722a */ /* 0x004fdc0003f4e200 */
[----:B---3--:R-:W-:-:S04]  /*4080*/  @P2 ISETP.GE.U32.AND P0, PT, R22, R8, PT ;  /* 0x000000081600220c */ /* 0x008fc80003f06070 */
[----:B------:R-:W-:-:S13]  /*4090*/  @P2 ISETP.GE.AND.EX P0, PT, R23, R9, PT, P0 ;  /* 0x000000091700220c */ /* 0x000fda0003f06300 */
[----:B------:R-:W-:-:S06]  /*40a0*/  @P2 DSETP.LT.OR P0, PT, |R12|, |R16|, !P0 ;  /* 0x400000100c00222a */ /* 0x000fcc0004701600 */
[----:B------:R-:W-:Y:S02]  /*40b0*/  @P2 FSEL R17, R17, R13, P0 ;  /* 0x0000000d11112208 */ /* 0x000fe40000000000 */
[----:B------:R-:W-:-:S03]  /*40c0*/  @P2 FSEL R14, R16, R12, P0 ;  /* 0x0000000c100e2208 */ /* 0x000fc60000000000 */
[----:B------:R-:W-:Y:S02]  /*40d0*/  @P2 IMAD.MOV.U32 R13, RZ, RZ, R17 ;  /* 0x000000ffff0d2224 */ /* 0x000fe400078e0011 */
[----:B------:R-:W2:Y:S01]  /*40e0*/  LDG.E.64.CONSTANT R16, desc[UR10][R4.64+-0x5008] ;  /* 0xffaff80a04107981 */ /* 0x000ea2000c1e9b00 */
[----:B------:R-:W-:-:S03]  /*40f0*/  @P2 IMAD.MOV.U32 R12, RZ, RZ, R14 ;  /* 0x000000ffff0c2224 */ /* 0x000fc600078e000e */
[----:B------:R-:W3:Y:S03]  /*4100*/  LDG.E.64.CONSTANT R14, desc[UR10][R4.64+-0x5000] ;  /* 0xffb0000a040e7981 */ /* 0x000ee6000c1e9b00 */
[----:B----4-:R-:W-:Y:S01]  /*4110*/  DSETP.GEU.AND P1, PT, |R12|, |R10|, PT ;  /* 0x4000000a0c00722a */ /* 0x010fe20003f2e200 */
[----:B------:R-:W-:Y:S02]  /*4120*/  @P2 SEL R8, R22, R8, P0 ;  /* 0x0000000816082207 */ /* 0x000fe40000000000 */
[----:B------:R-:W-:Y:S02]  /*4130*/  @P2 SEL R9, R23, R9, P0 ;  /* 0x0000000917092207 */ /* 0x000fe40000000000 */
[----:B------:R-:W4:Y:S09]  /*4140*/  LDG.E.64.CONSTANT R22, desc[UR10][R4.64+-0x4008] ;  /* 0xffbff80a04167981 */ /* 0x000f32000c1e9b00 */
[----:B-----5:R-:W-:-:S04]  /*4150*/  @P1 ISETP.GE.U32.AND P0, PT, R8, R6, PT ;  /* 0x000000060800120c */ /* 0x020fc80003f06070 */
[----:B------:R-:W-:-:S13]  /*4160*/  @P1 ISETP.GE.AND.EX P0, PT, R9, R7, PT, P0 ;  /* 0x000000070900120c */ /* 0x000fda0003f06300 */
[----:B------:R-:W-:-:S06]  /*4170*/  @P1 DSETP.LT.OR P0, PT, |R10|, |R12|, !P0 ;  /* 0x4000000c0a00122a */ /* 0x000fcc0004701600 */
[----:B------:R-:W-:Y:S02]  /*4180*/  @P1 FSEL R12, R12, R10, P0 ;  /* 0x0000000a0c0c1208 */ /* 0x000fe40000000000 */
[----:B------:R-:W-:-:S03]  /*4190*/  @P1 FSEL R13, R13, R11, P0 ;  /* 0x0000000b0d0d1208 */ /* 0x000fc60000000000 */
[----:B------:R-:W-:Y:S02]  /*41a0*/  @P1 IMAD.MOV.U32 R10, RZ, RZ, R12 ;  /* 0x000000ffff0a1224 */ /* 0x000fe400078e000c */
[----:B------:R-:W-:Y:S02]  /*41b0*/  @P1 IMAD.MOV.U32 R11, RZ, RZ, R13 ;  /* 0x000000ffff0b1224 */ /* 0x000fe400078e000d */
[----:B------:R-:W5:Y:S04]  /*41c0*/  LDG.E.64.CONSTANT R12, desc[UR10][R4.64+-0x4000] ;  /* 0xffc0000a040c7981 */ /* 0x000f68000c1e9b00 */
[----:B------:R-:W-:Y:S01]  /*41d0*/  DSETP.GEU.AND P2, PT, |R10|, |R26|, PT ;  /* 0x4000001a0a00722a */ /* 0x000fe20003f4e200 */
[----:B------:R-:W-:Y:S02]  /*41e0*/  @P1 SEL R6, R8, R6, P0 ;  /* 0x0000000608061207 */ /* 0x000fe40000000000 */
[----:B------:R-:W-:-:S11]  /*41f0*/  @P1 SEL R7, R9, R7, P0 ;  /* 0x0000000709071207 */ /* 0x000fd60000000000 */
[----:B------:R-:W-:-:S04]  /*4200*/  @P2 ISETP.GE.U32.AND P0, PT, R6, R24, PT ;  /* 0x000000180600220c */ /* 0x000fc80003f06070 */
[----:B------:R-:W-:-:S13]  /*4210*/  @P2 ISETP.GE.AND.EX P0, PT, R7, R25, PT, P0 ;  /* 0x000000190700220c */ /* 0x000fda0003f06300 */
[----:B------:R-:W-:-:S06]  /*4220*/  @P2 DSETP.LT.OR P0, PT, |R26|, |R10|, !P0 ;  /* 0x4000000a1a00222a */ /* 0x000fcc0004701600 */
[----:B------:R-:W-:Y:S02]  /*4230*/  @P2 FSEL R8, R10, R26, P0 ;  /* 0x0000001a0a082208 */ /* 0x000fe40000000000 */
[----:B------:R-:W-:-:S03]  /*4240*/  @P2 FSEL R11, R11, R27, P0 ;  /* 0x0000001b0b0b2208 */ /* 0x000fc60000000000 */
[----:B------:R-:W-:Y:S02]  /*4250*/  @P2 IMAD.MOV.U32 R26, RZ, RZ, R8 ;  /* 0x000000ffff1a2224 */ /* 0x000fe400078e0008 */
[----:B------:R-:W-:Y:S01]  /*4260*/  @P2 IMAD.MOV.U32 R27, RZ, RZ, R11 ;  /* 0x000000ffff1b2224 */ /* 0x000fe200078e000b */
[----:B------:R-:W5:Y:S04]  /*4270*/  LDG.E.64.CONSTANT R8, desc[UR10][R4.64+-0x3000] ;  /* 0xffd0000a04087981 */ /* 0x000f68000c1e9b00 */
[----:B------:R-:W5:Y:S01]  /*4280*/  LDG.E.64.CONSTANT R10, desc[UR10][R4.64+-0x3008] ;  /* 0xffcff80a040a7981 */ /* 0x000f62000c1e9b00 */
        /* <DEDUP_REMOVED lines=10> */
[----:B------:R-:W5:Y:S01]  /*4330*/  LDG.E.64.CONSTANT R6, desc[UR10][R4.64+-0x2008] ;  /* 0xffdff80a04067981 */ /* 0x000f62000c1e9b00 */
[----:B------:R-:W-:Y:S02]  /*4340*/  @P1 SEL R18, R24, R18, P0 ;  /* 0x0000001218121207 */ /* 0x000fe40000000000 */
[----:B------:R-:W-:Y:S02]  /*4350*/  @P1 SEL R19, R25, R19, P0 ;  /* 0x0000001319131207 */ /* 0x000fe40000000000 */
        /* <DEDUP_REMOVED lines=8> */
[----:B------:R-:W-:Y:S02]  /*43e0*/  @P2 IMAD.MOV.U32 R17, RZ, RZ, R21 ;  /* 0x000000ffff112224 */ /* 0x000fe400078e0015 */
[----:B------:R-:W2:Y:S04]  /*43f0*/  LDG.E.64.CONSTANT R20, desc[UR10][R4.64+-0x1008] ;  /* 0xffeff80a04147981 */ /* 0x000ea8000c1e9b00 */
[----:B----4-:R-:W-:Y:S01]  /*4400*/  DSETP.GEU.AND P1, PT, |R16|, |R22|, PT ;  /* 0x400000161000722a */ /* 0x010fe20003f2e200 */
[----:B------:R-:W-:Y:S02]  /*4410*/  @P2 SEL R14, R18, R14, P0 ;  /* 0x0000000e120e2207 */ /* 0x000fe40000000000 */
[----:B------:R-:W-:-:S02]  /*4420*/  @P2 SEL R15, R19, R15, P0 ;  /* 0x0000000f130f2207 */ /* 0x000fc40000000000 */
[----:B------:R-:W3:Y:S09]  /*4430*/  LDG.E.64.CONSTANT R18, desc[UR10][R4.64+-0x1000] ;  /* 0xfff0000a04127981 */ /* 0x000ef2000c1e9b00 */
[----:B-----5:R-:W-:-:S04]  /*4440*/  @P1 ISETP.GE.U32.AND P0, PT, R14, R12, PT ;  /* 0x0000000c0e00120c */ /* 0x020fc80003f06070 */
[----:B------:R-:W-:Y:S01]  /*4450*/  @P1 ISETP.GE.AND.EX P0, PT, R15, R13, PT, P0 ;  /* 0x0000000d0f00120c */ /* 0x000fe20003f06300 */
[----:B------:R-:W-:Y:S02]  /*4460*/  IMAD.MOV.U32 R26, RZ, RZ, R22 ;  /* 0x000000ffff1a7224 */ /* 0x000fe400078e0016 */
[----:B------:R-:W-:-:S10]  /*4470*/  IMAD.MOV.U32 R27, RZ, RZ, R23 ;  /* 0x000000ffff1b7224 */ /* 0x000fd400078e0017 */
[----:B------:R-:W-:Y:S01]  /*4480*/  @P1 DSETP.LT.OR P0, PT, |R22|, |R16|, !P0 ;  /* 0x400000101600122a */ /* 0x000fe20004701600 */
[----:B------:R-:W4:Y:S05]  /*4490*/  LDG.E.64.CONSTANT R22, desc[UR10][R4.64] ;  /* 0x0000000a04167981 */ /* 0x000f2a000c1e9b00 */
        /* <DEDUP_REMOVED lines=14> */
[----:B------:R-:W-:-:S06]  /*4580*/  @P2 IMAD.MOV.U32 R11, RZ, RZ, R27 ;  /* 0x000000ffff0b2224 */ /* 0x000fcc00078e001b */
        /* <DEDUP_REMOVED lines=10> */
[----:B------:R-:W-:Y:S02]  /*4630*/  @P1 SEL R24, R8, R24, P0 ;  /* 0x0000001808181207 */ /* 0x000fe40000000000 */
[----:B------:R-:W-:Y:S01]  /*4640*/  @P1 SEL R25, R9, R25, P0 ;  /* 0x0000001909191207 */ /* 0x000fe20000000000 */
[----:B------:R-:W-:-:S04]  /*4650*/  UIADD3 UR4, UP1, UPT, UR4, -0x2, URZ ;  /* 0xfffffffe04047890 */ /* 0x000fc8000ff3e0ff */
[----:B------:R-:W-:Y:S02]  /*4660*/  UIADD3.X UR5, UPT, UPT, UR5, -0x1, URZ, UP1, !UPT ;  /* 0xffffffff05057890 */ /* 0x000fe40008ffe4ff */
[----:B------:R-:W-:-:S04]  /*4670*/  UISETP.NE.U32.AND UP1, UPT, UR4, URZ, UPT ;  /* 0x000000ff0400728c */ /* 0x000fc8000bf25070 */
[----:B------:R-:W-:Y:S01]  /*4680*/  UISETP.NE.AND.EX UP1, UPT, UR5, URZ, UPT, UP1 ;  /* 0x000000ff0500728c */ /* 0x000fe2000bf25310 */
[----:B--2---:R-:W-:-:S14]  /*4690*/  DSETP.GEU.AND P2, PT, |R6|, |R20|, PT ;  /* 0x400000140600722a */ /* 0x004fdc0003f4e200 */
[----:B---3--:R-:W-:-:S04]  /*46a0*/  @P2 ISETP.GE.U32.AND P0, PT, R24, R18, PT ;  /* 0x000000121800220c */ /* 0x008fc80003f06070 */
[----:B------:R-:W-:-:S13]  /*46b0*/  @P2 ISETP.GE.AND.EX P0, PT, R25, R19, PT, P0 ;  /* 0x000000131900220c */ /* 0x000fda0003f06300 */
[----:B------:R-:W-:-:S06]  /*46c0*/  @P2 DSETP.LT.OR P0, PT, |R20|, |R6|, !P0 ;  /* 0x400000061400222a */ /* 0x000fcc0004701600 */
[----:B------:R-:W-:Y:S02]  /*46d0*/  @P2 FSEL R6, R6, R20, P0 ;  /* 0x0000001406062208 */ /* 0x000fe40000000000 */
[----:B------:R-:W-:-:S03]  /*46e0*/  @P2 FSEL R7, R7, R21, P0 ;  /* 0x0000001507072208 */ /* 0x000fc60000000000 */
[----:B------:R-:W-:Y:S02]  /*46f0*/  @P2 IMAD.MOV.U32 R20, RZ, RZ, R6 ;  /* 0x000000ffff142224 */ /* 0x000fe400078e0006 */
[----:B------:R-:W-:-:S06]  /*4700*/  @P2 IMAD.MOV.U32 R21, RZ, RZ, R7 ;  /* 0x000000ffff152224 */ /* 0x000fcc00078e0007 */
[----:B-----5:R-:W-:Y:S01]  /*4710*/  DSETP.GEU.AND P1, PT, |R20|, |R16|, PT ;  /* 0x400000101400722a */ /* 0x020fe20003f2e200 */
[----:B------:R-:W-:Y:S02]  /*4720*/  @P2 SEL R18, R24, R18, P0 ;  /* 0x0000001218122207 */ /* 0x000fe40000000000 */
[----:B------:R-:W-:-:S11]  /*4730*/  @P2 SEL R19, R25, R19, P0 ;  /* 0x0000001319132207 */ /* 0x000fd60000000000 */
[----:B----4-:R-:W-:-:S04]  /*4740*/  @P1 ISETP.GE.U32.AND P0, PT, R18, R22, PT ;  /* 0x000000161200120c */ /* 0x010fc80003f06070 */
[----:B------:R-:W-:Y:S02]  /*4750*/  @P1 ISETP.GE.AND.EX P0, PT, R19, R23, PT, P0 ;  /* 0x000000171300120c */ /* 0x000fe40003f06300 */
[----:B------:R-:W-:-:S05]  /*4760*/  IADD3 R6, P2, PT, R4, 0xa000, RZ ;  /* 0x0000a00004067810 */ /* 0x000fca0007f5e0ff */
[----:B------:R-:W-:-:S06]  /*4770*/  IMAD.X R5, RZ, RZ, R5, P2 ;  /* 0x000000ffff057224 */ /* 0x000fcc00010e0605 */
[----:B------:R-:W-:Y:S01]  /*4780*/  @P1 DSETP.LT.OR P0, PT, |R16|, |R20|, !P0 ;  /* 0x400000141000122a */ /* 0x000fe20004701600 */
[----:B------:R-:W-:-:S05]  /*4790*/  IADD3 R3, P2, PT, R3, 0xa00, RZ ;  /* 0x00000a0003037810 */ /* 0x000fca0007f5e0ff */
[----:B------:R-:W-:Y:S02]  /*47a0*/  @P1 FSEL R4, R20, R16, P0 ;  /* 0x0000001014041208 */ /* 0x000fe40000000000 */
[----:B------:R-:W-:Y:S01]  /*47b0*/  @P1 FSEL R21, R21, R17, P0 ;  /* 0x0000001115151208 */ /* 0x000fe20000000000 */
[----:B------:R-:W-:Y:S01]  /*47c0*/  IMAD.X R2, RZ, RZ, R2, P2 ;  /* 0x000000ffff027224 */ /* 0x000fe200010e0602 */
[----:B------:R-:W-:Y:S01]  /*47d0*/  @P1 SEL R22, R18, R22, P0 ;  /* 0x0000001612161207 */ /* 0x000fe20000000000 */
[----:B------:R-:W-:Y:S01]  /*47e0*/  @P1 IMAD.MOV.U32 R16, RZ, RZ, R4 ;  /* 0x000000ffff101224 */ /* 0x000fe200078e0004 */
[----:B------:R-:W-:Y:S01]  /*47f0*/  @P1 SEL R23, R19, R23, P0 ;  /* 0x0000001713171207 */ /* 0x000fe20000000000 */
[----:B------:R-:W-:Y:S01]  /*4800*/  @P1 IMAD.MOV.U32 R17, RZ, RZ, R21 ;  /* 0x000000ffff111224 */ /* 0x000fe200078e0015 */
[----:B------:R-:W-:Y:S06]  /*4810*/  BRA.U UP1, `(.L_x_73) ;  /* 0xfffffff501f07547 */ /* 0x000fec000b83ffff */
.L_x_72:
[----:B------:R-:W-:Y:S05]  /*4820*/  BRA.U !UP0, `(.L_x_71) ;  /* 0x0000000508107547 */ /* 0x000fea000b800000 */
[----:B------:R-:W0:Y:S02]  /*4830*/  LDC.64 R4, c[0x0][0x380] ;  /* 0x0000e000ff047b82 */ /* 0x000e240000000a00 */
[----:B0-----:R-:W-:-:S03]  /*4840*/  IMAD.WIDE.U32 R4, R0, 0x10, R4 ;  /* 0x0000001000047825 */ /* 0x001fc600078e0004 */
[----:B------:R-:W-:-:S04]  /*4850*/  LEA R24, P0, R3, R4, 0x4 ;  /* 0x0000000403187211 */ /* 0x000fc800078020ff */
[----:B------:R-:W-:-:S05]  /*4860*/  LEA.HI.X R25, R3, R5, R2, 0x4, P0 ;  /* 0x0000000503197211 */ /* 0x000fca00000f2402 */
[----:B------:R-:W2:Y:S04]  /*4870*/  LDG.E.64.CONSTANT R20, desc[UR10][R24.64] ;  /* 0x0000000a18147981 */ /* 0x000ea8000c1e9b00 */
[----:B------:R-:W3:Y:S04]  /*4880*/  LDG.E.64.CONSTANT R18, desc[UR10][R24.64+0x8] ;  /* 0x0000080a18127981 */ /* 0x000ee8000c1e9b00 */
[----:B------:R-:W4:Y:S04]  /*4890*/  LDG.E.64.CONSTANT R14, desc[UR10][R24.64+0x1000] ;  /* 0x0010000a180e7981 */ /* 0x000f28000c1e9b00 */
[----:B------:R-:W5:Y:S04]  /*48a0*/  LDG.E.64.CONSTANT R12, desc[UR10][R24.64+0x1008] ;  /* 0x0010080a180c7981 */ /* 0x000f68000c1e9b00 */
        /* <DEDUP_REMOVED lines=16> */
[----:B------:R-:W-:-:S11]  /*49b0*/  @P2 SEL R19, R23, R19, P0 ;  /* 0x0000001317132207 */ /* 0x000fd60000000000 */
[----:B-----5:R-:W-:-:S04]  /*49c0*/  @P1 ISETP.GE.U32.AND P0, PT, R18, R12, PT ;  /* 0x0000000c1200120c */ /* 0x020fc80003f06070 */
        /* <DEDUP_REMOVED lines=27> */
[----:B------:R-:W-:Y:S02]  /*4b80*/  @P1 SEL R5, R9, R5, P0 ;  /* 0x0000000509051207 */ /* 0x000fe40000000000 */
[----:B------:R-:W-:-:S05]  /*4b90*/  IADD3 R3, P1, PT, R3, 0x500, RZ ;  /* 0x0000050003037810 */ /* 0x000fca0007f3e0ff */
[----:B------:R-:W-:Y:S01]  /*4ba0*/  IMAD.X R2, RZ, RZ, R2, P1 ;  /* 0x000000ffff027224 */ /* 0x000fe200008e0602 */
[----:B--2---:R-:W-:-:S14]  /*4bb0*/  DSETP.GEU.AND P2, PT, |R6|, |R16|, PT ;  /* 0x400000100600722a */ /* 0x004fdc0003f4e200 */
[----:B------:R-:W-:-:S04]  /*4bc0*/  @P2 ISETP.GE.U32.AND P0, PT, R4, R26, PT ;  /* 0x0000001a0400220c */ /* 0x000fc80003f06070 */
[----:B------:R-:W-:-:S13]  /*4bd0*/  @P2 ISETP.GE.AND.EX P0, PT, R5, R27, PT, P0 ;  /* 0x0000001b0500220c */ /* 0x000fda0003f06300 */
[----:B------:R-:W-:-:S06]  /*4be0*/  @P2 DSETP.LT.OR P0, PT, |R16|, |R6|, !P0 ;  /* 0x400000061000222a */ /* 0x000fcc0004701600 */
[----:B------:R-:W-:Y:S02]  /*4bf0*/  @P2 FSEL R6, R6, R16, P0 ;  /* 0x0000001006062208 */ /* 0x000fe40000000000 */
[----:B------:R-:W-:Y:S02]  /*4c00*/  @P2 FSEL R7, R7, R17, P0 ;  /* 0x0000001107072208 */ /* 0x000fe40000000000 */
[----:B------:R-:W-:Y:S02]  /*4c10*/  @P2 SEL R26, R4, R26, P0 ;  /* 0x0000001a041a2207 */ /* 0x000fe40000000000 */
[----:B------:R-:W-:Y:S01]  /*4c20*/  @P2 SEL R27, R5, R27, P0 ;  /* 0x0000001b051b2207 */ /* 0x000fe20000000000 */
[----:B------:R-:W-:Y:S02]  /*4c30*/  @P2 IMAD.MOV.U32 R16, RZ, RZ, R6 ;  /* 0x000000ffff102224 */ /* 0x000fe400078e0006 */
[----:B------:R-:W-:Y:S02]  /*4c40*/  @P2 IMAD.MOV.U32 R17, RZ, RZ, R7 ;  /* 0x000000ffff112224 */ /* 0x000fe400078e0007 */
[----:B------:R-:W-:-:S02]  /*4c50*/  IMAD.MOV.U32 R22, RZ, RZ, R26 ;  /* 0x000000ffff167224 */ /* 0x000fc400078e001a */
[----:B------:R-:W-:-:S07]  /*4c60*/  IMAD.MOV.U32 R23, RZ, RZ, R27 ;  /* 0x000000ffff177224 */ /* 0x000fce00078e001b */
.L_x_71:
[----:B------:R-:W0:Y:S02]  /*4c70*/  LDCU UR4, c[0x0][0x390] ;  /* 0x00007200ff0477ac */ /* 0x000e240008000800 */
[----:B0-----:R-:W-:Y:S02]  /*4c80*/  USHF.R.S32.HI UR5, URZ, 0x1f, UR4 ;  /* 0x0000001fff057899 */ /* 0x001fe40008011404 */
[----:B------:R-:W-:-:S04]  /*4c90*/  ISETP.GE.U32.AND P0, PT, R3, UR4, PT ;  /* 0x0000000403007c0c */ /* 0x000fc8000bf06070 */
[----:B------:R-:W-:-:S13]  /*4ca0*/  ISETP.GE.AND.EX P0, PT, R2, UR5, PT, P0 ;  /* 0x0000000502007c0c */ /* 0x000fda000bf06300 */
[----:B------:R-:W-:Y:S05]  /*4cb0*/  @P0 BRA `(.L_x_74) ;  /* 0x00000008009c0947 */ /* 0x000fea0003800000 */
[----:B------:R-:W-:Y:S01]  /*4cc0*/  IADD3 R21, PT, PT, -R3, UR4, RZ ;  /* 0x0000000403157c10 */ /* 0x000fe2000fffe1ff */
[----:B------:R-:W-:Y:S03]  /*4cd0*/  BSSY.RECONVERGENT B1, `(.L_x_74) ;  /* 0x00000a5000017945 */ /* 0x000fe60003800200 */
[----:B------:R-:W-:-:S13]  /*4ce0*/  ISETP.GE.AND P0, PT, R0, R21, PT ;  /* 0x000000150000720c */ /* 0x000fda0003f06270 */
[----:B------:R-:W-:Y:S05]  /*4cf0*/  @P0 BRA `(.L_x_75) ;  /* 0x0000000800880947 */ /* 0x000fea0003800000 */
[----:B------:R-:W-:Y:S01]  /*4d00*/  LOP3.LUT R12, RZ, R0, RZ, 0x33, !PT ;  /* 0x00000000ff0c7212 */ /* 0x000fe200078e33ff */
[----:B------:R-:W-:Y:S01]  /*4d10*/  BSSY.RECONVERGENT B2, `(.L_x_76) ;  /* 0x0000032000027945 */ /* 0x000fe20003800200 */
[----:B------:R-:W-:Y:S02]  /*4d20*/  IMAD.MOV.U32 R20, RZ, RZ, R0 ;  /* 0x000000ffff147224 */ /* 0x000fe400078e0000 */
[----:B------:R-:W-:-:S04]  /*4d30*/  IADD3 R12, PT, PT, -R3, UR4, R12 ;  /* 0x00000004030c7c10 */ /* 0x000fc8000fffe10c */
[----:B------:R-:W-:-:S04]  /*4d40*/  LOP3.LUT R4, R12, 0x300, RZ, 0xc0, !PT ;  /* 0x000003000c047812 */ /* 0x000fc800078ec0ff */
[----:B------:R-:W-:-:S13]  /*4d50*/  ISETP.NE.AND P0, PT, R4, 0x300, PT ;  /* 0x000003000400780c */ /* 0x000fda0003f05270 */
[----:B------:R-:W-:Y:S05]  /*4d60*/  @!P0 BRA `(.L_x_77) ;  /* 0x0000000000b08947 */ /* 0x000fea0003800000 */
[----:B------:R-:W0:Y:S01]  /*4d70*/  LDCU.64 UR6, c[0x0][0x380] ;  /* 0x00007000ff0677ac */ /* 0x000e220008000a00 */
[----:B------:R-:W-:Y:S01]  /*4d80*/  IADD3 R5, P0, PT, R0, R3, RZ ;  /* 0x0000000300057210 */ /* 0x000fe20007f1e0ff */
[----:B------:R-:W-:Y:S01]  /*4d90*/  IMAD.MOV.U32 R20, RZ, RZ, R0 ;  /* 0x000000ffff147224 */ /* 0x000fe200078e0000 */
[----:B------:R-:W-:-:S03]  /*4da0*/  LEA.HI R4, R12, 0x1, RZ, 0x18 ;  /* 0x000000010c047811 */ /* 0x000fc600078fc0ff */
[----:B------:R-:W-:Y:S01]  /*4db0*/  IMAD.X R6, RZ, RZ, R2, P0 ;  /* 0x000000ffff067224 */ /* 0x000fe200000e0602 */
[----:B------:R-:W-:-:S05]  /*4dc0*/  LOP3.LUT R4, R4, 0x3, RZ, 0xc0, !PT ;  /* 0x0000000304047812 */ /* 0x000fca00078ec0ff */
[----:B------:R-:W-:Y:S01]  /*4dd0*/  IMAD.MOV R13, RZ, RZ, -R4 ;  /* 0x000000ffff0d7224 */ /* 0x000fe200078e0a04 */
[----:B0-----:R-:W-:-:S04]  /*4de0*/  LEA R14, P1, R5, UR6, 0x4 ;  /* 0x00000006050e7c11 */ /* 0x001fc8000f8220ff */
[----:B------:R-:W-:-:S09]  /*4df0*/  LEA.HI.X R5, R5, UR7, R6, 0x4, P1 ;  /* 0x0000000705057c11 */ /* 0x000fd200088f2406 */
.L_x_80:
[----:B------:R-:W-:-:S05]  /*4e00*/  IMAD.MOV.U32 R4, RZ, RZ, R14 ;  /* 0x000000ffff047224 */ /* 0x000fca00078e000e */
[----:B------:R-:W2:Y:S04]  /*4e10*/  LDG.E.64.CONSTANT R8, desc[UR10][R4.64] ;  /* 0x0000000a04087981 */ /* 0x000ea8000c1e9b00 */
[----:B------:R-:W3:Y:S01]  /*4e20*/  LDG.E.64.CONSTANT R6, desc[UR10][R4.64+0x8] ;  /* 0x0000080a04067981 */ /* 0x000ee2000c1e9b00 */
[----:B------:R-:W-:Y:S01]  /*4e30*/  VIADD R13, R13, 0x1 ;  /* 0x000000010d0d7836 */ /* 0x000fe20000000000 */
[----:B------:R-:W-:Y:S01]  /*4e40*/  BSSY.RECONVERGENT B3, `(.L_x_78) ;  /* 0x000001b000037945 */ /* 0x000fe20003800200 */
[----:B------:R-:W-:Y:S01]  /*4e50*/  IMAD.MOV.U32 R15, RZ, RZ, R22 ;  /* 0x000000ffff0f7224 */ /* 0x000fe200078e0016 */
        /* <DEDUP_REMOVED lines=25> */
.L_x_79:
[----:B------:R-:W-:Y:S05]  /*4ff0*/  BSYNC.RECONVERGENT B3 ;  /* 0x0000000000037941 */ /* 0x000fea0003800200 */
.L_x_78:
[----:B------:R-:W-:Y:S02]  /*5000*/  IMAD.X R5, RZ, RZ, R5, P3 ;  /* 0x000000ffff057224 */ /* 0x000fe400018e0605 */
[----:B------:R-:W-:Y:S01]  /*5010*/  VIADD R20, R20, 0x100 ;  /* 0x0000010014147836 */ /* 0x000fe20000000000 */
[----:B------:R-:W-:Y:S06]  /*5020*/  @P2 BRA `(.L_x_80) ;  /* 0xfffffffc00742947 */ /* 0x000fec000383ffff */
.L_x_77:
[----:B------:R-:W-:Y:S05]  /*5030*/  BSYNC.RECONVERGENT B2 ;  /* 0x0000000000027941 */ /* 0x000fea0003800200 */
.L_x_76:
[----:B------:R-:W-:-:S13]  /*5040*/  ISETP.GE.U32.AND P0, PT, R12, 0x300, PT ;  /* 0x000003000c00780c */ /* 0x000fda0003f06070 */
[----:B------:R-:W-:Y:S05]  /*5050*/  @!P0 BRA `(.L_x_75) ;  /* 0x0000000400b08947 */ /* 0x000fea0003800000 */
[----:B------:R-:W0:Y:S01]  /*5060*/  LDCU.64 UR6, c[0x0][0x380] ;  /* 0x00007000ff0677ac */ /* 0x000e220008000a00 */
[----:B------:R-:W-:-:S05]  /*5070*/  IADD3 R3, P0, PT, R20, R3, RZ ;  /* 0x0000000314037210 */ /* 0x000fca0007f1e0ff */
[----:B------:R-:W-:Y:S01]  /*5080*/  IMAD.X R2, RZ, RZ, R2, P0 ;  /* 0x000000ffff027224 */ /* 0x000fe200000e0602 */
[----:B0-----:R-:W-:-:S04]  /*5090*/  LEA R8, P1, R3, UR6, 0x4 ;  /* 0x0000000603087c11 */ /* 0x001fc8000f8220ff */
[----:B------:R-:W-:Y:S02]  /*50a0*/  IADD3 R8, P0, PT, R8, 0x3008, RZ ;  /* 0x0000300808087810 */ /* 0x000fe40007f1e0ff */
[----:B------:R-:W-:-:S05]  /*50b0*/  LEA.HI.X R9, R3, UR7, R2, 0x4, P1 ;  /* 0x0000000703097c11 */ /* 0x000fca00088f2402 */
[----:B------:R-:W-:-:S07]  /*50c0*/  IMAD.X R9, RZ, RZ, R9, P0 ;  /* 0x000000ffff097224 */ /* 0x000fce00000e0609 */
.L_x_89:
[----:B------:R-:W2:Y:S04]  /*50d0*/  LDG.E.64.CONSTANT R10, desc[UR10][R8.64+-0x3008] ;  /* 0xffcff80a080a7981 */ /* 0x000ea8000c1e9b00 */
[----:B------:R-:W3:Y:S04]  /*50e0*/  LDG.E.64.CONSTANT R12, desc[UR10][R8.64+-0x3000] ;  /* 0xffd0000a080c7981 */ /* 0x000ee8000c1e9b00 */
[----:B------:R0:W5:Y:S04]  /*50f0*/  LDG.E.64.CONSTANT R6, desc[UR10][R8.64+-0x2008] ;  /* 0xffdff80a08067981 */ /* 0x000168000c1e9b00 */
        /* <DEDUP_REMOVED lines=22> */
.L_x_82:
[----:B------:R-:W-:Y:S05]  /*5260*/  BSYNC.RECONVERGENT B2 ;  /* 0x0000000000027941 */ /* 0x000fea0003800200 */
.L_x_81:
        /* <DEDUP_REMOVED lines=25> */
.L_x_84:
[----:B------:R-:W-:Y:S05]  /*5400*/  BSYNC.RECONVERGENT B2 ;  /* 0x0000000000027941 */ /* 0x000fea0003800200 */
.L_x_83:
        /* <DEDUP_REMOVED lines=21> */
.L_x_86:
[----:B------:R-:W-:Y:S05]  /*5560*/  BSYNC.RECONVERGENT B2 ;  /* 0x0000000000027941 */ /* 0x000fea0003800200 */
.L_x_85:
        /* <DEDUP_REMOVED lines=21> */
.L_x_88:
[----:B------:R-:W-:Y:S05]  /*56c0*/  BSYNC.RECONVERGENT B2 ;  /* 0x0000000000027941 */ /* 0x000fea0003800200 */
.L_x_87:
[----:B------:R-:W-:Y:S01]  /*56d0*/  VIADD R20, R20, 0x400 ;  /* 0x0000040014147836 */ /* 0x000fe20000000000 */
[----:B------:R-:W-:-:S04]  /*56e0*/  IADD3 R8, P1, PT, R8, 0x4000, RZ ;  /* 0x0000400008087810 */ /* 0x000fc80007f3e0ff */
[----:B------:R-:W-:Y:S01]  /*56f0*/  ISETP.GE.AND P0, PT, R20, R21, PT ;  /* 0x000000151400720c */ /* 0x000fe20003f06270 */
[----:B------:R-:W-:-:S12]  /*5700*/  IMAD.X R9, RZ, RZ, R9, P1 ;  /* 0x000000ffff097224 */ /* 0x000fd800008e0609 */
[----:B------:R-:W-:Y:S05]  /*5710*/  @!P0 BRA `(.L_x_89) ;  /* 0xfffffff8006c8947 */ /* 0x000fea000383ffff */
.L_x_75:
[----:B------:R-:W-:Y:S05]  /*5720*/  BSYNC.RECONVERGENT B1 ;  /* 0x0000000000017941 */ /* 0x000fea0003800200 */
.L_x_74:
[----:B------:R-:W0:Y:S01]  /*5730*/  S2R R8, SR_LANEID ;  /* 0x0000000000087919 */ /* 0x000e220000000000 */
[----:B------:R-:W-:Y:S01]  /*5740*/  BSSY.RECONVERGENT B1, `(.L_x_90) ;  /* 0x000001f000017945 */ /* 0x000fe20003800200 */
[----:B------:R-:W-:Y:S01]  /*5750*/  IMAD.MOV.U32 R11, RZ, RZ, R22 ;  /* 0x000000ffff0b7224 */ /* 0x000fe200078e0016 */
[----:B------:R1:W2:Y:S01]  /*5760*/  SHFL.DOWN PT, R4, R16, 0x1, 0x1f ;  /* 0x08201f0010047f89 */ /* 0x0002a200000e0000 */
[----:B------:R-:W-:Y:S02]  /*5770*/  IMAD.MOV.U32 R12, RZ, RZ, R23 ;  /* 0x000000ffff0c7224 */ /* 0x000fe400078e0017 */
[----:B------:R-:W-:Y:S01]  /*5780*/  IMAD.MOV.U32 R2, RZ, RZ, R16 ;  /* 0x000000ffff027224 */ /* 0x000fe200078e0010 */
[----:B------:R1:W3:Y:S01]  /*5790*/  SHFL.DOWN PT, R5, R17, 0x1, 0x1f ;  /* 0x08201f0011057f89 */ /* 0x0002e200000e0000 */
        /* <DEDUP_REMOVED lines=25> */
.L_x_91:
[----:B------:R-:W-:Y:S05]  /*5930*/  BSYNC.RECONVERGENT B1 ;  /* 0x0000000000017941 */ /* 0x000fea0003800200 */
.L_x_90:
        /* <DEDUP_REMOVED lines=31> */
.L_x_93:
[----:B------:R-:W-:Y:S05]  /*5b30*/  BSYNC.RECONVERGENT B1 ;  /* 0x0000000000017941 */ /* 0x000fea0003800200 */
.L_x_92:
[----:B------:R-:W-:Y:S01]  /*5b40*/  ISETP.GT.AND P0, PT, R8, 0x1b, PT ;  /* 0x0000001b0800780c */ /* 0x000fe20003f04270 */
[----:B-1----:R1:W1:Y:S01]  /*5b50*/  SHFL.DOWN PT, R6, R4, 0x4, 0x1f ;  /* 0x08801f0004067f89 */ /* 0x00226200000e0000 */
[----:B------:R-:W-:Y:S01]  /*5b60*/  BSSY.RECONVERGENT B1, `(.L_x_94) ;  /* 0x000001d000017945 */ /* 0x000fe20003800200 */
[----:B0-----:R-:W-:Y:S02]  /*5b70*/  IMAD.MOV.U32 R11, RZ, RZ, R9 ;  /* 0x000000ffff0b7224 */ /* 0x001fe400078e0009 */
[----:B--2---:R0:W2:Y:S01]  /*5b80*/  SHFL.DOWN PT, R7, R5, 0x4, 0x1f ;  /* 0x08801f0005077f89 */ /* 0x0040a200000e0000 */
[----:B------:R-:W-:Y:S02]  /*5b90*/  IMAD.MOV.U32 R12, RZ, RZ, R10 ;  /* 0x000000ffff0c7224 */ /* 0x000fe400078e000a */
[----:B------:R-:W-:Y:S01]  /*5ba0*/  IMAD.MOV.U32 R2, RZ, RZ, R4 ;  /* 0x000000ffff027224 */ /* 0x000fe200078e0004 */
[----:B---3--:R0:W3:Y:S01]  /*5bb0*/  SHFL.DOWN PT, R14, R9, 0x4, 0x1f ;  /* 0x08801f00090e7f89 */ /* 0x0080e200000e0000 */
[----:B------:R-:W-:-:S03]  /*5bc0*/  IMAD.MOV.U32 R3, RZ, RZ, R5 ;  /* 0x000000ffff037224 */ /* 0x000fc600078e0005 */
[----:B----4-:R0:W4:Y:S01]  /*5bd0*/  SHFL.DOWN PT, R13, R10, 0x4, 0x1f ;  /* 0x08801f000a0d7f89 */ /* 0x01012200000e0000 */
        /* <DEDUP_REMOVED lines=21> */
.L_x_95:
[----:B------:R-:W-:Y:S05]  /*5d30*/  BSYNC.RECONVERGENT B1 ;  /* 0x0000000000017941 */ /* 0x000fea0003800200 */
.L_x_94:
        /* <DEDUP_REMOVED lines=31> */
.L_x_97:
[----:B------:R-:W-:Y:S05]  /*5f30*/  BSYNC.RECONVERGENT B1 ;  /* 0x0000000000017941 */ /* 0x000fea0003800200 */
.L_x_96:
[----:B------:R-:W-:Y:S01]  /*5f40*/  ISETP.GT.AND P0, PT, R8, 0xf, PT ;  /* 0x0000000f0800780c */ /* 0x000fe20003f04270 */
[----:B-1----:R1:W1:Y:S01]  /*5f50*/  SHFL.DOWN PT, R6, R4, 0x10, 0x1f ;  /* 0x0a001f0004067f89 */ /* 0x00226200000e0000 */
[----:B------:R-:W-:Y:S01]  /*5f60*/  BSSY.RECONVERGENT B1, `(.L_x_98) ;  /* 0x000001d000017945 */ /* 0x000fe20003800200 */
[----:B---3--:R-:W-:Y:S02]  /*5f70*/  IMAD.MOV.U32 R14, RZ, RZ, R9 ;  /* 0x000000ffff0e7224 */ /* 0x008fe400078e0009 */
[----:B--2---:R2:W3:Y:S01]  /*5f80*/  SHFL.DOWN PT, R7, R5, 0x10, 0x1f ;  /* 0x0a001f0005077f89 */ /* 0x0044e200000e0000 */
[----:B------:R-:W-:Y:S02]  /*5f90*/  IMAD.MOV.U32 R15, RZ, RZ, R10 ;  /* 0x000000ffff0f7224 */ /* 0x000fe400078e000a */
[----:B------:R-:W-:Y:S01]  /*5fa0*/  IMAD.MOV.U32 R2, RZ, RZ, R4 ;  /* 0x000000ffff027224 */ /* 0x000fe200078e0004 */
[----:B0-----:R2:W0:Y:S01]  /*5fb0*/  SHFL.DOWN PT, R12, R9, 0x10, 0x1f ;  /* 0x0a001f00090c7f89 */ /* 0x00142200000e0000 */
[----:B------:R-:W-:-:S03]  /*5fc0*/  IMAD.MOV.U32 R3, RZ, RZ, R5 ;  /* 0x000000ffff037224 */ /* 0x000fc600078e0005 */
[----:B------:R2:W0:Y:S01]  /*5fd0*/  SHFL.DOWN PT, R11, R10, 0x10, 0x1f ;  /* 0x0a001f000a0b7f89 */ /* 0x00042200000e0000 */
[----:B------:R-:W-:Y:S05]  /*5fe0*/  @P0 BRA `(.L_x_99) ;  /* 0x0000000000500947 */ /* 0x000fea0003800000 */
[----:B-1-3--:R-:W-:Y:S01]  /*5ff0*/  DSETP.GEU.AND P0, PT, |R4|, |R6|, PT ;  /* 0x400000060400722a */ /* 0x00afe20003f0e200 */
        /* <DEDUP_REMOVED lines=19> */
.L_x_99:
[----:B------:R-:W-:Y:S05]  /*6130*/  BSYNC.RECONVERGENT B1 ;  /* 0x0000000000017941 */ /* 0x000fea0003800200 */
.L_x_98:
[----:B------:R-:W-:Y:S01]  /*6140*/  ISETP.NE.AND P0, PT, R8, RZ, PT ;  /* 0x000000ff0800720c */ /* 0x000fe20003f05270 */
[----:B------:R-:W-:-:S12]  /*6150*/  BSSY.RECONVERGENT B1, `(.L_x_100) ;  /* 0x000000a000017945 */ /* 0x000fd80003800200 */
[----:B------:R-:W-:Y:S05]  /*6160*/  @P0 BRA `(.L_x_101) ;  /* 0x0000000000200947 */ /* 0x000fea0003800000 */
[----:B-1----:R-:W1:Y:S01]  /*6170*/  S2R R6, SR_CgaCtaId ;  /* 0x0000000000067919 */ /* 0x002e620000008800 */
[----:B--2---:R-:W-:Y:S02]  /*6180*/  MOV R5, 0x400 ;  /* 0x0000040000057802 */ /* 0x004fe40000000f00 */
[----:B------:R-:W-:-:S04]  /*6190*/  SHF.R.U32.HI R4, RZ, 0x1, R0 ;  /* 0x00000001ff047819 */ /* 0x000fc80000011600 */
[----:B------:R-:W-:Y:S02]  /*61a0*/  LOP3.LUT R4, R4, 0x1f0, RZ, 0xc0, !PT ;  /* 0x000001f004047812 */ /* 0x000fe400078ec0ff */
[----:B-1----:R-:W-:-:S05]  /*61b0*/  LEA R5, R6, R5, 0x18 ;  /* 0x0000000506057211 */ /* 0x002fca00078ec0ff */
[----:B------:R-:W-:-:S05]  /*61c0*/  IMAD.IADD R5, R4, 0x1, R5 ;  /* 0x0000000104057824 */ /* 0x000fca00078e0205 */
[----:B------:R1:W-:Y:S04]  /*61d0*/  STS.64 [R5+0x10], R14 ;  /* 0x0000100e05007388 */ /* 0x0003e80000000a00 */
[----:B------:R1:W-:Y:S02]  /*61e0*/  STS.64 [R5+0x8], R2 ;  /* 0x0000080205007388 */ /* 0x0003e40000000a00 */
.L_x_101:
[----:B------:R-:W-:Y:S05]  /*61f0*/  BSYNC.RECONVERGENT B1 ;  /* 0x0000000000017941 */ /* 0x000fea0003800200 */
.L_x_100:
[----:B------:R-:W-:Y:S01]  /*6200*/  BAR.SYNC.DEFER_BLOCKING 0x0 ;  /* 0x0000000000007b1d */ /* 0x000fe20000010000 */
[----:B------:R-:W-:-:S13]  /*6210*/  ISETP.NE.AND P1, PT, R0, RZ, PT ;  /* 0x000000ff0000720c */ /* 0x000fda0003f25270 */
[----:B------:R-:W-:Y:S05]  /*6220*/  @P1 BRA `(.L_x_34) ;  /* 0x00000008008c1947 */ /* 0x000fea0003800000 */
[----:B-12---:R-:W1:Y:S01]  /*6230*/  S2R R5, SR_CgaCtaId ;  /* 0x0000000000057919 */ /* 0x006e620000008800 */
[----:B------:R-:W-:Y:S01]  /*6240*/  MOV R0, 0x400 ;  /* 0x0000040000007802 */ /* 0x000fe20000000f00 */
[----:B------:R-:W-:Y:S03]  /*6250*/  BSSY.RECONVERGENT B1, `(.L_x_102) ;  /* 0x000001a000017945 */ /* 0x000fe60003800200 */
[----:B-1----:R-:W-:-:S05]  /*6260*/  LEA R0, R5, R0, 0x18 ;  /* 0x0000000005007211 */ /* 0x002fca00078ec0ff */
[----:B------:R-:W1:Y:S04]  /*6270*/  LDS.64 R16, [R0+0x18] ;  /* 0x0000180000107984 */ /* 0x000e680000000a00 */
[----:B---3--:R-:W2:Y:S04]  /*6280*/  LDS.128 R4, [R0+0x20] ;  /* 0x0000200000047984 */ /* 0x008ea80000000c00 */
[----:B0---4-:R0:W3:Y:S04]  /*6290*/  LDS.64 R12, [R0+0x80] ;  /* 0x00008000000c7984 */ /* 0x0110e80000000a00 */
[----:B------:R0:W4:Y:S01]  /*62a0*/  LDS.128 R8, [R0+0x30] ;  /* 0x0000300000087984 */ /* 0x0001220000000c00 */
[----:B-1----:R-:W-:Y:S01]  /*62b0*/  DSETP.GEU.AND P0, PT, |R2|, |R16|, PT ;  /* 0x400000100200722a */ /* 0x002fe20003f0e200 */
[----:B------:R-:W-:-:S02]  /*62c0*/  IMAD.MOV.U32 R24, RZ, RZ, R16 ;  /* 0x000000ffff187224 */ /* 0x000fc400078e0010 */
[----:B------:R-:W-:Y:S02]  /*62d0*/  IMAD.MOV.U32 R25, RZ, RZ, R17 ;  /* 0x000000ffff197224 */ /* 0x000fe400078e0011 */
[----:B--2---:R-:W-:Y:S02]  /*62e0*/  IMAD.MOV.U32 R27, RZ, RZ, R4 ;  /* 0x000000ffff1b7224 */ /* 0x004fe400078e0004 */
[----:B------:R-:W-:-:S07]  /*62f0*/  IMAD.MOV.U32 R29, RZ, RZ, R5 ;  /* 0x000000ffff1d7224 */ /* 0x000fce00078e0005 */
[----:B0--34-:R-:W-:Y:S05]  /*6300*/  @!P0 BRA `(.L_x_103) ;  /* 0x0000000000388947 */ /* 0x019fea0003800000 */
        /* <DEDUP_REMOVED lines=14> */
.L_x_103:
[----:B------:R-:W-:Y:S05]  /*63f0*/  BSYNC.RECONVERGENT B1 ;  /* 0x0000000000017941 */ /* 0x000fea0003800200 */
.L_x_102:
        /* <DEDUP_REMOVED lines=23> */
.L_x_105:
[----:B------:R-:W-:Y:S05]  /*6570*/  BSYNC.RECONVERGENT B1 ;  /* 0x0000000000017941 */ /* 0x000fea0003800200 */
.L_x_104:
        /* <DEDUP_REMOVED lines=21> */
.L_x_107:
[----:B------:R-:W-:Y:S05]  /*66d0*/  BSYNC.RECONVERGENT B1 ;  /* 0x0000000000017941 */ /* 0x000fea0003800200 */
.L_x_106:
        /* <DEDUP_REMOVED lines=23> */
.L_x_109:
[----:B------:R-:W-:Y:S05]  /*6850*/  BSYNC.RECONVERGENT B1 ;  /* 0x0000000000017941 */ /* 0x000fea0003800200 */
.L_x_108:
        /* <DEDUP_REMOVED lines=21> */
.L_x_111:
[----:B------:R-:W-:Y:S05]  /*69b0*/  BSYNC.RECONVERGENT B1 ;  /* 0x0000000000017941 */ /* 0x000fea0003800200 */
.L_x_110:
        /* <DEDUP_REMOVED lines=21> */
.L_x_113:
[----:B------:R-:W-:Y:S05]  /*6b10*/  BSYNC.RECONVERGENT B1 ;  /* 0x0000000000017941 */ /* 0x000fea0003800200 */
.L_x_112:
        /* <DEDUP_REMOVED lines=20> */
.L_x_34:
[----:B------:R-:W-:Y:S05]  /*6c60*/  BSYNC.RECONVERGENT B0 ;  /* 0x0000000000007941 */ /* 0x000fea0003800200 */
.L_x_1:
[----:B------:R-:W-:Y:S05]  /*6c70*/  @P1 EXIT ;  /* 0x000000000000194d */ /* 0x000fea0003800000 */
[----:B012---:R-:W0:Y:S02]  /*6c80*/  LDC.64 R4, c[0x0][0x388] ;  /* 0x0000e200ff047b82 */ /* 0x007e240000000a00 */
[----:B0-----:R-:W-:Y:S04]  /*6c90*/  STG.E.64 desc[UR10][R4.64], R2 ;  /* 0x0000000204007986 */ /* 0x001fe8000c101b0a */
[----:B------:R-:W-:Y:S01]  /*6ca0*/  STG.E.64 desc[UR10][R4.64+0x8], R14 ;  /* 0x0000080e04007986 */ /* 0x000fe2000c101b0a */
[----:B------:R-:W-:Y:S05]  /*6cb0*/  EXIT ;  /* 0x000000000000794d */ /* 0x000fea0003800000 */
.L_x_114:
        /* <DEDUP_REMOVED lines=12> */
.L_x_730:


//--------------------- .text._ZN6thrust24THRUST_300001_SM_1000_NS8cuda_cub4core6detail13_kernel_agentINS1_8__reduce10DrainAgentIlEEJN3cub18CUB_300001_SM_10009GridQueueIyEElEEEvDpT0_ --------------------------
	.section	.text._ZN6thrust24THRUST_300001_SM_1000_NS8cuda_cub4core6detail13_kernel_agentINS1_8__reduce10DrainAgentIlEEJN3cub18CUB_300001_SM_10009GridQueueIyEElEEEvDpT0_,"ax",@progbits
	.align	128
        .global         _ZN6thrust24THRUST_300001_SM_1000_NS8cuda_cub4core6detail13_kernel_agentINS1_8__reduce10DrainAgentIlEEJN3cub18CUB_300001_SM_10009GridQueueIyEElEEEvDpT0_
        .type           _ZN6thrust24THRUST_300001_SM_1000_NS8cuda_cub4core6detail13_kernel_agentINS1_8__reduce10DrainAgentIlEEJN3cub18CUB_300001_SM_10009GridQueueIyEElEEEvDpT0_,@function
        .size           _ZN6thrust24THRUST_300001_SM_1000_NS8cuda_cub4core6detail13_kernel_agentINS1_8__reduce10DrainAgentIlEEJN3cub18CUB_300001_SM_10009GridQueueIyEElEEEvDpT0_,(.L_x_731 - _ZN6thrust24THRUST_300001_SM_1000_NS8cuda_cub4core6detail13_kernel_agentINS1_8__reduce10DrainAgentIlEEJN3cub18CUB_300001_SM_10009GridQueueIyEElEEEvDpT0_)
        .other          _ZN6thrust24THRUST_300001_SM_1000_NS8cuda_cub4core6detail13_kernel_agentINS1_8__reduce10DrainAgentIlEEJN3cub18CUB_300001_SM_10009GridQueueIyEElEEEvDpT0_,@"STO_CUDA_ENTRY STV_DEFAULT"
_ZN6thrust24THRUST_300001_SM_1000_NS8cuda_cub4core6detail13_kernel_agentINS1_8__reduce10DrainAgentIlEEJN3cub18CUB_300001_SM_10009GridQueueIyEElEEEvDpT0_:
.text._ZN6thrust24THRUST_300001_SM_1000_NS8cuda_cub4core6detail13_kernel_agentINS1_8__reduce10DrainAgentIlEEJN3cub18CUB_300001_SM_10009GridQueueIyEElEEEvDpT0_:
[----:B------:R-:W-:Y:S08]  /*0000*/  LDC R1, c[0x0][0x37c] ;  /* 0x0000df00ff017b82 */ /* 0x000ff00000000800 */
[----:B------:R-:W0:Y:S01]  /*0010*/  LDC.64 R2, c[0x0][0x380] ;  /* 0x0000e000ff027b82 */ /* 0x000e220000000a00 */
[----:B------:R-:W0:Y:S07]  /*0020*/  LDCU.64 UR4, c[0x0][0x358] ;  /* 0x00006b00ff0477ac */ /* 0x000e2e0008000a00 */
[----:B------:R-:W1:Y:S01]  /*0030*/  LDC.64 R4, c[0x0][0x388] ;  /* 0x0000e200ff047b82 */ /* 0x000e620000000a00 */
[----:B0-----:R-:W-:Y:S04]  /*0040*/  STG.E.64 desc[UR4][R2.64+0x8], RZ ;  /* 0x000008ff02007986 */ /* 0x001fe8000c101b04 */
[----:B-1----:R-:W-:Y:S01]  /*0050*/  STG.E.64 desc[UR4][R2.64], R4 ;  /* 0x0000000402007986 */ /* 0x002fe2000c101b04 */
[----:B------:R-:W-:Y:S05]  /*0060*/  EXIT ;  /* 0x000000000000794d */ /* 0x000fea0003800000 */
.L_x_115:
        /* <DEDUP_REMOVED lines=9> */
.L_x_731:


//--------------------- .text._ZN6thrust24THRUST_300001_SM_1000_NS8cuda_cub4core6detail13_kernel_agentINS1_8__reduce11ReduceAgentINS0_12zip_iteratorIN4cuda3std3__45tupleIJNS0_10device_ptrIdEENS0_17counting_iteratorIlNS0_11use_defaultESF_SF_EEEEEEEPNSB_IJdlEEESJ_lNS1_9__extrema9arg_max_fIdl10comparatorEEEEJSI_SK_lN3cub18CUB_300001_SM_100013GridEvenShareIlEENSR_9GridQueueIyEESO_EEEvDpT0_ --------------------------
	.section	.text._ZN6thrust24THRUST_300001_SM_1000_NS8cuda_cub4core6detail13_kernel_agentINS1_8__reduce11ReduceAgentINS0_12zip_iteratorIN4cuda3std3__45tupleIJNS0_10device_ptrIdEENS0_17counting_iteratorIlNS0_11use_defaultESF_SF_EEEEEEEPNSB_IJdlEEESJ_lNS1_9__extrema9arg_max_fIdl10comparatorEEEEJSI_SK_lN3cub18CUB_300001_SM_100013GridEvenShareIlEENSR_9GridQueueIyEESO_EEEvDpT0_,"ax",@progbits
	.align	128
        .global         _ZN6thrust24THRUST_300001_SM_1000_NS8cuda_cub4core6detail13_kernel_agentINS1_8__reduce11ReduceAgentINS0_12zip_iteratorIN4cuda3std3__45tupleIJNS0_10device_ptrIdEENS0_17counting_iteratorIlNS0_11use_defaultESF_SF_EEEEEEEPNSB_IJdlEEESJ_lNS1_9__extrema9arg_max_fIdl10comparatorEEEEJSI_SK_lN3cub18CUB_300001_SM_100013GridEvenShareIlEENSR_9GridQueueIyEESO_EEEvDpT0_
        .type           _ZN6thrust24THRUST_300001_SM_1000_NS8cuda_cub4core6detail13_kernel_agentINS1_8__reduce11ReduceAgentINS0_12zip_iteratorIN4cuda3std3__45tupleIJNS0_10device_ptrIdEENS0_17counting_iteratorIlNS0_11use_defaultESF_SF_EEEEEEEPNSB_IJdlEEESJ_lNS1_9__extrema9arg_max_fIdl10comparatorEEEEJSI_SK_lN3cub18CUB_300001_SM_100013GridEvenShareIlEENSR_9GridQueueIyEESO_EEEvDpT0_,@function
        .size           _ZN6thrust24THRUST_300001_SM_1000_NS8cuda_cub4core6detail13_kernel_agentINS1_8__reduce11ReduceAgentINS0_12zip_iteratorIN4cuda3std3__45tupleIJNS0_10device_ptrIdEENS0_17counting_iteratorIlNS0_11use_defaultESF_SF_EEEEEEEPNSB_IJdlEEESJ_lNS1_9__extrema9arg_max_fIdl10comparatorEEEEJSI_SK_lN3cub18CUB_300001_SM_100013GridEvenShareIlEENSR_9GridQueueIyEESO_EEEvDpT0_,(.L_x_732 - _ZN6thrust24THRUST_300001_SM_1000_NS8cuda_cub4core6detail13_kernel_agentINS1_8__reduce11ReduceAgentINS0_12zip_iteratorIN4cuda3std3__45tupleIJNS0_10device_ptrIdEENS0_17counting_iteratorIlNS0_11use_defaultESF_SF_EEEEEEEPNSB_IJdlEEESJ_lNS1_9__extrema9arg_max_fIdl10comparatorEEEEJSI_SK_lN3cub18CUB_300001_SM_100013GridEvenShareIlEENSR_9GridQueueIyEESO_EEEvDpT0_)
        .other          _ZN6thrust24THRUST_300001_SM_1000_NS8cuda_cub4core6detail13_kernel_agentINS1_8__reduce11ReduceAgentINS0_12zip_iteratorIN4cuda3std3__45tupleIJNS0_10device_ptrIdEENS0_17counting_iteratorIlNS0_11use_defaultESF_SF_EEEEEEEPNSB_IJdlEEESJ_lNS1_9__extrema9arg_max_fIdl10comparatorEEEEJSI_SK_lN3cub18CUB_300001_SM_100013GridEvenShareIlEENSR_9GridQueueIyEESO_EEEvDpT0_,@"STO_CUDA_ENTRY STV_DEFAULT"
_ZN6thrust24THRUST_300001_SM_1000_NS8cuda_cub4core6detail13_kernel_agentINS1_8__reduce11ReduceAgentINS0_12zip_iteratorIN4cuda3std3__45tupleIJNS0_10device_ptrIdEENS0_17counting_iteratorIlNS0_11use_defaultESF_SF_EEEEEEEPNSB_IJdlEEESJ_lNS1_9__extrema9arg_max_fIdl10comparatorEEEEJSI_SK_lN3cub18CUB_300001_SM_100013GridEvenShareIlEENSR_9GridQueueIyEESO_EEEvDpT0_:
.text._ZN6thrust24THRUST_300001_SM_1000_NS8cuda_cub4core6detail13_kernel_agentINS1_8__reduce11ReduceAgentINS0_12zip_iteratorIN4cuda3std3__45tupleIJNS0_10device_ptrIdEENS0_17counting_iteratorIlNS0_11use_defaultESF_SF_EEEEEEEPNSB_IJdlEEESJ_lNS1_9__extrema9arg_max_fIdl10comparatorEEEEJSI_SK_lN3cub18CUB_300001_SM_100013GridEvenShareIlEENSR_9GridQueueIyEESO_EEEvDpT0_:
[----:B------:R-:W-:Y:S01]  /*0000*/  LDC R1, c[0x0][0x37c] ;  /* 0x0000df00ff017b82 */ /* 0x000fe20000000800 */
[----:B------:R-:W0:Y:S01]  /*0010*/  S2R R0, SR_CTAID.X ;  /* 0x0000000000007919 */ /* 0x000e220000002500 */
[----:B------:R-:W1:Y:S01]  /*0020*/  LDCU.64 UR4, c[0x0][0x398] ;  /* 0x00007300ff0477ac */ /* 0x000e620008000a00 */
[----:B------:R-:W-:Y:S01]  /*0030*/  BSSY.RECONVERGENT B0, `(.L_x_116) ;  /* 0x0000689000007945 */ /* 0x000fe20003800200 */
[----:B------:R-:W2:Y:S01]  /*0040*/  LDCU UR6, c[0x0][0x370] ;  /* 0x00006e00ff0677ac */ /* 0x000ea20008000800 */
[----:B------:R-:W3:Y:S01]  /*0050*/  LDCU.64 UR10, c[0x0][0x358] ;  /* 0x00006b00ff0a77ac */ /* 0x000ee20008000a00 */
[----:B-1----:R-:W-:Y:S02]  /*0060*/  IMAD.U32 R25, RZ, RZ, UR4 ;  /* 0x00000004ff197e24 */ /* 0x002fe4000f8e00ff */
[----:B------:R-:W-:Y:S01]  /*0070*/  IMAD.U32 R16, RZ, RZ, UR5 ;  /* 0x00000005ff107e24 */ /* 0x000fe2000f8e00ff */
[----:B--2---:R-:W-:Y:S01]  /*0080*/  UIMAD UR6, UR6, 0x500, URZ ;  /* 0x00000500060678a4 */ /* 0x004fe2000f8e02ff */
[----:B0-----:R-:W-:-:S05]  /*0090*/  IMAD R8, R0, 0x500, RZ ;  /* 0x0000050000087824 */ /* 0x001fca00078e02ff */
[----:B------:R-:W-:-:S04]  /*00a0*/  IADD3 R2, P1, PT, R8, 0x500, RZ ;  /* 0x0000050008027810 */ /* 0x000fc80007f3e0ff */
[----:B------:R-:W-:Y:S01]  /*00b0*/  ISETP.GT.U32.AND P0, PT, R2, R25, PT ;  /* 0x000000190200720c */ /* 0x000fe20003f04070 */
[----:B------:R-:W-:-:S05]  /*00c0*/  IMAD.X R3, RZ, RZ, RZ, P1 ;  /* 0x000000ffff037224 */ /* 0x000fca00008e06ff */
[----:B------:R-:W-:-:S13]  /*00d0*/  ISETP.GT.AND.EX P0, PT, R3, R16, PT, P0 ;  /* 0x000000100300720c */ /* 0x000fda0003f04300 */
[----:B---3--:R-:W-:Y:S05]  /*00e0*/  @!P0 BRA `(.L_x_117) ;  /* 0x0000003800e48947 */ /* 0x008fea0003800000 */
[----:B------:R-:W0:Y:S01]  /*00f0*/  S2R R10, SR_TID.X ;  /* 0x00000000000a7919 */ /* 0x000e220000002100 */
[----:B------:R-:W-:Y:S01]  /*0100*/  IMAD.IADD R9, R25, 0x1, -R8 ;  /* 0x0000000119097824 */ /* 0x000fe200078e0a08 */
[----:B------:R-:W-:Y:S01]  /*0110*/  BSSY.RECONVERGENT B1, `(.L_x_118) ;  /* 0x000000f000017945 */ /* 0x000fe20003800200 */
[----:B------:R-:W-:Y:S02]  /*0120*/  CS2R R20, SRZ ;  /* 0x0000000000147805 */ /* 0x000fe4000001ff00 */
[----:B------:R-:W-:Y:S02]  /*0130*/  CS2R R14, SRZ ;  /* 0x00000000000e7805 */ /* 0x000fe4000001ff00 */
[----:B0-----:R-:W-:Y:S01]  /*0140*/  ISETP.GE.AND P0, PT, R10, R9, PT ;  /* 0x000000090a00720c */ /* 0x001fe20003f06270 */
[----:B------:R-:W-:-:S12]  /*0150*/  IMAD.MOV.U32 R6, RZ, RZ, R10 ;  /* 0x000000ffff067224 */ /* 0x000fd800078e000a */
[----:B------:R-:W-:Y:S05]  /*0160*/  @P0 BRA `(.L_x_119) ;  /* 0x0000000000240947 */ /* 0x000fea0003800000 */
[----:B------:R-:W0:Y:S01]  /*0170*/  LDCU.128 UR4, c[0x0][0x380] ;  /* 0x00007000ff0477ac */ /* 0x000e220008000c00 */
[----:B------:R-:W-:-:S05]  /*0180*/  IADD3 R21, P0, PT, R8, R10, RZ ;  /* 0x0000000a08157210 */ /* 0x000fca0007f1e0ff */
[----:B------:R-:W-:Y:S01]  /*0190*/  IMAD.X R20, RZ, RZ, RZ, P0 ;  /* 0x000000ffff147224 */ /* 0x000fe200000e06ff */
[----:B0-----:R-:W-:-:S04]  /*01a0*/  LEA R14, P1, R21, UR4, 0x3 ;  /* 0x00000004150e7c11 */ /* 0x001fc8000f8218ff */
[----:B------:R-:W-:-:S06]  /*01b0*/  LEA.HI.X R15, R21, UR5, R20, 0x3, P1 ;  /* 0x00000005150f7c11 */ /* 0x000fcc00088f1c14 */
[----:B------:R-:W5:Y:S01]  /*01c0*/  LDG.E.64 R14, desc[UR10][R14.64] ;  /* 0x0000000a0e0e7981 */ /* 0x000f62000c1e1b00 */
[----:B------:R-:W-:Y:S01]  /*01d0*/  IADD3 R21, P0, PT, R21, UR6, RZ ;  /* 0x0000000615157c10 */ /* 0x000fe2000ff1e0ff */
[----:B------:R-:W-:-:S03]  /*01e0*/  VIADD R6, R10, 0x100 ;  /* 0x000001000a067836 */ /* 0x000fc60000000000 */
[----:B------:R-:W-:-:S09]  /*01f0*/  IADD3.X R20, PT, PT, R20, UR7, RZ, P0, !PT ;  /* 0x0000000714147c10 */ /* 0x000fd200087fe4ff */
.L_x_119:
[----:B------:R-:W-:Y:S05]  /*0200*/  BSYNC.RECONVERGENT B1 ;  /* 0x0000000000017941 */ /* 0x000fea0003800200 */
.L_x_118:
[----:B------:R-:W-:Y:S01]  /*0210*/  ISETP.GE.AND P0, PT, R6, R9, PT ;  /* 0x000000090600720c */ /* 0x000fe20003f06270 */
[----:B------:R-:W-:-:S12]  /*0220*/  BSSY.RECONVERGENT B1, `(.L_x_120) ;  /* 0x00000af000017945 */ /* 0x000fd80003800200 */
[----:B------:R-:W-:Y:S05]  /*0230*/  @P0 BRA `(.L_x_121) ;  /* 0x0000000800b40947 */ /* 0x000fea0003800000 */
[----:B------:R-:W-:Y:S01]  /*0240*/  LOP3.LUT R2, RZ, R6, RZ, 0x33, !PT ;  /* 0x00000006ff027212 */ /* 0x000fe200078e33ff */
[----:B------:R-:W-:Y:S03]  /*0250*/  BSSY.RECONVERGENT B2, `(.L_x_122) ;  /* 0x0000034000027945 */ /* 0x000fe60003800200 */
[----:B------:R-:W-:-:S04]  /*0260*/  IADD3 R25, PT, PT, -R8, R25, R2 ;  /* 0x0000001908197210 */ /* 0x000fc80007ffe102 */
[----:B------:R-:W-:-:S04]  /*0270*/  LOP3.LUT R2, R25, 0x300, RZ, 0xc0, !PT ;  /* 0x0000030019027812 */ /* 0x000fc800078ec0ff */
[----:B------:R-:W-:-:S13]  /*0280*/  ISETP.NE.AND P0, PT, R2, 0x300, PT ;  /* 0x000003000200780c */ /* 0x000fda0003f05270 */
[----:B------:R-:W-:Y:S05]  /*0290*/  @!P0 BRA `(.L_x_123) ;  /* 0x0000000000bc8947 */ /* 0x000fea0003800000 */
[----:B------:R-:W0:Y:S01]  /*02a0*/  LDCU.128 UR4, c[0x0][0x380] ;  /* 0x00007000ff0477ac */ /* 0x000e220008000c00 */
[----:B------:R-:W-:Y:S02]  /*02b0*/  IADD3 R12, P0, PT, R8, R6, RZ ;  /* 0x00000006080c7210 */ /* 0x000fe40007f1e0ff */
[----:B------:R-:W-:-:S03]  /*02c0*/  LEA.HI R2, R25, 0x1, RZ, 0x18 ;  /* 0x0000000119027811 */ /* 0x000fc600078fc0ff */
[----:B------:R-:W-:Y:S01]  /*02d0*/  IMAD.X R3, RZ, RZ, RZ, P0 ;  /* 0x000000ffff037224 */ /* 0x000fe200000e06ff */
[----:B------:R-:W-:-:S05]  /*02e0*/  LOP3.LUT R2, R2, 0x3, RZ, 0xc0, !PT ;  /* 0x0000000302027812 */ /* 0x000fca00078ec0ff */
[----:B------:R-:W-:Y:S01]  /*02f0*/  IMAD.MOV R7, RZ, RZ, -R2 ;  /* 0x000000ffff077224 */ /* 0x000fe200078e0a02 */
[C---:B0-----:R-:W-:Y:S02]  /*0300*/  IADD3 R13, P1, PT, R12.reuse, UR6, RZ ;  /* 0x000000060c0d7c10 */ /* 0x041fe4000ff3e0ff */
[C---:B------:R-:W-:Y:S02]  /*0310*/  LEA R11, P2, R12.reuse, UR4, 0x3 ;  /* 0x000000040c0b7c11 */ /* 0x040fe4000f8418ff */
[----:B------:R-:W-:Y:S02]  /*0320*/  IADD3.X R16, PT, PT, R3, UR7, RZ, P1, !PT ;  /* 0x0000000703107c10 */ /* 0x000fe40008ffe4ff */
[----:B------:R-:W-:-:S09]  /*0330*/  LEA.HI.X R12, R12, UR5, R3, 0x3, P2 ;  /* 0x000000050c0c7c11 */ /* 0x000fd200090f1c03 */
.L_x_126:
[----:B------:R-:W-:Y:S02]  /*0340*/  IMAD.MOV.U32 R2, RZ, RZ, R11 ;  /* 0x000000ffff027224 */ /* 0x000fe400078e000b */
[----:B------:R-:W-:-:S06]  /*0350*/  IMAD.MOV.U32 R3, RZ, RZ, R12 ;  /* 0x000000ffff037224 */ /* 0x000fcc00078e000c */
[----:B------:R-:W2:Y:S01]  /*0360*/  LDG.E.64 R2, desc[UR10][R2.64] ;  /* 0x0000000a02027981 */ /* 0x000ea2000c1e1b00 */
[----:B------:R-:W-:Y:S01]  /*0370*/  VIADD R7, R7, 0x1 ;  /* 0x0000000107077836 */ /* 0x000fe20000000000 */
[----:B------:R-:W-:Y:S01]  /*0380*/  BSSY.RECONVERGENT B3, `(.L_x_124) ;  /* 0x000001b000037945 */ /* 0x000fe20003800200 */
[----:B------:R-:W-:Y:S01]  /*0390*/  IMAD.MOV.U32 R18, RZ, RZ, R21 ;  /* 0x000000ffff127224 */ /* 0x000fe200078e0015 */
[----:B------:R-:W-:Y:S01]  /*03a0*/  IADD3 R11, P3, PT, R11, 0x800, RZ ;  /* 0x000008000b0b7810 */ /* 0x000fe20007f7e0ff */
[----:B------:R-:W-:Y:S01]  /*03b0*/  IMAD.MOV.U32 R17, RZ, RZ, R20 ;  /* 0x000000ffff117224 */ /* 0x000fe200078e0014 */
[----:B------:R-:W-:Y:S01]  /*03c0*/  ISETP.NE.AND P2, PT, R7, RZ, PT ;  /* 0x000000ff0700720c */ /* 0x000fe20003f45270 */
[----:B-----5:R-:W-:Y:S02]  /*03d0*/  IMAD.MOV.U32 R4, RZ, RZ, R14 ;  /* 0x000000ffff047224 */ /* 0x020fe400078e000e */
[----:B------:R-:W-:Y:S02]  /*03e0*/  IMAD.MOV.U32 R5, RZ, RZ, R15 ;  /* 0x000000ffff057224 */ /* 0x000fe400078e000f */
[----:B------:R-:W-:-:S02]  /*03f0*/  IMAD.MOV.U32 R21, RZ, RZ, R13 ;  /* 0x000000ffff157224 */ /* 0x000fc400078e000d */
[----:B------:R-:W-:Y:S01]  /*0400*/  IMAD.MOV.U32 R20, RZ, RZ, R16 ;  /* 0x000000ffff147224 */ /* 0x000fe200078e0010 */
[----:B--2---:R-:W-:Y:S01]  /*0410*/  DSETP.GEU.AND P0, PT, |R14|, |R2|, PT ;  /* 0x400000020e00722a */ /* 0x004fe20003f0e200 */
[----:B------:R-:W-:Y:S02]  /*0420*/  IMAD.MOV.U32 R14, RZ, RZ, R2 ;  /* 0x000000ffff0e7224 */ /* 0x000fe400078e0002 */
[----:B------:R-:W-:-:S11]  /*0430*/  IMAD.MOV.U32 R15, RZ, RZ, R3 ;  /* 0x000000ffff0f7224 */ /* 0x000fd600078e0003 */
        /* <DEDUP_REMOVED lines=15> */
.L_x_125:
[----:B------:R-:W-:Y:S05]  /*0530*/  BSYNC.RECONVERGENT B3 ;  /* 0x0000000000037941 */ /* 0x000fea0003800200 */
.L_x_124:
[----:B------:R-:W-:Y:S01]  /*0540*/  IADD3 R13, P0, PT, R13, 0x100, RZ ;  /* 0x000001000d0d7810 */ /* 0x000fe20007f1e0ff */
[----:B------:R-:W-:Y:S02]  /*0550*/  VIADD R6, R6, 0x100 ;  /* 0x0000010006067836 */ /* 0x000fe40000000000 */
[----:B------:R-:W-:Y:S02]  /*0560*/  IMAD.X R12, RZ, RZ, R12, P3 ;  /* 0x000000ffff0c7224 */ /* 0x000fe400018e060c */
[----:B------:R-:W-:Y:S01]  /*0570*/  IMAD.X R16, RZ, RZ, R16, P0 ;  /* 0x000000ffff107224 */ /* 0x000fe200000e0610 */
[----:B------:R-:W-:Y:S07]  /*0580*/  @P2 BRA `(.L_x_126) ;  /* 0xfffffffc006c2947 */ /* 0x000fee000383ffff */
.L_x_123:
[----:B------:R-:W-:Y:S05]  /*0590*/  BSYNC.RECONVERGENT B2 ;  /* 0x0000000000027941 */ /* 0x000fea0003800200 */
.L_x_122:
[----:B------:R-:W-:-:S13]  /*05a0*/  ISETP.GE.U32.AND P0, PT, R25, 0x300, PT ;  /* 0x000003001900780c */ /* 0x000fda0003f06070 */
[----:B------:R-:W-:Y:S05]  /*05b0*/  @!P0 BRA `(.L_x_121) ;  /* 0x0000000400d48947 */ /* 0x000fea0003800000 */
[----:B------:R-:W0:Y:S01]  /*05c0*/  LDC.64 R4, c[0x0][0x380] ;  /* 0x0000e000ff047b82 */ /* 0x000e220000000a00 */
[----:B------:R-:W-:-:S07]  /*05d0*/  VIADD R11, R6, 0x200 ;  /* 0x00000200060b7836 */ /* 0x000fce0000000000 */
[----:B------:R-:W1:Y:S02]  /*05e0*/  LDC.64 R2, c[0x0][0x388] ;  /* 0x0000e200ff027b82 */ /* 0x000e640000000a00 */
.L_x_135:
[----:B------:R-:W-:-:S05]  /*05f0*/  VIADD R7, R11, 0xfffffe00 ;  /* 0xfffffe000b077836 */ /* 0x000fca0000000000 */
[----:B------:R-:W-:-:S04]  /*0600*/  IADD3 R13, P0, PT, R8, R7, RZ ;  /* 0x00000007080d7210 */ /* 0x000fc80007f1e0ff */
[----:B------:R-:W-:Y:S02]  /*0610*/  LEA.HI.X.SX32 R12, R7, RZ, 0x1, P0 ;  /* 0x000000ff070c7211 */ /* 0x000fe400000f0eff */
[----:B0-----:R-:W-:-:S04]  /*0620*/  LEA R16, P0, R13, R4, 0x3 ;  /* 0x000000040d107211 */ /* 0x001fc800078018ff */
[----:B------:R-:W-:-:S05]  /*0630*/  LEA.HI.X R17, R13, R5, R12, 0x3, P0 ;  /* 0x000000050d117211 */ /* 0x000fca00000f1c0c */
[----:B------:R-:W2:Y:S04]  /*0640*/  LDG.E.64 R18, desc[UR10][R16.64] ;  /* 0x0000000a10127981 */ /* 0x000ea8000c1e1b00 */
[----:B-----5:R0:W5:Y:S01]  /*0650*/  LDG.E.64 R6, desc[UR10][R16.64+0x800] ;  /* 0x0008000a10067981 */ /* 0x020162000c1e1b00 */
[----:B-1----:R-:W-:Y:S01]  /*0660*/  IADD3 R24, P1, PT, R13, R2, RZ ;  /* 0x000000020d187210 */ /* 0x002fe20007f3e0ff */
[----:B------:R-:W-:Y:S04]  /*0670*/  BSSY.RECONVERGENT B2, `(.L_x_127) ;  /* 0x0000016000027945 */ /* 0x000fe80003800200 */
[----:B------:R-:W-:-:S02]  /*0680*/  IMAD.X R25, R12, 0x1, R3, P1 ;  /* 0x000000010c197824 */ /* 0x000fc400008e0603 */
[----:B------:R-:W-:Y:S02]  /*0690*/  IMAD.MOV.U32 R23, RZ, RZ, R24 ;  /* 0x000000ffff177224 */ /* 0x000fe400078e0018 */
[----:B------:R-:W-:Y:S01]  /*06a0*/  IMAD.MOV.U32 R22, RZ, RZ, R25 ;  /* 0x000000ffff167224 */ /* 0x000fe200078e0019 */
[----:B--2---:R-:W-:Y:S01]  /*06b0*/  DSETP.GEU.AND P0, PT, |R14|, |R18|, PT ;  /* 0x400000120e00722a */ /* 0x004fe20003f0e200 */
[----:B------:R-:W-:Y:S02]  /*06c0*/  IMAD.MOV.U32 R12, RZ, RZ, R18 ;  /* 0x000000ffff0c7224 */ /* 0x000fe400078e0012 */
[----:B------:R-:W-:-:S11]  /*06d0*/  IMAD.MOV.U32 R13, RZ, RZ, R19 ;  /* 0x000000ffff0d7224 */ /* 0x000fd600078e0013 */
        /* <DEDUP_REMOVED lines=15> */
.L_x_128:
[----:B------:R-:W-:Y:S05]  /*07d0*/  BSYNC.RECONVERGENT B2 ;  /* 0x0000000000027941 */ /* 0x000fea0003800200 */
.L_x_127:
[----:B------:R0:W5:Y:S04]  /*07e0*/  LDG.E.64 R14, desc[UR10][R16.64+0x1000] ;  /* 0x0010000a100e7981 */ /* 0x000168000c1e1b00 */
[----:B------:R0:W5:Y:S02]  /*07f0*/  LDG.E.64 R18, desc[UR10][R16.64+0x1800] ;  /* 0x0018000a10127981 */ /* 0x000164000c1e1b00 */
[----:B-----5:R-:W-:Y:S01]  /*0800*/  DSETP.GEU.AND P0, PT, |R12|, |R6|, PT ;  /* 0x400000060c00722a */ /* 0x020fe20003f0e200 */
[----:B------:R-:W-:Y:S01]  /*0810*/  VIADD R21, R11, 0xffffff00 ;  /* 0xffffff000b157836 */ /* 0x000fe20000000000 */
[----:B------:R-:W-:Y:S04]  /*0820*/  BSSY.RECONVERGENT B2, `(.L_x_129) ;  /* 0x0000017000027945 */ /* 0x000fe80003800200 */
[----:B------:R-:W-:-:S02]  /*0830*/  SHF.R.S32.HI R20, RZ, 0x1f, R21 ;  /* 0x0000001fff147819 */ /* 0x000fc40000011415 */
[----:B------:R-:W-:Y:S01]  /*0840*/  IADD3 R26, P1, P2, R21, R2, R8 ;  /* 0x00000002151a7210 */ /* 0x000fe20007a3e008 */
[----:B------:R-:W-:-:S03]  /*0850*/  IMAD.MOV.U32 R21, RZ, RZ, R7 ;  /* 0x000000ffff157224 */ /* 0x000fc600078e0007 */
[----:B------:R-:W-:Y:S01]  /*0860*/  IADD3.X R27, PT, PT, R20, R3, RZ, P1, P2 ;  /* 0x00000003141b7210 */ /* 0x000fe20000fe44ff */
[----:B------:R-:W-:Y:S02]  /*0870*/  IMAD.MOV.U32 R24, RZ, RZ, R26 ;  /* 0x000000ffff187224 */ /* 0x000fe400078e001a */
[----:B------:R-:W-:Y:S02]  /*0880*/  IMAD.MOV.U32 R20, RZ, RZ, R6 ;  /* 0x000000ffff147224 */ /* 0x000fe400078e0006 */
[----:B------:R-:W-:Y:S01]  /*0890*/  IMAD.MOV.U32 R25, RZ, RZ, R27 ;  /* 0x000000ffff197224 */ /* 0x000fe200078e001b */
[----:B0-----:R-:W-:Y:S06]  /*08a0*/  @!P0 BRA `(.L_x_130) ;  /* 0x0000000000388947 */ /* 0x001fec0003800000 */
        /* <DEDUP_REMOVED lines=14> */
.L_x_130:
[----:B------:R-:W-:Y:S05]  /*0990*/  BSYNC.RECONVERGENT B2 ;  /* 0x0000000000027941 */ /* 0x000fea0003800200 */
.L_x_129:
[----:B------:R-:W-:Y:S01]  /*09a0*/  DSETP.GEU.AND P0, PT, |R20|, |R14|, PT ;  /* 0x4000000e1400722a */ /* 0x000fe20003f0e200 */
[----:B------:R-:W-:Y:S01]  /*09b0*/  SHF.R.S32.HI R6, RZ, 0x1f, R11 ;  /* 0x0000001fff067819 */ /* 0x000fe2000001140b */
[----:B------:R-:W-:Y:S01]  /*09c0*/  BSSY.RECONVERGENT B2, `(.L_x_131) ;  /* 0x0000017000027945 */ /* 0x000fe20003800200 */
[C---:B------:R-:W-:Y:S01]  /*09d0*/  IADD3 R23, P1, P2, R11.reuse, R2, R8 ;  /* 0x000000020b177210 */ /* 0x040fe20007a3e008 */
[----:B------:R-:W-:Y:S02]  /*09e0*/  VIADD R17, R11, 0x100 ;  /* 0x000001000b117836 */ /* 0x000fe40000000000 */
[----:B------:R-:W-:Y:S01]  /*09f0*/  IMAD.MOV.U32 R7, RZ, RZ, R15 ;  /* 0x000000ffff077224 */ /* 0x000fe200078e000f */
[----:B------:R-:W-:Y:S01]  /*0a00*/  IADD3.X R16, PT, PT, R6, R3, RZ, P1, P2 ;  /* 0x0000000306107210 */ /* 0x000fe20000fe44ff */
[----:B------:R-:W-:Y:S02]  /*0a10*/  IMAD.MOV.U32 R12, RZ, RZ, R23 ;  /* 0x000000ffff0c7224 */ /* 0x000fe400078e0017 */
[----:B------:R-:W-:-:S02]  /*0a20*/  IMAD.MOV.U32 R6, RZ, RZ, R14 ;  /* 0x000000ffff067224 */ /* 0x000fc400078e000e */
[----:B------:R-:W-:Y:S02]  /*0a30*/  IMAD.MOV.U32 R13, RZ, RZ, R16 ;  /* 0x000000ffff0d7224 */ /* 0x000fe400078e0010 */
        /* <DEDUP_REMOVED lines=15> */
.L_x_132:
[----:B------:R-:W-:Y:S05]  /*0b30*/  BSYNC.RECONVERGENT B2 ;  /* 0x0000000000027941 */ /* 0x000fea0003800200 */
.L_x_131:
[----:B------:R-:W-:Y:S01]  /*0b40*/  DSETP.GEU.AND P0, PT, |R6|, |R18|, PT ;  /* 0x400000120600722a */ /* 0x000fe20003f0e200 */
[----:B------:R-:W-:Y:S01]  /*0b50*/  SHF.R.S32.HI R14, RZ, 0x1f, R17 ;  /* 0x0000001fff0e7819 */ /* 0x000fe20000011411 */
[----:B------:R-:W-:Y:S01]  /*0b60*/  BSSY.RECONVERGENT B2, `(.L_x_133) ;  /* 0x0000016000027945 */ /* 0x000fe20003800200 */
[----:B------:R-:W-:Y:S01]  /*0b70*/  IADD3 R17, P1, P2, R17, R2, R8 ;  /* 0x0000000211117210 */ /* 0x000fe20007a3e008 */
[----:B------:R-:W-:-:S03]  /*0b80*/  IMAD.MOV.U32 R15, RZ, RZ, R19 ;  /* 0x000000ffff0f7224 */ /* 0x000fc600078e0013 */
[----:B------:R-:W-:Y:S01]  /*0b90*/  IADD3.X R16, PT, PT, R14, R3, RZ, P1, P2 ;  /* 0x000000030e107210 */ /* 0x000fe20000fe44ff */
[----:B------:R-:W-:Y:S02]  /*0ba0*/  IMAD.MOV.U32 R21, RZ, RZ, R17 ;  /* 0x000000ffff157224 */ /* 0x000fe400078e0011 */
[----:B------:R-:W-:Y:S02]  /*0bb0*/  IMAD.MOV.U32 R14, RZ, RZ, R18 ;  /* 0x000000ffff0e7224 */ /* 0x000fe400078e0012 */
        /* <DEDUP_REMOVED lines=16> */
.L_x_134:
[----:B------:R-:W-:Y:S05]  /*0cc0*/  BSYNC.RECONVERGENT B2 ;  /* 0x0000000000027941 */ /* 0x000fea0003800200 */
.L_x_133:
[C---:B------:R-:W-:Y:S02]  /*0cd0*/  VIADD R6, R11.reuse, 0x200 ;  /* 0x000002000b067836 */ /* 0x040fe40000000000 */
[----:B------:R-:W-:-:S03]  /*0ce0*/  VIADD R11, R11, 0x400 ;  /* 0x000004000b0b7836 */ /* 0x000fc60000000000 */
[----:B------:R-:W-:-:S13]  /*0cf0*/  ISETP.GE.AND P0, PT, R6, R9, PT ;  /* 0x000000090600720c */ /* 0x000fda0003f06270 */
[----:B------:R-:W-:Y:S05]  /*0d00*/  @!P0 BRA `(.L_x_135) ;  /* 0xfffffff800388947 */ /* 0x000fea000383ffff */
.L_x_121:
[----:B------:R-:W-:Y:S05]  /*0d10*/  BSYNC.RECONVERGENT B1 ;  /* 0x0000000000017941 */ /* 0x000fea0003800200 */
.L_x_120:
[----:B------:R-:W-:-:S13]  /*0d20*/  ISETP.GE.AND P0, PT, R9, 0x100, PT ;  /* 0x000001000900780c */ /* 0x000fda0003f06270 */
[----:B------:R-:W-:Y:S05]  /*0d30*/  @!P0 BRA `(.L_x_136) ;  /* 0x0000001400508947 */ /* 0x000fea0003800000 */
[----:B------:R-:W0:Y:S01]  /*0d40*/  S2R R11, SR_LANEID ;  /* 0x00000000000b7919 */ /* 0x000e220000000000 */
[----:B------:R-:W-:Y:S01]  /*0d50*/  BSSY.RECONVERGENT B1, `(.L_x_137) ;  /* 0x000001f000017945 */ /* 0x000fe20003800200 */
[----:B------:R-:W-:Y:S01]  /*0d60*/  IMAD.MOV.U32 R12, RZ, RZ, R21 ;  /* 0x000000ffff0c7224 */ /* 0x000fe200078e0015 */
[----:B-----5:R1:W2:Y:S01]  /*0d70*/  SHFL.DOWN PT, R4, R14, 0x1, 0x1f ;  /* 0x08201f000e047f89 */ /* 0x0202a200000e0000 */
        /* <DEDUP_REMOVED lines=9> */
[----:B------:R-:W-:Y:S01]  /*0e10*/  IMAD.MOV.U32 R12, RZ, RZ, R6 ;  /* 0x000000ffff0c7224 */ /* 0x000fe200078e0006 */
[----:B------:R-:W-:Y:S01]  /*0e20*/  MOV R13, R7 ;  /* 0x00000007000d7202 */ /* 0x000fe20000000f00 */
[----:B------:R-:W-:Y:S02]  /*0e30*/  IMAD.MOV.U32 R2, RZ, RZ, R4 ;  /* 0x000000ffff027224 */ /* 0x000fe400078e0004 */
[----:B------:R-:W-:-:S09]  /*0e40*/  IMAD.MOV.U32 R3, RZ, RZ, R5 ;  /* 0x000000ffff037224 */ /* 0x000fd200078e0005 */
        /* <DEDUP_REMOVED lines=15> */
.L_x_138:
[----:B------:R-:W-:Y:S05]  /*0f40*/  BSYNC.RECONVERGENT B1 ;  /* 0x0000000000017941 */ /* 0x000fea0003800200 */
.L_x_137:
        /* <DEDUP_REMOVED lines=31> */
.L_x_140:
[----:B------:R-:W-:Y:S05]  /*1140*/  BSYNC.RECONVERGENT B1 ;  /* 0x0000000000017941 */ /* 0x000fea0003800200 */
.L_x_139:
[----:B------:R-:W-:Y:S01]  /*1150*/  ISETP.GT.AND P0, PT, R11, 0x1b, PT ;  /* 0x0000001b0b00780c */ /* 0x000fe20003f04270 */
[----:B-1----:R1:W1:Y:S01]  /*1160*/  SHFL.DOWN PT, R6, R4, 0x4, 0x1f ;  /* 0x08801f0004067f89 */ /* 0x00226200000e0000 */
[----:B------:R-:W-:Y:S01]  /*1170*/  BSSY.RECONVERGENT B1, `(.L_x_141) ;  /* 0x000001d000017945 */ /* 0x000fe20003800200 */
[----:B----4-:R-:W-:Y:S02]  /*1180*/  IMAD.MOV.U32 R14, RZ, RZ, R8 ;  /* 0x000000ffff0e7224 */ /* 0x010fe400078e0008 */
[----:B--2---:R2:W4:Y:S01]  /*1190*/  SHFL.DOWN PT, R7, R5, 0x4, 0x1f ;  /* 0x08801f0005077f89 */ /* 0x00452200000e0000 */
[----:B---3--:R-:W-:Y:S02]  /*11a0*/  IMAD.MOV.U32 R15, RZ, RZ, R9 ;  /* 0x000000ffff0f7224 */ /* 0x008fe400078e0009 */
[----:B0-----:R-:W-:Y:S01]  /*11b0*/  IMAD.MOV.U32 R2, RZ, RZ, R4 ;  /* 0x000000ffff027224 */ /* 0x001fe200078e0004 */
[----:B------:R2:W0:Y:S01]  /*11c0*/  SHFL.DOWN PT, R13, R8, 0x4, 0x1f ;  /* 0x08801f00080d7f89 */ /* 0x00042200000e0000 */
[----:B------:R-:W-:-:S03]  /*11d0*/  IMAD.MOV.U32 R3, RZ, RZ, R5 ;  /* 0x000000ffff037224 */ /* 0x000fc600078e0005 */
[----:B------:R2:W3:Y:S01]  /*11e0*/  SHFL.DOWN PT, R12, R9, 0x4, 0x1f ;  /* 0x08801f00090c7f89 */ /* 0x0004e200000e0000 */
[----:B------:R-:W-:Y:S05]  /*11f0*/  @P0 BRA `(.L_x_142) ;  /* 0x0000000000500947 */ /* 0x000fea0003800000 */
[----:B-1--4-:R-:W-:Y:S01]  /*1200*/  DSETP.GEU.AND P0, PT, |R4|, |R6|, PT ;  /* 0x400000060400722a */ /* 0x012fe20003f0e200 */
[----:B0-----:R-:W-:Y:S02]  /*1210*/  IMAD.MOV.U32 R14, RZ, RZ, R13 ;  /* 0x000000ffff0e7224 */ /* 0x001fe400078e000d */
        /* <DEDUP_REMOVED lines=18> */
.L_x_142:
[----:B------:R-:W-:Y:S05]  /*1340*/  BSYNC.RECONVERGENT B1 ;  /* 0x0000000000017941 */ /* 0x000fea0003800200 */
.L_x_141:
[----:B------:R-:W-:Y:S01]  /*1350*/  ISETP.GT.AND P0, PT, R11, 0x17, PT ;  /* 0x000000170b00780c */ /* 0x000fe20003f04270 */
[----:B-1----:R1:W1:Y:S01]  /*1360*/  SHFL.DOWN PT, R4, R2, 0x8, 0x1f ;  /* 0x09001f0002047f89 */ /* 0x00226200000e0000 */
[----:B------:R-:W-:Y:S01]  /*1370*/  BSSY.RECONVERGENT B1, `(.L_x_143) ;  /* 0x000001d000017945 */ /* 0x000fe20003800200 */
[----:B---3--:R-:W-:Y:S02]  /*1380*/  IMAD.MOV.U32 R12, RZ, RZ, R14 ;  /* 0x000000ffff0c7224 */ /* 0x008fe400078e000e */
[----:B--2---:R2:W3:Y:S01]  /*1390*/  SHFL.DOWN PT, R5, R3, 0x8, 0x1f ;  /* 0x09001f0003057f89 */ /* 0x0044e200000e0000 */
[----:B0-----:R-:W-:Y:S02]  /*13a0*/  IMAD.MOV.U32 R13, RZ, RZ, R15 ;  /* 0x000000ffff0d7224 */ /* 0x001fe400078e000f */
[----:B------:R-:W-:Y:S01]  /*13b0*/  IMAD.MOV.U32 R8, RZ, RZ, R2 ;  /* 0x000000ffff087224 */ /* 0x000fe200078e0002 */
[----:B----4-:R2:W0:Y:S01]  /*13c0*/  SHFL.DOWN PT, R7, R14, 0x8, 0x1f ;  /* 0x09001f000e077f89 */ /* 0x01042200000e0000 */
[----:B------:R-:W-:-:S03]  /*13d0*/  IMAD.MOV.U32 R9, RZ, RZ, R3 ;  /* 0x000000ffff097224 */ /* 0x000fc600078e0003 */
[----:B------:R2:W4:Y:S01]  /*13e0*/  SHFL.DOWN PT, R6, R15, 0x8, 0x1f ;  /* 0x09001f000f067f89 */ /* 0x00052200000e0000 */
[----:B------:R-:W-:Y:S05]  /*13f0*/  @P0 BRA `(.L_x_144) ;  /* 0x0000000000500947 */ /* 0x000fea0003800000 */
[----:B-1-3--:R-:W-:Y:S01]  /*1400*/  DSETP.GEU.AND P0, PT, |R2|, |R4|, PT ;  /* 0x400000040200722a */ /* 0x00afe20003f0e200 */
[----:B0-----:R-:W-:Y:S02]  /*1410*/  IMAD.MOV.U32 R12, RZ, RZ, R7 ;  /* 0x000000ffff0c7224 */ /* 0x001fe400078e0007 */
        /* <DEDUP_REMOVED lines=18> */
.L_x_144:
[----:B------:R-:W-:Y:S05]  /*1540*/  BSYNC.RECONVERGENT B1 ;  /* 0x0000000000017941 */ /* 0x000fea0003800200 */
.L_x_143:
[----:B------:R-:W-:Y:S01]  /*1550*/  ISETP.GT.AND P0, PT, R11, 0xf, PT ;  /* 0x0000000f0b00780c */ /* 0x000fe20003f04270 */
[----:B-1----:R1:W1:Y:S01]  /*1560*/  SHFL.DOWN PT, R2, R8, 0x10, 0x1f ;  /* 0x0a001f0008027f89 */ /* 0x00226200000e0000 */
[----:B------:R-:W-:Y:S01]  /*1570*/  BSSY.RECONVERGENT B1, `(.L_x_145) ;  /* 0x000001d000017945 */ /* 0x000fe20003800200 */
[----:B------:R-:W-:Y:S02]  /*1580*/  IMAD.MOV.U32 R4, RZ, RZ, R12 ;  /* 0x000000ffff047224 */ /* 0x000fe400078e000c */
[----:B--2---:R2:W1:Y:S01]  /*1590*/  SHFL.DOWN PT, R3, R9, 0x10, 0x1f ;  /* 0x0a001f0009037f89 */ /* 0x00446200000e0000 */
[----:B---3--:R-:W-:Y:S02]  /*15a0*/  IMAD.MOV.U32 R5, RZ, RZ, R13 ;  /* 0x000000ffff057224 */ /* 0x008fe400078e000d */
[----:B----4-:R-:W-:Y:S01]  /*15b0*/  IMAD.MOV.U32 R6, RZ, RZ, R8 ;  /* 0x000000ffff067224 */ /* 0x010fe200078e0008 */
[----:B------:R2:W3:Y:S01]  /*15c0*/  SHFL.DOWN PT, R15, R12, 0x10, 0x1f ;  /* 0x0a001f000c0f7f89 */ /* 0x0004e200000e0000 */
[----:B0-----:R-:W-:-:S03]  /*15d0*/  IMAD.MOV.U32 R7, RZ, RZ, R9 ;  /* 0x000000ffff077224 */ /* 0x001fc600078e0009 */
[----:B------:R2:W0:Y:S01]  /*15e0*/  SHFL.DOWN PT, R14, R13, 0x10, 0x1f ;  /* 0x0a001f000d0e7f89 */ /* 0x00042200000e0000 */
[----:B------:R-:W-:Y:S05]  /*15f0*/  @P0 BRA `(.L_x_146) ;  /* 0x0000000000500947 */ /* 0x000fea0003800000 */
[----:B-1----:R-:W-:Y:S01]  /*1600*/  DSETP.GEU.AND P0, PT, |R8|, |R2|, PT ;  /* 0x400000020800722a */ /* 0x002fe20003f0e200 */
[----:B---3--:R-:W-:Y:S02]  /*1610*/  IMAD.MOV.U32 R4, RZ, RZ, R15 ;  /* 0x000000ffff047224 */ /* 0x008fe400078e000f */
        /* <DEDUP_REMOVED lines=18> */
.L_x_146:
[----:B------:R-:W-:Y:S05]  /*1740*/  BSYNC.RECONVERGENT B1 ;  /* 0x0000000000017941 */ /* 0x000fea0003800200 */
.L_x_145:
        /* <DEDUP_REMOVED lines=11> */
.L_x_148:
[----:B------:R-:W-:Y:S05]  /*1800*/  BSYNC.RECONVERGENT B1 ;  /* 0x0000000000017941 */ /* 0x000fea0003800200 */
.L_x_147:
[----:B------:R-:W-:Y:S01]  /*1810*/  BAR.SYNC.DEFER_BLOCKING 0x0 ;  /* 0x0000000000007b1d */ /* 0x000fe20000010000 */
[----:B------:R-:W-:-:S13]  /*1820*/  ISETP.NE.AND P1, PT, R10, RZ, PT ;  /* 0x000000ff0a00720c */ /* 0x000fda0003f25270 */
[----:B------:R-:W-:Y:S05]  /*1830*/  @P1 BRA `(.L_x_149) ;  /* 0x0000005000201947 */ /* 0x000fea0003800000 */
[----:B-1--4-:R-:W1:Y:S01]  /*1840*/  S2R R3, SR_CgaCtaId ;  /* 0x0000000000037919 */ /* 0x012e620000008800 */
[----:B------:R-:W-:Y:S01]  /*1850*/  MOV R20, 0x400 ;  /* 0x0000040000147802 */ /* 0x000fe20000000f00 */
[----:B------:R-:W-:Y:S03]  /*1860*/  BSSY.RECONVERGENT B1, `(.L_x_150) ;  /* 0x000001a000017945 */ /* 0x000fe60003800200 */
[----:B-1----:R-:W-:-:S05]  /*1870*/  LEA R20, R3, R20, 0x18 ;  /* 0x0000001403147211 */ /* 0x002fca00078ec0ff */
[----:B------:R-:W1:Y:S04]  /*1880*/  LDS.64 R16, [R20+0x18] ;  /* 0x0000180014107984 */ /* 0x000e680000000a00 */
[----:B--2---:R-:W2:Y:S04]  /*1890*/  LDS.128 R8, [R20+0x20] ;  /* 0x0000200014087984 */ /* 0x004ea80000000c00 */
[----:B------:R4:W4:Y:S04]  /*18a0*/  LDS.64 R2, [R20+0x80] ;  /* 0x0000800014027984 */ /* 0x0009280000000a00 */
[----:B0--3--:R0:W3:Y:S01]  /*18b0*/  LDS.128 R12, [R20+0x30] ;  /* 0x00003000140c7984 */ /* 0x0090e20000000c00 */
[----:B-1----:R-:W-:Y:S01]  /*18c0*/  DSETP.GEU.AND P0, PT, |R6|, |R16|, PT ;  /* 0x400000100600722a */ /* 0x002fe20003f0e200 */
[----:B------:R-:W-:-:S02]  /*18d0*/  IMAD.MOV.U32 R22, RZ, RZ, R16 ;  /* 0x000000ffff167224 */ /* 0x000fc400078e0010 */
[----:B------:R-:W-:Y:S02]  /*18e0*/  IMAD.MOV.U32 R23, RZ, RZ, R17 ;  /* 0x000000ffff177224 */ /* 0x000fe400078e0011 */
[----:B--2---:R-:W-:Y:S02]  /*18f0*/  IMAD.MOV.U32 R24, RZ, RZ, R8 ;  /* 0x000000ffff187224 */ /* 0x004fe400078e0008 */
[----:B------:R-:W-:-:S07]  /*1900*/  IMAD.MOV.U32 R25, RZ, RZ, R9 ;  /* 0x000000ffff197224 */ /* 0x000fce00078e0009 */
[----:B0--34-:R-:W-:Y:S05]  /*1910*/  @!P0 BRA `(.L_x_151) ;  /* 0x0000000000388947 */ /* 0x019fea0003800000 */
[----:B------:R-:W-:Y:S01]  /*1920*/  DSETP.GEU.AND P0, PT, |R16|, |R6|, PT ;  /* 0x400000061000722a */ /* 0x000fe20003f0e200 */
[----:B------:R-:W-:Y:S01]  /*1930*/  IMAD.MOV.U32 R22, RZ, RZ, R6 ;  /* 0x000000ffff167224 */ /* 0x000fe200078e0006 */
[----:B------:R-:W-:Y:S01]  /*1940*/  MOV R25, R5 ;  /* 0x0000000500197202 */ /* 0x000fe20000000f00 */
[----:B------:R-:W-:Y:S02]  /*1950*/  IMAD.MOV.U32 R23, RZ, RZ, R7 ;  /* 0x000000ffff177224 */ /* 0x000fe400078e0007 */
[----:B------:R-:W-:-:S09]  /*1960*/  IMAD.MOV.U32 R24, RZ, RZ, R4 ;  /* 0x000000ffff187224 */ /* 0x000fd200078e0004 */
        /* <DEDUP_REMOVED lines=9> */
.L_x_151:
[----:B------:R-:W-:Y:S05]  /*1a00*/  BSYNC.RECONVERGENT B1 ;  /* 0x0000000000017941 */ /* 0x000fea0003800200 */
.L_x_150:
        /* <DEDUP_REMOVED lines=23> */
.L_x_153:
[----:B------:R-:W-:Y:S05]  /*1b80*/  BSYNC.RECONVERGENT B1 ;  /* 0x0000000000017941 */ /* 0x000fea0003800200 */
.L_x_152:
        /* <DEDUP_REMOVED lines=21> */
.L_x_155:
[----:B------:R-:W-:Y:S05]  /*1ce0*/  BSYNC.RECONVERGENT B1 ;  /* 0x0000000000017941 */ /* 0x000fea0003800200 */
.L_x_154:
        /* <DEDUP_REMOVED lines=23> */
.L_x_157:
[----:B------:R-:W-:Y:S05]  /*1e60*/  BSYNC.RECONVERGENT B1 ;  /* 0x0000000000017941 */ /* 0x000fea0003800200 */
.L_x_156:
        /* <DEDUP_REMOVED lines=21> */
.L_x_159:
[----:B------:R-:W-:Y:S05]  /*1fc0*/  BSYNC.RECONVERGENT B1 ;  /* 0x0000000000017941 */ /* 0x000fea0003800200 */
.L_x_158:
        /* <DEDUP_REMOVED lines=21> */
.L_x_161:
[----:B------:R-:W-:Y:S05]  /*2120*/  BSYNC.RECONVERGENT B1 ;  /* 0x0000000000017941 */ /* 0x000fea0003800200 */
.L_x_160:
        /* <DEDUP_REMOVED lines=21> */
.L_x_136:
[----:B------:R-:W0:Y:S01]  /*2280*/  S2R R2, SR_LANEID ;  /* 0x0000000000027919 */ /* 0x000e220000000000 */
[----:B------:R-:W-:Y:S01]  /*2290*/  LOP3.LUT R3, R10, 0x3e0, RZ, 0xc0, !PT ;  /* 0x000003e00a037812 */ /* 0x000fe200078ec0ff */
[----:B------:R-:W-:Y:S01]  /*22a0*/  BSSY.RECONVERGENT B1, `(.L_x_162) ;  /* 0x0000024000017945 */ /* 0x000fe20003800200 */
[----:B------:R-:W-:Y:S02]  /*22b0*/  IMAD.MOV.U32 R18, RZ, RZ, R21 ;  /* 0x000000ffff127224 */ /* 0x000fe400078e0015 */
[----:B------:R-:W-:Y:S01]  /*22c0*/  LOP3.LUT R6, RZ, R3, RZ, 0x33, !PT ;  /* 0x00000003ff067212 */ /* 0x000fe200078e33ff */
[----:B------:R-:W-:Y:S02]  /*22d0*/  VIADD R4, R3, 0x20 ;  /* 0x0000002003047836 */ /* 0x000fe40000000000 */
[----:B------:R-:W-:Y:S02]  /*22e0*/  IMAD.MOV.U32 R22, RZ, RZ, R20 ;  /* 0x000000ffff167224 */ /* 0x000fe400078e0014 */
[----:B------:R-:W-:Y:S01]  /*22f0*/  IMAD.IADD R3, R9, 0x1, R6 ;  /* 0x0000000109037824 */ /* 0x000fe200078e0206 */
[----:B------:R-:W-:Y:S01]  /*2300*/  ISETP.GT.AND P0, PT, R4, R9, PT ;  /* 0x000000090400720c */ /* 0x000fe20003f04270 */
[----:B-----5:R-:W-:-:S02]  /*2310*/  IMAD.MOV.U32 R4, RZ, RZ, R14 ;  /* 0x000000ffff047224 */ /* 0x020fc400078e000e */
[----:B------:R-:W-:Y:S01]  /*2320*/  IMAD.MOV.U32 R5, RZ, RZ, R15 ;  /* 0x000000ffff057224 */ /* 0x000fe200078e000f */
[----:B------:R-:W-:-:S05]  /*2330*/  SEL R3, R3, 0x1f, P0 ;  /* 0x0000001f03037807 */ /* 0x000fca0000000000 */
[----:B------:R1:W2:Y:S04]  /*2340*/  SHFL.DOWN PT, R6, R14, 0x1, R3 ;  /* 0x082000000e067989 */ /* 0x0002a800000e0003 */
[----:B------:R1:W3:Y:S04]  /*2350*/  SHFL.DOWN PT, R7, R15, 0x1, R3 ;  /* 0x082000000f077989 */ /* 0x0002e800000e0003 */
[----:B------:R1:W4:Y:S01]  /*2360*/  SHFL.DOWN PT, R8, R21, 0x1, R3 ;  /* 0x0820000015087989 */ /* 0x00032200000e0003 */
[----:B0-----:R-:W-:-:S03]  /*2370*/  ISETP.GE.AND P0, PT, R2, R3, PT ;  /* 0x000000030200720c */ /* 0x001fc60003f06270 */
[----:B------:R1:W0:Y:S10]  /*2380*/  SHFL.DOWN PT, R11, R20, 0x1, R3 ;  /* 0x08200000140b7989 */ /* 0x00023400000e0003 */
[----:B-12---:R-:W-:Y:S05]  /*2390*/  @P0 BRA `(.L_x_163) ;  /* 0x0000000000500947 */ /* 0x006fea0003800000 */
[----:B---3--:R-:W-:Y:S01]  /*23a0*/  DSETP.GEU.AND P0, PT, |R14|, |R6|, PT ;  /* 0x400000060e00722a */ /* 0x008fe20003f0e200 */
        /* <DEDUP_REMOVED lines=19> */
.L_x_163:
[----:B------:R-:W-:Y:S05]  /*24e0*/  BSYNC.RECONVERGENT B1 ;  /* 0x0000000000017941 */ /* 0x000fea0003800200 */
.L_x_162:
[----:B------:R-:W-:Y:S01]  /*24f0*/  IADD3 R6, PT, PT, R2, 0x2, RZ ;  /* 0x0000000202067810 */ /* 0x000fe20007ffe0ff */
[----:B------:R1:W2:Y:S01]  /*2500*/  SHFL.DOWN PT, R12, R4, 0x2, R3 ;  /* 0x08400000040c7989 */ /* 0x0002a200000e0003 */
[----:B------:R-:W-:Y:S01]  /*2510*/  BSSY.RECONVERGENT B1, `(.L_x_164) ;  /* 0x000001e000017945 */ /* 0x000fe20003800200 */
[----:B----4-:R-:W-:Y:S01]  /*2520*/  IMAD.MOV.U32 R8, RZ, RZ, R18 ;  /* 0x000000ffff087224 */ /* 0x010fe200078e0012 */
[----:B------:R-:W-:Y:S01]  /*2530*/  ISETP.GT.AND P0, PT, R6, R3, PT ;  /* 0x000000030600720c */ /* 0x000fe20003f04270 */
[----:B------:R1:W4:Y:S01]  /*2540*/  SHFL.DOWN PT, R13, R5, 0x2, R3 ;  /* 0x08400000050d7989 */ /* 0x00032200000e0003 */
[----:B------:R-:W-:Y:S02]  /*2550*/  IMAD.MOV.U32 R16, RZ, RZ, R22 ;  /* 0x000000ffff107224 */ /* 0x000fe400078e0016 */
[----:B------:R-:W-:Y:S01]  /*2560*/  IMAD.MOV.U32 R6, RZ, RZ, R4 ;  /* 0x000000ffff067224 */ /* 0x000fe200078e0004 */
[----:B0-----:R1:W0:Y:S01]  /*2570*/  SHFL.DOWN PT, R11, R18, 0x2, R3 ;  /* 0x08400000120b7989 */ /* 0x00122200000e0003 */
[----:B---3--:R-:W-:-:S03]  /*2580*/  IMAD.MOV.U32 R7, RZ, RZ, R5 ;  /* 0x000000ffff077224 */ /* 0x008fc600078e0005 */
[----:B------:R1:W3:Y:S04]  /*2590*/  SHFL.DOWN PT, R15, R22, 0x2, R3 ;  /* 0x08400000160f7989 */ /* 0x0002e800000e0003 */
[----:B------:R-:W-:Y:S05]  /*25a0*/  @P0 BRA `(.L_x_165) ;  /* 0x0000000000500947 */ /* 0x000fea0003800000 */
[----:B--2-4-:R-:W-:Y:S01]  /*25b0*/  DSETP.GEU.AND P0, PT, |R4|, |R12|, PT ;  /* 0x4000000c0400722a */ /* 0x014fe20003f0e200 */
        /* <DEDUP_REMOVED lines=19> */
.L_x_165:
[----:B------:R-:W-:Y:S05]  /*26f0*/  BSYNC.RECONVERGENT B1 ;  /* 0x0000000000017941 */ /* 0x000fea0003800200 */
.L_x_164:
[----:B-1----:R-:W-:Y:S01]  /*2700*/  VIADD R4, R2, 0x4 ;  /* 0x0000000402047836 */ /* 0x002fe20000000000 */
[----:B--2---:R1:W2:Y:S01]  /*2710*/  SHFL.DOWN PT, R12, R6, 0x4, R3 ;  /* 0x08800000060c7989 */ /* 0x0042a200000e0003 */
[----:B------:R-:W-:Y:S01]  /*2720*/  BSSY.RECONVERGENT B1, `(.L_x_166) ;  /* 0x000001e000017945 */ /* 0x000fe20003800200 */
[----:B------:R-:W-:Y:S02]  /*2730*/  IMAD.MOV.U32 R14, RZ, RZ, R8 ;  /* 0x000000ffff0e7224 */ /* 0x000fe400078e0008 */
[----:B------:R-:W-:Y:S01]  /*2740*/  ISETP.GT.AND P0, PT, R4, R3, PT ;  /* 0x000000030400720c */ /* 0x000fe20003f04270 */
[----:B----4-:R1:W4:Y:S01]  /*2750*/  SHFL.DOWN PT, R13, R7, 0x4, R3 ;  /* 0x08800000070d7989 */ /* 0x01032200000e0003 */
[----:B------:R-:W-:Y:S02]  /*2760*/  IMAD.MOV.U32 R18, RZ, RZ, R16 ;  /* 0x000000ffff127224 */ /* 0x000fe400078e0010 */
[----:B------:R-:W-:Y:S01]  /*2770*/  IMAD.MOV.U32 R4, RZ, RZ, R6 ;  /* 0x000000ffff047224 */ /* 0x000fe200078e0006 */
[----:B0-----:R1:W0:Y:S01]  /*2780*/  SHFL.DOWN PT, R11, R8, 0x4, R3 ;  /* 0x08800000080b7989 */ /* 0x00122200000e0003 */
[----:B------:R-:W-:-:S03]  /*2790*/  IMAD.MOV.U32 R5, RZ, RZ, R7 ;  /* 0x000000ffff057224 */ /* 0x000fc600078e0007 */
[----:B---3--:R1:W3:Y:S04]  /*27a0*/  SHFL.DOWN PT, R15, R16, 0x4, R3 ;  /* 0x08800000100f7989 */ /* 0x0082e800000e0003 */
        /* <DEDUP_REMOVED lines=21> */
.L_x_167:
[----:B------:R-:W-:Y:S05]  /*2900*/  BSYNC.RECONVERGENT B1 ;  /* 0x0000000000017941 */ /* 0x000fea0003800200 */
.L_x_166:
[----:B-1----:R-:W-:Y:S01]  /*2910*/  VIADD R8, R2, 0x8 ;  /* 0x0000000802087836 */ /* 0x002fe20000000000 */
[----:B------:R1:W1:Y:S01]  /*2920*/  SHFL.DOWN PT, R6, R4, 0x8, R3 ;  /* 0x0900000004067989 */ /* 0x00026200000e0003 */
[----:B------:R-:W-:Y:S01]  /*2930*/  BSSY.RECONVERGENT B1, `(.L_x_168) ;  /* 0x000001e000017945 */ /* 0x000fe20003800200 */
[----:B------:R-:W-:Y:S02]  /*2940*/  IMAD.MOV.U32 R16, RZ, RZ, R18 ;  /* 0x000000ffff107224 */ /* 0x000fe400078e0012 */
[----:B------:R-:W-:Y:S01]  /*2950*/  ISETP.GT.AND P0, PT, R8, R3, PT ;  /* 0x000000030800720c */ /* 0x000fe20003f04270 */
[----:B------:R1:W1:Y:S01]  /*2960*/  SHFL.DOWN PT, R7, R5, 0x8, R3 ;  /* 0x0900000005077989 */ /* 0x00026200000e0003 */
[----:B------:R-:W-:Y:S02]  /*2970*/  IMAD.MOV.U32 R8, RZ, RZ, R14 ;  /* 0x000000ffff087224 */ /* 0x000fe400078e000e */
[----:B--2---:R-:W-:Y:S01]  /*2980*/  IMAD.MOV.U32 R12, RZ, RZ, R4 ;  /* 0x000000ffff0c7224 */ /* 0x004fe200078e0004 */
[----:B0-----:R0:W2:Y:S01]  /*2990*/  SHFL.DOWN PT, R11, R14, 0x8, R3 ;  /* 0x090000000e0b7989 */ /* 0x0010a200000e0003 */
[----:B----4-:R-:W-:-:S03]  /*29a0*/  IMAD.MOV.U32 R13, RZ, RZ, R5 ;  /* 0x000000ffff0d7224 */ /* 0x010fc600078e0005 */
[----:B---3--:R0:W3:Y:S04]  /*29b0*/  SHFL.DOWN PT, R15, R18, 0x8, R3 ;  /* 0x09000000120f7989 */ /* 0x0080e800000e0003 */
[----:B------:R-:W-:Y:S05]  /*29c0*/  @P0 BRA `(.L_x_169) ;  /* 0x0000000000500947 */ /* 0x000fea0003800000 */
[----:B-1----:R-:W-:Y:S01]  /*29d0*/  DSETP.GEU.AND P0, PT, |R4|, |R6|, PT ;  /* 0x400000060400722a */ /* 0x002fe20003f0e200 */
[----:B--2---:R-:W-:Y:S02]  /*29e0*/  IMAD.MOV.U32 R8, RZ, RZ, R11 ;  /* 0x000000ffff087224 */ /* 0x004fe400078e000b */
        /* <DEDUP_REMOVED lines=18> */
.L_x_169:
[----:B------:R-:W-:Y:S05]  /*2b10*/  BSYNC.RECONVERGENT B1 ;  /* 0x0000000000017941 */ /* 0x000fea0003800200 */
.L_x_168:
[----:B-1----:R-:W-:Y:S01]  /*2b20*/  VIADD R4, R2, 0x10 ;  /* 0x0000001002047836 */ /* 0x002fe20000000000 */
[----:B0-----:R0:W1:Y:S01]  /*2b30*/  SHFL.DOWN PT, R14, R12, 0x10, R3 ;  /* 0x0a0000000c0e7989 */ /* 0x00106200000e0003 */
[----:B------:R-:W-:Y:S01]  /*2b40*/  BSSY.RECONVERGENT B1, `(.L_x_170) ;  /* 0x000001e000017945 */ /* 0x000fe20003800200 */
[----:B------:R-:W-:Y:S02]  /*2b50*/  IMAD.MOV.U32 R5, RZ, RZ, R16 ;  /* 0x000000ffff057224 */ /* 0x000fe400078e0010 */
[----:B------:R-:W-:Y:S01]  /*2b60*/  ISETP.GT.AND P0, PT, R4, R3, PT ;  /* 0x000000030400720c */ /* 0x000fe20003f04270 */
[----:B---3--:R0:W3:Y:S01]  /*2b70*/  SHFL.DOWN PT, R15, R13, 0x10, R3 ;  /* 0x0a0000000d0f7989 */ /* 0x0080e200000e0003 */
[----:B------:R-:W-:Y:S02]  /*2b80*/  IMAD.MOV.U32 R4, RZ, RZ, R8 ;  /* 0x000000ffff047224 */ /* 0x000fe400078e0008 */
[----:B------:R-:W-:Y:S01]  /*2b90*/  IMAD.MOV.U32 R6, RZ, RZ, R12 ;  /* 0x000000ffff067224 */ /* 0x000fe200078e000c */
[----:B--2---:R0:W2:Y:S01]  /*2ba0*/  SHFL.DOWN PT, R11, R8, 0x10, R3 ;  /* 0x0a000000080b7989 */ /* 0x0040a200000e0003 */
[----:B------:R-:W-:-:S03]  /*2bb0*/  IMAD.MOV.U32 R7, RZ, RZ, R13 ;  /* 0x000000ffff077224 */ /* 0x000fc600078e000d */
[----:B------:R0:W4:Y:S04]  /*2bc0*/  SHFL.DOWN PT, R17, R16, 0x10, R3 ;  /* 0x0a00000010117989 */ /* 0x00012800000e0003 */
[----:B------:R-:W-:Y:S05]  /*2bd0*/  @P0 BRA `(.L_x_171) ;  /* 0x0000000000500947 */ /* 0x000fea0003800000 */
[----:B-1-3--:R-:W-:Y:S01]  /*2be0*/  DSETP.GEU.AND P0, PT, |R12|, |R14|, PT ;  /* 0x4000000e0c00722a */ /* 0x00afe20003f0e200 */
        /* <DEDUP_REMOVED lines=19> */
.L_x_171:
[----:B------:R-:W-:Y:S05]  /*2d20*/  BSYNC.RECONVERGENT B1 ;  /* 0x0000000000017941 */ /* 0x000fea0003800200 */
.L_x_170:
[----:B------:R-:W-:Y:S01]  /*2d30*/  ISETP.NE.AND P0, PT, R2, RZ, PT ;  /* 0x000000ff0200720c */ /* 0x000fe20003f05270 */
[----:B------:R-:W-:-:S12]  /*2d40*/  BSSY.RECONVERGENT B1, `(.L_x_172) ;  /* 0x000000a000017945 */ /* 0x000fd80003800200 */
[----:B------:R-:W-:Y:S05]  /*2d50*/  @P0 BRA `(.L_x_173) ;  /* 0x0000000000200947 */ /* 0x000fea0003800000 */
[----:B0-----:R-:W0:Y:S01]  /*2d60*/  S2R R8, SR_CgaCtaId ;  /* 0x0000000000087919 */ /* 0x001e220000008800 */
[----:B------:R-:W-:Y:S02]  /*2d70*/  MOV R3, 0x400 ;  /* 0x0000040000037802 */ /* 0x000fe40000000f00 */
[----:B------:R-:W-:-:S04]  /*2d80*/  SHF.R.U32.HI R2, RZ, 0x1, R10 ;  /* 0x00000001ff027819 */ /* 0x000fc8000001160a */
[----:B------:R-:W-:Y:S02]  /*2d90*/  LOP3.LUT R2, R2, 0x1f0, RZ, 0xc0, !PT ;  /* 0x000001f002027812 */ /* 0x000fe400078ec0ff */
[----:B0-----:R-:W-:-:S05]  /*2da0*/  LEA R3, R8, R3, 0x18 ;  /* 0x0000000308037211 */ /* 0x001fca00078ec0ff */
[----:B------:R-:W-:-:S05]  /*2db0*/  IMAD.IADD R3, R2, 0x1, R3 ;  /* 0x0000000102037824 */ /* 0x000fca00078e0203 */
[----:B------:R0:W-:Y:S04]  /*2dc0*/  STS.64 [R3+0x10], R4 ;  /* 0x0000100403007388 */ /* 0x0001e80000000a00 */
[----:B------:R0:W-:Y:S02]  /*2dd0*/  STS.64 [R3+0x8], R6 ;  /* 0x0000080603007388 */ /* 0x0001e40000000a00 */
.L_x_173:
[----:B------:R-:W-:Y:S05]  /*2de0*/  BSYNC.RECONVERGENT B1 ;  /* 0x0000000000017941 */ /* 0x000fea0003800200 */
.L_x_172:
[----:B------:R-:W-:Y:S01]  /*2df0*/  BAR.SYNC.DEFER_BLOCKING 0x0 ;  /* 0x0000000000007b1d */ /* 0x000fe20000010000 */
[----:B------:R-:W-:-:S13]  /*2e00*/  ISETP.NE.AND P1, PT, R10, RZ, PT ;  /* 0x000000ff0a00720c */ /* 0x000fda0003f25270 */
[----:B------:R-:W-:Y:S05]  /*2e10*/  @P1 BRA `(.L_x_149) ;  /* 0x0000003800a81947 */ /* 0x000fea0003800000 */
[----:B------:R-:W-:Y:S01]  /*2e20*/  ISETP.GE.AND P0, PT, R9, 0x21, PT ;  /* 0x000000210900780c */ /* 0x000fe20003f06270 */
[----:B0-----:R-:W-:Y:S02]  /*2e30*/  IMAD.MOV.U32 R13, RZ, RZ, R4 ;  /* 0x000000ffff0d7224 */ /* 0x001fe400078e0004 */
[----:B------:R-:W-:Y:S02]  /*2e40*/  IMAD.MOV.U32 R8, RZ, RZ, R5 ;  /* 0x000000ffff087224 */ /* 0x000fe400078e0005 */
[----:B------:R-:W-:Y:S02]  /*2e50*/  IMAD.MOV.U32 R2, RZ, RZ, R6 ;  /* 0x000000ffff027224 */ /* 0x000fe400078e0006 */
[----:B------:R-:W-:-:S06]  /*2e60*/  IMAD.MOV.U32 R3, RZ, RZ, R7 ;  /* 0x000000ffff037224 */ /* 0x000fcc00078e0007 */
[----:B------:R-:W-:Y:S05]  /*2e70*/  @!P0 BRA `(.L_x_174) ;  /* 0x00000000006c8947 */ /* 0x000fea0003800000 */
[----:B------:R-:W0:Y:S01]  /*2e80*/  S2UR UR5, SR_CgaCtaId ;  /* 0x00000000000579c3 */ /* 0x000e220000008800 */
[----:B------:R-:W-:Y:S01]  /*2e90*/  UMOV UR4, 0x400 ;  /* 0x0000040000047882 */ /* 0x000fe20000000000 */
[----:B------:R-:W-:Y:S01]  /*2ea0*/  BSSY.RECONVERGENT B1, `(.L_x_174) ;  /* 0x0000018000017945 */ /* 0x000fe20003800200 */
[----:B0-----:R-:W-:-:S09]  /*2eb0*/  ULEA UR4, UR5, UR4, 0x18 ;  /* 0x0000000405047291 */ /* 0x001fd2000f8ec0ff */
[----:B--2---:R-:W0:Y:S04]  /*2ec0*/  LDS.64 R10, [UR4+0x18] ;  /* 0x00001804ff0a7984 */ /* 0x004e280008000a00 */
[----:B-1-3--:R-:W1:Y:S01]  /*2ed0*/  LDS.64 R14, [UR4+0x20] ;  /* 0x00002004ff0e7984 */ /* 0x00ae620008000a00 */
[----:B0-----:R-:W-:Y:S01]  /*2ee0*/  DSETP.GEU.AND P0, PT, |R6|, |R10|, PT ;  /* 0x4000000a0600722a */ /* 0x001fe20003f0e200 */
[----:B------:R-:W-:Y:S02]  /*2ef0*/  IMAD.MOV.U32 R2, RZ, RZ, R10 ;  /* 0x000000ffff027224 */ /* 0x000fe400078e000a */
[----:B------:R-:W-:Y:S02]  /*2f00*/  IMAD.MOV.U32 R3, RZ, RZ, R11 ;  /* 0x000000ffff037224 */ /* 0x000fe400078e000b */
[----:B-1----:R-:W-:-:S02]  /*2f10*/  IMAD.MOV.U32 R13, RZ, RZ, R14 ;  /* 0x000000ffff0d7224 */ /* 0x002fc400078e000e */
[----:B------:R-:W-:-:S07]  /*2f20*/  IMAD.MOV.U32 R8, RZ, RZ, R15 ;  /* 0x000000ffff087224 */ /* 0x000fce00078e000f */
[----:B------:R-:W-:Y:S05]  /*2f30*/  @!P0 BRA `(.L_x_175) ;  /* 0x0000000000388947 */ /* 0x000fea0003800000 */
        /* <DEDUP_REMOVED lines=14> */
.L_x_175:
[----:B------:R-:W-:Y:S05]  /*3020*/  BSYNC.RECONVERGENT B1 ;  /* 0x0000000000017941 */ /* 0x000fea0003800200 */
.L_x_174:
[----:B------:R-:W-:Y:S01]  /*3030*/  ISETP.GE.AND P0, PT, R9, 0x41, PT ;  /* 0x000000410900780c */ /* 0x000fe20003f06270 */
[----:B--2---:R-:W-:Y:S02]  /*3040*/  IMAD.MOV.U32 R11, RZ, RZ, R13 ;  /* 0x000000ffff0b7224 */ /* 0x004fe400078e000d */
        /* <DEDUP_REMOVED lines=8> */
[----:B------:R-:W0:Y:S04]  /*30d0*/  LDS.64 R6, [UR4+0x28] ;  /* 0x00002804ff067984 */ /* 0x000e280008000a00 */
        /* <DEDUP_REMOVED lines=21> */
.L_x_177:
[----:B------:R-:W-:Y:S05]  /*3230*/  BSYNC.RECONVERGENT B1 ;  /* 0x0000000000017941 */ /* 0x000fea0003800200 */
.L_x_176:
[----:B------:R-:W-:Y:S01]  /*3240*/  ISETP.GE.AND P0, PT, R9, 0x61, PT ;  /* 0x000000610900780c */ /* 0x000fe20003f06270 */
[----:B------:R-:W-:Y:S02]  /*3250*/  IMAD.MOV.U32 R13, RZ, RZ, R11 ;  /* 0x000000ffff0d7224 */ /* 0x000fe400078e000b */
        /* <DEDUP_REMOVED lines=30> */
.L_x_179:
[----:B------:R-:W-:Y:S05]  /*3440*/  BSYNC.RECONVERGENT B1 ;  /* 0x0000000000017941 */ /* 0x000fea0003800200 */
.L_x_178:
        /* <DEDUP_REMOVED lines=32> */
.L_x_181:
[----:B------:R-:W-:Y:S05]  /*3650*/  BSYNC.RECONVERGENT B1 ;  /* 0x0000000000017941 */ /* 0x000fea0003800200 */
.L_x_180:
        /* <DEDUP_REMOVED lines=32> */
.L_x_183:
[----:B------:R-:W-:Y:S05]  /*3860*/  BSYNC.RECONVERGENT B1 ;  /* 0x0000000000017941 */ /* 0x000fea0003800200 */
.L_x_182:
        /* <DEDUP_REMOVED lines=32> */
.L_x_185:
[----:B------:R-:W-:Y:S05]  /*3a70*/  BSYNC.RECONVERGENT B1 ;  /* 0x0000000000017941 */ /* 0x000fea0003800200 */
.L_x_184:
[----:B------:R-:W-:Y:S01]  /*3a80*/  ISETP.GE.AND P0, PT, R9, 0xe1, PT ;  /* 0x000000e10900780c */ /* 0x000fe20003f06270 */
[----:B------:R-:W-:Y:S01]  /*3a90*/  IMAD.MOV.U32 R5, RZ, RZ, R10 ;  /* 0x000000ffff057224 */ /* 0x000fe200078e000a */
[----:B------:R-:W-:Y:S01]  /*3aa0*/  MOV R4, R11 ;  /* 0x0000000b00047202 */ /* 0x000fe20000000f00 */
[----:B------:R-:W-:Y:S02]  /*3ab0*/  IMAD.MOV.U32 R6, RZ, RZ, R2 ;  /* 0x000000ffff067224 */ /* 0x000fe400078e0002 */
[----:B------:R-:W-:-:S08]  /*3ac0*/  IMAD.MOV.U32 R7, RZ, RZ, R3 ;  /* 0x000000ffff077224 */ /* 0x000fd000078e0003 */
[----:B------:R-:W-:Y:S05]  /*3ad0*/  @!P0 BRA `(.L_x_149) ;  /* 0x0000002c00788947 */ /* 0x000fea0003800000 */
[----:B------:R-:W0:Y:S01]  /*3ae0*/  S2UR UR5, SR_CgaCtaId ;  /* 0x00000000000579c3 */ /* 0x000e220000008800 */
[----:B------:R-:W-:Y:S02]  /*3af0*/  UMOV UR4, 0x400 ;  /* 0x0000040000047882 */ /* 0x000fe40000000000 */
[----:B0-----:R-:W-:-:S09]  /*3b00*/  ULEA UR4, UR5, UR4, 0x18 ;  /* 0x0000000405047291 */ /* 0x001fd2000f8ec0ff */
[----:B------:R-:W0:Y:S04]  /*3b10*/  LDS.64 R8, [UR4+0x78] ;  /* 0x00007804ff087984 */ /* 0x000e280008000a00 */
[----:B------:R-:W2:Y:S01]  /*3b20*/  LDS.64 R12, [UR4+0x80] ;  /* 0x00008004ff0c7984 */ /* 0x000ea20008000a00 */
[----:B0-----:R-:W-:Y:S01]  /*3b30*/  DSETP.GEU.AND P0, PT, |R2|, |R8|, PT ;  /* 0x400000080200722a */ /* 0x001fe20003f0e200 */
        /* <DEDUP_REMOVED lines=20> */
.L_x_117:
[----:B------:R-:W0:Y:S01]  /*3c80*/  S2R R3, SR_TID.X ;  /* 0x0000000000037919 */ /* 0x000e220000002100 */
[----:B------:R-:W1:Y:S02]  /*3c90*/  LDCU.128 UR12, c[0x0][0x380] ;  /* 0x00007000ff0c77ac */ /* 0x000e640008000c00 */
[----:B-1----:R-:W-:Y:S02]  /*3ca0*/  IMAD.U32 R2, RZ, RZ, UR12 ;  /* 0x0000000cff027e24 */ /* 0x002fe4000f8e00ff */
[----:B------:R-:W-:Y:S01]  /*3cb0*/  IMAD.U32 R4, RZ, RZ, UR13 ;  /* 0x0000000dff047e24 */ /* 0x000fe2000f8e00ff */
[----:B0-----:R-:W-:-:S05]  /*3cc0*/  IADD3 R5, P0, PT, R8, R3, RZ ;  /* 0x0000000308057210 */ /* 0x001fca0007f1e0ff */
[----:B------:R-:W-:Y:S01]  /*3cd0*/  IMAD.X R6, RZ, RZ, RZ, P0 ;  /* 0x000000ffff067224 */ /* 0x000fe200000e06ff */
[----:B------:R-:W-:-:S04]  /*3ce0*/  LEA R20, P0, R5, R2, 0x3 ;  /* 0x0000000205147211 */ /* 0x000fc800078018ff */
[----:B------:R-:W-:-:S05]  /*3cf0*/  LEA.HI.X R21, R5, R4, R6, 0x3, P0 ;  /* 0x0000000405157211 */ /* 0x000fca00000f1c06 */
[----:B------:R-:W2:Y:S04]  /*3d00*/  LDG.E.64 R6, desc[UR10][R20.64] ;  /* 0x0000000a14067981 */ /* 0x000ea8000c1e1b00 */
[----:B------:R-:W2:Y:S04]  /*3d10*/  LDG.E.64 R14, desc[UR10][R20.64+0x800] ;  /* 0x0008000a140e7981 */ /* 0x000ea8000c1e1b00 */
[----:B------:R-:W3:Y:S04]  /*3d20*/  LDG.E.64 R18, desc[UR10][R20.64+0x1000] ;  /* 0x0010000a14127981 */ /* 0x000ee8000c1e1b00 */
[----:B------:R-:W4:Y:S04]  /*3d30*/  LDG.E.64 R12, desc[UR10][R20.64+0x1800] ;  /* 0x0018000a140c7981 */ /* 0x000f28000c1e1b00 */
[----:B------:R-:W5:Y:S01]  /*3d40*/  LDG.E.64 R10, desc[UR10][R20.64+0x2000] ;  /* 0x0020000a140a7981 */ /* 0x000f62000c1e1b00 */
[----:B------:R-:W-:Y:S01]  /*3d50*/  IMAD.U32 R5, RZ, RZ, UR14 ;  /* 0x0000000eff057e24 */ /* 0x000fe2000f8e00ff */
[----:B------:R-:W-:Y:S01]  /*3d60*/  LOP3.LUT R9, R3, 0x400, RZ, 0xfc, !PT ;  /* 0x0000040003097812 */ /* 0x000fe200078efcff */
[----:B------:R-:W-:Y:S01]  /*3d70*/  BSSY.RECONVERGENT B1, `(.L_x_186) ;  /* 0x0000020000017945 */ /* 0x000fe20003800200 */
[----:B------:R-:W-:-:S04]  /*3d80*/  ISETP.LE.U32.AND P0, PT, R25, UR6, PT ;  /* 0x0000000619007c0c */ /* 0x000fc8000bf03070 */
[----:B------:R-:W-:Y:S01]  /*3d90*/  ISETP.GE.U32.AND.EX P0, PT, RZ, R16, PT, P0 ;  /* 0x00000010ff00720c */ /* 0x000fe20003f06100 */
[----:B--2---:R-:W-:-:S06]  /*3da0*/  DSETP.GEU.AND P2, PT, |R6|, |R14|, PT ;  /* 0x4000000e0600722a */ /* 0x004fcc0003f4e200 */
[----:B------:R-:W-:Y:S02]  /*3db0*/  FSEL R6, R6, R14, P2 ;  /* 0x0000000e06067208 */ /* 0x000fe40001000000 */
[----:B------:R-:W-:-:S06]  /*3dc0*/  FSEL R7, R7, R15, P2 ;  /* 0x0000000f07077208 */ /* 0x000fcc0001000000 */
[----:B---3--:R-:W-:-:S06]  /*3dd0*/  DSETP.GEU.AND P3, PT, |R6|, |R18|, PT ;  /* 0x400000120600722a */ /* 0x008fcc0003f6e200 */
[----:B------:R-:W-:Y:S01]  /*3de0*/  FSEL R14, R6, R18, P3 ;  /* 0x00000012060e7208 */ /* 0x000fe20001800000 */
[----:B------:R-:W-:Y:S01]  /*3df0*/  IMAD.U32 R6, RZ, RZ, UR15 ;  /* 0x0000000fff067e24 */ /* 0x000fe2000f8e00ff */
[----:B------:R-:W-:Y:S01]  /*3e00*/  FSEL R15, R7, R19, P3 ;  /* 0x00000013070f7208 */ /* 0x000fe20001800000 */
[----:B------:R-:W-:-:S05]  /*3e10*/  VIADD R18, R3, 0x100 ;  /* 0x0000010003127836 */ /* 0x000fca0000000000 */
[----:B----4-:R-:W-:-:S06]  /*3e20*/  DSETP.GEU.AND P1, PT, |R14|, |R12|, PT ;  /* 0x4000000c0e00722a */ /* 0x010fcc0003f2e200 */
[----:B------:R-:W-:Y:S01]  /*3e30*/  FSEL R12, R14, R12, P1 ;  /* 0x0000000c0e0c7208 */ /* 0x000fe20000800000 */
[----:B------:R-:W-:Y:S01]  /*3e40*/  VIADD R14, R3, 0x200 ;  /* 0x00000200030e7836 */ /* 0x000fe20000000000 */
[----:B------:R-:W-:Y:S02]  /*3e50*/  FSEL R13, R15, R13, P1 ;  /* 0x0000000d0f0d7208 */ /* 0x000fe40000800000 */
[----:B------:R-:W-:Y:S02]  /*3e60*/  IADD3 R15, P5, PT, R8, R5, RZ ;  /* 0x00000005080f7210 */ /* 0x000fe40007fbe0ff */
[----:B------:R-:W-:Y:S02]  /*3e70*/  @P3 SEL R14, R3, R18, P2 ;  /* 0x00000012030e3207 */ /* 0x000fe40001000000 */
[----:B-----5:R-:W-:Y:S01]  /*3e80*/  DSETP.GEU.AND P4, PT, |R12|, |R10|, PT ;  /* 0x4000000a0c00722a */ /* 0x020fe20003f8e200 */
[----:B------:R-:W-:Y:S01]  /*3e90*/  IMAD.X R17, RZ, RZ, R6, P5 ;  /* 0x000000ffff117224 */ /* 0x000fe200028e0606 */
[----:B------:R-:W-:Y:S01]  /*3ea0*/  IADD3 R7, P5, PT, R9, R15, RZ ;  /* 0x0000000f09077210 */ /* 0x000fe20007fbe0ff */
[----:B------:R-:W-:-:S04]  /*3eb0*/  @!P1 VIADD R14, R3, 0x300 ;  /* 0x00000300030e9836 */ /* 0x000fc80000000000 */
[----:B------:R-:W-:-:S07]  /*3ec0*/  IMAD.X R8, RZ, RZ, R17, P5 ;  /* 0x000000ffff087224 */ /* 0x000fce00028e0611 */
[----:B------:R-:W-:Y:S05]  /*3ed0*/  @!P4 BRA `(.L_x_187) ;  /* 0x000000000024c947 */ /* 0x000fea0003800000 */
[C---:B------:R-:W-:Y:S02]  /*3ee0*/  ISETP.GE.U32.AND P1, PT, R14.reuse, R9, PT ;  /* 0x000000090e00720c */ /* 0x040fe40003f26070 */
[----:B------:R-:W-:Y:S02]  /*3ef0*/  IADD3 R14, P2, PT, R14, R15, RZ ;  /* 0x0000000f0e0e7210 */ /* 0x000fe40007f5e0ff */
[----:B------:R-:W-:-:S03]  /*3f00*/  ISETP.GE.U32.AND.EX P1, PT, RZ, RZ, PT, P1 ;  /* 0x000000ffff00720c */ /* 0x000fc60003f26110 */
[----:B------:R-:W-:-:S10]  /*3f10*/  IMAD.X R9, RZ, RZ, R17, P2 ;  /* 0x000000ffff097224 */ /* 0x000fd400010e0611 */
[----:B------:R-:W-:-:S06]  /*3f20*/  DSETP.LT.OR P1, PT, |R10|, |R12|, !P1 ;  /* 0x4000000c0a00722a */ /* 0x000fcc0004f21600 */
[----:B------:R-:W-:Y:S02]  /*3f30*/  FSEL R10, R12, R10, P1 ;  /* 0x0000000a0c0a7208 */ /* 0x000fe40000800000 */
[----:B------:R-:W-:Y:S02]  /*3f40*/  FSEL R11, R13, R11, P1 ;  /* 0x0000000b0d0b7208 */ /* 0x000fe40000800000 */
[----:B------:R-:W-:Y:S02]  /*3f50*/  SEL R7, R14, R7, P1 ;  /* 0x000000070e077207 */ /* 0x000fe40000800000 */
[----:B------:R-:W-:-:S07]  /*3f60*/  SEL R8, R9, R8, P1 ;  /* 0x0000000809087207 */ /* 0x000fce0000800000 */
.L_x_187:
[----:B------:R-:W-:Y:S05]  /*3f70*/  BSYNC.RECONVERGENT B1 ;  /* 0x0000000000017941 */ /* 0x000fea0003800200 */
.L_x_186:
[----:B------:R-:W-:Y:S05]  /*3f80*/  @P0 BRA `(.L_x_188) ;  /* 0x0000001400000947 */ /* 0x000fea0003800000 */
[----:B------:R-:W0:Y:S01]  /*3f90*/  LDCU.64 UR8, c[0x0][0x3e8] ;  /* 0x00007d00ff0877ac */ /* 0x000e220008000a00 */
[----:B------:R-:W-:Y:S01]  /*3fa0*/  ISETP.NE.AND P0, PT, R3, RZ, PT ;  /* 0x000000ff0300720c */ /* 0x000fe20003f05270 */
[----:B------:R-:W-:Y:S01]  /*3fb0*/  BSSY.RECONVERGENT B1, `(.L_x_189) ;  /* 0x0000012000017945 */ /* 0x000fe20003800200 */
[----:B------:R-:W-:Y:S01]  /*3fc0*/  UMOV UR4, 0x8 ;  /* 0x0000000800047882 */ /* 0x000fe20000000000 */
[----:B------:R-:W-:Y:S02]  /*3fd0*/  UMOV UR5, 0x0 ;  /* 0x0000000000057882 */ /* 0x000fe40000000000 */
[----:B0-----:R-:W-:-:S04]  /*3fe0*/  UIMAD.WIDE.U32 UR4, UR8, 0x1, UR4 ;  /* 0x00000001080478a5 */ /* 0x001fc8000f8e0004 */
[----:B------:R-:W-:Y:S02]  /*3ff0*/  UIADD3 UR7, UPT, UPT, UR5, UR9, URZ ;  /* 0x0000000905077290 */ /* 0x000fe4000fffe0ff */
[----:B------:R-:W-:Y:S02]  /*4000*/  IMAD.U32 R13, RZ, RZ, UR5 ;  /* 0x00000005ff0d7e24 */ /* 0x000fe4000f8e00ff */
[----:B------:R-:W-:Y:S02]  /*4010*/  IMAD.U32 R12, RZ, RZ, UR4 ;  /* 0x00000004ff0c7e24 */ /* 0x000fe4000f8e00ff */
[----:B------:R-:W-:Y:S01]  /*4020*/  IMAD.U32 R13, RZ, RZ, UR7 ;  /* 0x00000007ff0d7e24 */ /* 0x000fe2000f8e00ff */
[----:B------:R-:W-:Y:S06]  /*4030*/  @P0 BRA `(.L_x_190) ;  /* 0x0000000000240947 */ /* 0x000fec0003800000 */
[----:B------:R-:W-:Y:S02]  /*4040*/  IMAD.MOV.U32 R18, RZ, RZ, 0x500 ;  /* 0x00000500ff127424 */ /* 0x000fe400078e00ff */
[----:B------:R-:W-:-:S05]  /*4050*/  IMAD.MOV.U32 R19, RZ, RZ, 0x0 ;  /* 0x00000000ff137424 */ /* 0x000fca00078e00ff */
[----:B------:R-:W2:Y:S01]  /*4060*/  ATOMG.E.ADD.64.STRONG.GPU PT, R14, desc[UR10][R12.64], R18 ;  /* 0x800000120c0e79a8 */ /* 0x000ea200081ef50a */
[----:B------:R-:W0:Y:S01]  /*4070*/  S2UR UR5, SR_CgaCtaId ;  /* 0x00000000000579c3 */ /* 0x000e220000008800 */
[----:B------:R-:W-:Y:S02]  /*4080*/  UMOV UR4, 0x400 ;  /* 0x0000040000047882 */ /* 0x000fe40000000000 */
[----:B0-----:R-:W-:Y:S01]  /*4090*/  ULEA UR4, UR5, UR4, 0x18 ;  /* 0x0000000405047291 */ /* 0x001fe2000f8ec0ff */
[----:B--2---:R-:W-:-:S05]  /*40a0*/  IADD3 R14, P0, PT, R14, UR6, RZ ;  /* 0x000000060e0e7c10 */ /* 0x004fca000ff1e0ff */
[----:B------:R-:W-:-:S05]  /*40b0*/  IMAD.X R15, RZ, RZ, R15, P0 ;  /* 0x000000ffff0f7224 */ /* 0x000fca00000e060f */
[----:B------:R0:W-:Y:S03]  /*40c0*/  STS.64 [UR4+0x98], R14 ;  /* 0x0000980eff007988 */ /* 0x0001e60008000a04 */
.L_x_190:
[----:B------:R-:W-:Y:S05]  /*40d0*/  BSYNC.RECONVERGENT B1 ;  /* 0x0000000000017941 */ /* 0x000fea0003800200 */
.L_x_189:
[----:B------:R-:W1:Y:S08]  /*40e0*/  S2UR UR5, SR_CgaCtaId ;  /* 0x00000000000579c3 */ /* 0x000e700000008800 */
[----:B------:R-:W-:Y:S06]  /*40f0*/  BAR.SYNC.DEFER_BLOCKING 0x0 ;  /* 0x0000000000007b1d */ /* 0x000fec0000010000 */
[----:B------:R-:W-:-:S02]  /*4100*/  UMOV UR4, 0x400 ;  /* 0x0000040000047882 */ /* 0x000fc40000000000 */
[----:B-1----:R-:W-:-:S06]  /*4110*/  ULEA UR4, UR5, UR4, 0x18 ;  /* 0x0000000405047291 */ /* 0x002fcc000f8ec0ff */
[----:B------:R-:W-:-:S05]  /*4120*/  IMAD.U32 R9, RZ, RZ, UR4 ;  /* 0x00000004ff097e24 */ /* 0x000fca000f8e00ff */
[----:B------:R-:W0:Y:S02]  /*4130*/  LDS.64 R18, [R9+0x98] ;  /* 0x0000980009127984 */ /* 0x000e240000000a00 */
[----:B0-----:R-:W-:-:S04]  /*4140*/  IADD3 R14, P1, PT, R18, 0x500, RZ ;  /* 0x00000500120e7810 */ /* 0x001fc80007f3e0ff */
[----:B------:R-:W-:Y:S01]  /*4150*/  ISETP.GT.U32.AND P0, PT, R14, R25, PT ;  /* 0x000000190e00720c */ /* 0x000fe20003f04070 */
[----:B------:R-:W-:-:S05]  /*4160*/  IMAD.X R15, RZ, RZ, R19, P1 ;  /* 0x000000ffff0f7224 */ /* 0x000fca00008e0613 */
[----:B------:R-:W-:-:S13]  /*4170*/  ISETP.GT.AND.EX P0, PT, R15, R16, PT, P0 ;  /* 0x000000100f00720c */ /* 0x000fda0003f04300 */
[----:B------:R-:W-:Y:S05]  /*4180*/  @P0 BRA `(.L_x_191) ;  /* 0x0000000400b40947 */ /* 0x000fea0003800000 */
[----:B------:R-:W-:Y:S01]  /*4190*/  BSSY.RECONVERGENT B1, `(.L_x_191) ;  /* 0x000006c000017945 */ /* 0x000fe20003800200 */
[----:B------:R-:W-:Y:S01]  /*41a0*/  IMAD.MOV.U32 R20, RZ, RZ, R10 ;  /* 0x000000ffff147224 */ /* 0x000fe200078e000a */
[----:B------:R-:W0:Y:S01]  /*41b0*/  LDCU.64 UR8, c[0x0][0x398] ;  /* 0x00007300ff0877ac */ /* 0x000e220008000a00 */
[----:B------:R-:W-:Y:S02]  /*41c0*/  IMAD.MOV.U32 R21, RZ, RZ, R11 ;  /* 0x000000ffff157224 */ /* 0x000fe400078e000b */
[----:B------:R-:W-:Y:S01]  /*41d0*/  IMAD.MOV.U32 R15, RZ, RZ, R7 ;  /* 0x000000ffff0f7224 */ /* 0x000fe200078e0007 */
[----:B------:R-:W1:Y:S01]  /*41e0*/  LDCU.128 UR12, c[0x0][0x380] ;  /* 0x00007000ff0c77ac */ /* 0x000e620008000c00 */
[----:B------:R-:W-:-:S07]  /*41f0*/  IMAD.MOV.U32 R14, RZ, RZ, R8 ;  /* 0x000000ffff0e7224 */ /* 0x000fce00078e0008 */
.L_x_194:
[----:B------:R-:W-:Y:S01]  /*4200*/  IADD3 R7, P0, PT, R3, R18, RZ ;  /* 0x0000001203077210 */ /* 0x000fe20007f1e0ff */
[----:B-1----:R-:W-:Y:S02]  /*4210*/  IMAD.U32 R2, RZ, RZ, UR12 ;  /* 0x0000000cff027e24 */ /* 0x002fe4000f8e00ff */
[----:B------:R-:W-:Y:S02]  /*4220*/  IMAD.U32 R4, RZ, RZ, UR13 ;  /* 0x0000000dff047e24 */ /* 0x000fe4000f8e00ff */
[----:B------:R-:W-:Y:S01]  /*4230*/  IMAD.X R25, RZ, RZ, R19, P0 ;  /* 0x000000ffff197224 */ /* 0x000fe200000e0613 */
[----:B------:R-:W-:-:S04]  /*4240*/  LEA R10, P0, R7, R2, 0x3 ;  /* 0x00000002070a7211 */ /* 0x000fc800078018ff */
[----:B------:R-:W-:-:S05]  /*4250*/  LEA.HI.X R11, R7, R4, R25, 0x3, P0 ;  /* 0x00000004070b7211 */ /* 0x000fca00000f1c19 */
[----:B------:R-:W2:Y:S04]  /*4260*/  LDG.E.64 R16, desc[UR10][R10.64] ;  /* 0x0000000a0a107981 */ /* 0x000ea8000c1e1b00 */
[----:B------:R-:W3:Y:S01]  /*4270*/  LDG.E.64 R18, desc[UR10][R10.64+0x800] ;  /* 0x0008000a0a127981 */ /* 0x000ee2000c1e1b00 */
[----:B------:R-:W-:Y:S02]  /*4280*/  IMAD.U32 R5, RZ, RZ, UR14 ;  /* 0x0000000eff057e24 */ /* 0x000fe4000f8e00ff */
[----:B------:R-:W-:-:S03]  /*4290*/  IMAD.U32 R6, RZ, RZ, UR15 ;  /* 0x0000000fff067e24 */ /* 0x000fc6000f8e00ff */
[----:B------:R-:W-:-:S04]  /*42a0*/  IADD3 R24, P0, PT, R7, R5, RZ ;  /* 0x0000000507187210 */ /* 0x000fc80007f1e0ff */
[----:B------:R-:W-:Y:S01]  /*42b0*/  IADD3 R27, P3, PT, R24, 0x100, RZ ;  /* 0x00000100181b7810 */ /* 0x000fe20007f7e0ff */
[----:B------:R-:W-:-:S04]  /*42c0*/  IMAD.X R25, R25, 0x1, R6, P0 ;  /* 0x0000000119197824 */ /* 0x000fc800000e0606 */
[----:B------:R-:W-:Y:S01]  /*42d0*/  IMAD.X R26, RZ, RZ, R25, P3 ;  /* 0x000000ffff1a7224 */ /* 0x000fe200018e0619 */
[----:B--2---:R-:W-:-:S14]  /*42e0*/  DSETP.GEU.AND P2, PT, |R20|, |R16|, PT ;  /* 0x400000101400722a */ /* 0x004fdc0003f4e200 */
[----:B------:R-:W-:-:S04]  /*42f0*/  @P2 ISETP.GE.U32.AND P0, PT, R15, R24, PT ;  /* 0x000000180f00220c */ /* 0x000fc80003f06070 */
[----:B------:R-:W-:-:S13]  /*4300*/  @P2 ISETP.GE.AND.EX P0, PT, R14, R25, PT, P0 ;  /* 0x000000190e00220c */ /* 0x000fda0003f06300 */
[----:B------:R-:W-:-:S06]  /*4310*/  @P2 DSETP.LT.OR P0, PT, |R16|, |R20|, !P0 ;  /* 0x400000141000222a */ /* 0x000fcc0004701600 */
[----:B------:R-:W-:Y:S02]  /*4320*/  @P2 FSEL R7, R20, R16, P0 ;  /* 0x0000001014072208 */ /* 0x000fe40000000000 */
[----:B------:R-:W-:Y:S02]  /*4330*/  @P2 FSEL R20, R21, R17, P0 ;  /* 0x0000001115142208 */ /* 0x000fe40000000000 */
[C---:B------:R-:W-:Y:S01]  /*4340*/  IADD3 R21, P5, PT, R24.reuse, 0x300, RZ ;  /* 0x0000030018157810 */ /* 0x040fe20007fbe0ff */
[----:B------:R-:W-:Y:S01]  /*4350*/  @P2 IMAD.MOV.U32 R16, RZ, RZ, R7 ;  /* 0x000000ffff102224 */ /* 0x000fe200078e0007 */
[C---:B------:R-:W-:Y:S01]  /*4360*/  IADD3 R7, P6, PT, R24.reuse, 0x400, RZ ;  /* 0x0000040018077810 */ /* 0x040fe20007fde0ff */
[----:B------:R-:W-:Y:S01]  /*4370*/  @P2 IMAD.MOV.U32 R17, RZ, RZ, R20 ;  /* 0x000000ffff112224 */ /* 0x000fe200078e0014 */
[----:B------:R-:W-:Y:S01]  /*4380*/  IADD3 R20, P4, PT, R24, 0x200, RZ ;  /* 0x0000020018147810 */ /* 0x000fe20007f9e0ff */
[--C-:B------:R-:W-:Y:S01]  /*4390*/  IMAD.X R23, RZ, RZ, R25.reuse, P5 ;  /* 0x000000ffff177224 */ /* 0x100fe200028e0619 */
[----:B------:R-:W-:Y:S01]  /*43a0*/  @P2 SEL R24, R15, R24, P0 ;  /* 0x000000180f182207 */ /* 0x000fe20000000000 */
[----:B------:R-:W-:-:S02]  /*43b0*/  IMAD.X R8, RZ, RZ, R25, P6 ;  /* 0x000000ffff087224 */ /* 0x000fc400030e0619 */
[----:B------:R-:W-:Y:S01]  /*43c0*/  IMAD.X R22, RZ, RZ, R25, P4 ;  /* 0x000000ffff167224 */ /* 0x000fe200020e0619 */
[----:B------:R-:W-:Y:S01]  /*43d0*/  @P2 SEL R25, R14, R25, P0 ;  /* 0x000000190e192207 */ /* 0x000fe20000000000 */
[----:B---3--:R-:W-:Y:S01]  /*43e0*/  DSETP.GEU.AND P1, PT, |R16|, |R18|, PT ;  /* 0x400000121000722a */ /* 0x008fe20003f2e200 */
[----:B------:R-:W2:-:S13]  /*43f0*/  LDG.E.64 R14, desc[UR10][R10.64+0x1000] ;  /* 0x0010000a0a0e7981 */ /* 0x000e9a000c1e1b00 */
[----:B------:R-:W-:-:S04]  /*4400*/  @P1 ISETP.GE.U32.AND P0, PT, R24, R27, PT ;  /* 0x0000001b1800120c */ /* 0x000fc80003f06070 */
[----:B------:R-:W-:-:S13]  /*4410*/  @P1 ISETP.GE.AND.EX P0, PT, R25, R26, PT, P0 ;  /* 0x0000001a1900120c */ /* 0x000fda0003f06300 */
[----:B------:R-:W-:-:S06]  /*4420*/  @P1 DSETP.LT.OR P0, PT, |R18|, |R16|, !P0 ;  /* 0x400000101200122a */ /* 0x000fcc0004701600 */
[----:B------:R-:W-:Y:S02]  /*4430*/  @P1 FSEL R28, R16, R18, P0 ;  /* 0x00000012101c1208 */ /* 0x000fe40000000000 */
[----:B------:R-:W-:Y:S02]  /*4440*/  @P1 FSEL R29, R17, R19, P0 ;  /* 0x00000013111d1208 */ /* 0x000fe40000000000 */
[----:B------:R-:W3:Y:S01]  /*4450*/  LDG.E.64 R16, desc[UR10][R10.64+0x1800] ;  /* 0x0018000a0a107981 */ /* 0x000ee2000c1e1b00 */
[----:B------:R-:W-:Y:S02]  /*4460*/  @P1 IMAD.MOV.U32 R18, RZ, RZ, R28 ;  /* 0x000000ffff121224 */ /* 0x000fe400078e001c */
[----:B------:R-:W-:Y:S01]  /*4470*/  @P1 IMAD.MOV.U32 R19, RZ, RZ, R29 ;  /* 0x000000ffff131224 */ /* 0x000fe200078e001d */
[----:B------:R-:W-:Y:S02]  /*4480*/  @P1 SEL R27, R24, R27, P0 ;  /* 0x0000001b181b1207 */ /* 0x000fe40000000000 */
[----:B------:R-:W-:Y:S01]  /*4490*/  @P1 SEL R26, R25, R26, P0 ;  /* 0x0000001a191a1207 */ /* 0x000fe20000000000 */
[----:B------:R-:W-:Y:S01]  /*44a0*/  BSSY.RECONVERGENT B2, `(.L_x_192) ;  /* 0x000001d000027945 */ /* 0x000fe20003800200 */
[----:B------:R-:W5:Y:S01]  /*44b0*/  LDG.E.64 R10, desc[UR10][R10.64+0x2000] ;  /* 0x0020000a0a0a7981 */ /* 0x000f62000c1e1b00 */
[----:B------:R-:W-:Y:S06]  /*44c0*/  BAR.SYNC.DEFER_BLOCKING 0x0 ;  /* 0x0000000000007b1d */ /* 0x000fec0000010000 */
[----:B--2---:R-:W-:-:S14]  /*44d0*/  DSETP.GEU.AND P2, PT, |R18|, |R14|, PT ;  /* 0x4000000e1200722a */ /* 0x004fdc0003f4e200 */
[----:B------:R-:W-:-:S04]  /*44e0*/  @P2 ISETP.GE.U32.AND P0, PT, R27, R20, PT ;  /* 0x000000141b00220c */ /* 0x000fc80003f06070 */
[----:B------:R-:W-:-:S13]  /*44f0*/  @P2 ISETP.GE.AND.EX P0, PT, R26, R22, PT, P0 ;  /* 0x000000161a00220c */ /* 0x000fda0003f06300 */
[----:B------:R-:W-:-:S06]  /*4500*/  @P2 DSETP.LT.OR P0, PT, |R14|, |R18|, !P0 ;  /* 0x400000120e00222a */ /* 0x000fcc0004701600 */
[----:B------:R-:W-:Y:S02]  /*4510*/  @P2 FSEL R18, R18, R14, P0 ;  /* 0x0000000e12122208 */ /* 0x000fe40000000000 */
[----:B------:R-:W-:-:S03]  /*4520*/  @P2 FSEL R19, R19, R15, P0 ;  /* 0x0000000f13132208 */ /* 0x000fc60000000000 */
[----:B------:R-:W-:Y:S02]  /*4530*/  @P2 IMAD.MOV.U32 R14, RZ, RZ, R18 ;  /* 0x000000ffff0e2224 */ /* 0x000fe400078e0012 */
[----:B------:R-:W-:-:S06]  /*4540*/  @P2 IMAD.MOV.U32 R15, RZ, RZ, R19 ;  /* 0x000000ffff0f2224 */ /* 0x000fcc00078e0013 */
[----:B---3--:R-:W-:Y:S01]  /*4550*/  DSETP.GEU.AND P1, PT, |R14|, |R16|, PT ;  /* 0x400000100e00722a */ /* 0x008fe20003f2e200 */
[----:B------:R-:W-:Y:S02]  /*4560*/  @P2 SEL R20, R27, R20, P0 ;  /* 0x000000141b142207 */ /* 0x000fe40000000000 */
[----:B------:R-:W-:Y:S02]  /*4570*/  @P2 SEL R22, R26, R22, P0 ;  /* 0x000000161a162207 */ /* 0x000fe40000000000 */
[----:B------:R-:W-:-:S09]  /*4580*/  ISETP.NE.AND P2, PT, R3, RZ, PT ;  /* 0x000000ff0300720c */ /* 0x000fd20003f45270 */
[----:B------:R-:W-:-:S04]  /*4590*/  @P1 ISETP.GE.U32.AND P0, PT, R20, R21, PT ;  /* 0x000000151400120c */ /* 0x000fc80003f06070 */
[----:B------:R-:W-:-:S13]  /*45a0*/  @P1 ISETP.GE.AND.EX P0, PT, R22, R23, PT, P0 ;  /* 0x000000171600120c */ /* 0x000fda0003f06300 */
[----:B------:R-:W-:Y:S01]  /*45b0*/  @P1 DSETP.LT.OR P0, PT, |R16|, |R14|, !P0 ;  /* 0x4000000e1000122a */ /* 0x000fe20004701600 */
[----:B------:R-:W-:-:S13]  /*45c0*/  @P2 BRA `(.L_x_193) ;  /* 0x0000000000282947 */ /* 0x000fda0003800000 */
[----:B------:R-:W-:Y:S02]  /*45d0*/  IMAD.MOV.U32 R24, RZ, RZ, 0x500 ;  /* 0x00000500ff187424 */ /* 0x000fe400078e00ff */
[----:B------:R-:W-:-:S06]  /*45e0*/  IMAD.MOV.U32 R25, RZ, RZ, 0x0 ;  /* 0x00000000ff197424 */ /* 0x000fcc00078e00ff */
[----:B------:R-:W2:Y:S01]  /*45f0*/  ATOMG.E.ADD.64.STRONG.GPU PT, R24, desc[UR10][R12.64], R24 ;  /* 0x800000180c1879a8 */ /* 0x000ea200081ef50a */
[----:B------:R-:W1:Y:S01]  /*4600*/  S2UR UR5, SR_CgaCtaId ;  /* 0x00000000000579c3 */ /* 0x000e620000008800 */
[----:B------:R-:W-:Y:S02]  /*4610*/  UMOV UR4, 0x400 ;  /* 0x0000040000047882 */ /* 0x000fe40000000000 */
[----:B-1----:R-:W-:-:S06]  /*4620*/  ULEA UR4, UR5, UR4, 0x18 ;  /* 0x0000000405047291 */ /* 0x002fcc000f8ec0ff */
[----:B------:R-:W-:Y:S01]  /*4630*/  IMAD.U32 R9, RZ, RZ, UR4 ;  /* 0x00000004ff097e24 */ /* 0x000fe2000f8e00ff */
[----:B--2---:R-:W-:-:S05]  /*4640*/  IADD3 R18, P2, PT, R24, UR6, RZ ;  /* 0x0000000618127c10 */ /* 0x004fca000ff5e0ff */
[----:B------:R-:W-:-:S05]  /*4650*/  IMAD.X R19, RZ, RZ, R25, P2 ;  /* 0x000000ffff137224 */ /* 0x000fca00010e0619 */
[----:B------:R1:W-:Y:S03]  /*4660*/  STS.64 [R9+0x98], R18 ;  /* 0x0000981209007388 */ /* 0x0003e60000000a00 */
.L_x_193:
[----:B0-----:R-:W-:Y:S05]  /*4670*/  BSYNC.RECONVERGENT B2 ;  /* 0x0000000000027941 */ /* 0x001fea0003800200 */
.L_x_192:
[----:B------:R-:W-:Y:S01]  /*4680*/  BAR.SYNC.DEFER_BLOCKING 0x0 ;  /* 0x0000000000007b1d */ /* 0x000fe20000010000 */
[----:B------:R-:W-:Y:S01]  /*4690*/  @P1 FSEL R14, R14, R16, P0 ;  /* 0x000000100e0e1208 */ /* 0x000fe20000000000 */
[----:B------:R-:W-:Y:S01]  /*46a0*/  IMAD.U32 R25, RZ, RZ, UR8 ;  /* 0x00000008ff197e24 */ /* 0x000fe2000f8e00ff */
[----:B------:R-:W-:Y:S02]  /*46b0*/  @P1 FSEL R15, R15, R17, P0 ;  /* 0x000000110f0f1208 */ /* 0x000fe40000000000 */
[----:B------:R-:W-:Y:S01]  /*46c0*/  @P1 SEL R21, R20, R21, P0 ;  /* 0x0000001514151207 */ /* 0x000fe20000000000 */
[----:B------:R-:W-:Y:S01]  /*46d0*/  @P1 IMAD.MOV.U32 R16, RZ, RZ, R14 ;  /* 0x000000ffff101224 */ /* 0x000fe200078e000e */
[----:B------:R-:W-:Y:S01]  /*46e0*/  @P1 SEL R23, R22, R23, P0 ;  /* 0x0000001716171207 */ /* 0x000fe20000000000 */
[----:B------:R-:W-:-:S06]  /*46f0*/  @P1 IMAD.MOV.U32 R17, RZ, RZ, R15 ;  /* 0x000000ffff111224 */ /* 0x000fcc00078e000f */
[----:B-----5:R-:W-:Y:S01]  /*4700*/  DSETP.GEU.AND P2, PT, |R16|, |R10|, PT ;  /* 0x4000000a1000722a */ /* 0x020fe20003f4e200 */
[----:B-1----:R-:W0:-:S13]  /*4710*/  LDS.64 R18, [R9+0x98] ;  /* 0x0000980009127984 */ /* 0x002e1a0000000a00 */
[----:B------:R-:W-:-:S04]  /*4720*/  @P2 ISETP.GE.U32.AND P0, PT, R21, R7, PT ;  /* 0x000000071500220c */ /* 0x000fc80003f06070 */
[----:B------:R-:W-:-:S13]  /*4730*/  @P2 ISETP.GE.AND.EX P0, PT, R23, R8, PT, P0 ;  /* 0x000000081700220c */ /* 0x000fda0003f06300 */
[----:B------:R-:W-:-:S06]  /*4740*/  @P2 DSETP.LT.OR P0, PT, |R10|, |R16|, !P0 ;  /* 0x400000100a00222a */ /* 0x000fcc0004701600 */
[----:B------:R-:W-:Y:S02]  /*4750*/  @P2 FSEL R17, R17, R11, P0 ;  /* 0x0000000b11112208 */ /* 0x000fe40000000000 */
[----:B------:R-:W-:Y:S02]  /*4760*/  @P2 SEL R7, R21, R7, P0 ;  /* 0x0000000715072207 */ /* 0x000fe40000000000 */
[----:B------:R-:W-:Y:S01]  /*4770*/  @P2 SEL R8, R23, R8, P0 ;  /* 0x0000000817082207 */ /* 0x000fe20000000000 */
[----:B------:R-:W-:-:S04]  /*4780*/  @P2 IMAD.MOV.U32 R11, RZ, RZ, R17 ;  /* 0x000000ffff0b2224 */ /* 0x000fc800078e0011 */
[----:B------:R-:W-:Y:S01]  /*4790*/  IMAD.MOV.U32 R21, RZ, RZ, R11 ;  /* 0x000000ffff157224 */ /* 0x000fe200078e000b */
[----:B0-----:R-:W-:-:S04]  /*47a0*/  IADD3 R14, P3, PT, R18, 0x500, RZ ;  /* 0x00000500120e7810 */ /* 0x001fc80007f7e0ff */
[----:B------:R-:W-:Y:S01]  /*47b0*/  ISETP.GT.U32.AND P1, PT, R14, R25, PT ;  /* 0x000000190e00720c */ /* 0x000fe20003f24070 */
[----:B------:R-:W-:Y:S01]  /*47c0*/  IMAD.X R15, RZ, RZ, R19, P3 ;  /* 0x000000ffff0f7224 */ /* 0x000fe200018e0613 */
[----:B------:R-:W-:Y:S01]  /*47d0*/  @P2 FSEL R14, R16, R10, P0 ;  /* 0x0000000a100e2208 */ /* 0x000fe20000000000 */
[----:B------:R-:W-:-:S04]  /*47e0*/  IMAD.U32 R16, RZ, RZ, UR9 ;  /* 0x00000009ff107e24 */ /* 0x000fc8000f8e00ff */
[----:B------:R-:W-:Y:S01]  /*47f0*/  @P2 IMAD.MOV.U32 R10, RZ, RZ, R14 ;  /* 0x000000ffff0a2224 */ /* 0x000fe200078e000e */
[----:B------:R-:W-:Y:S01]  /*4800*/  ISETP.GT.AND.EX P0, PT, R15, R16, PT, P1 ;  /* 0x000000100f00720c */ /* 0x000fe20003f04310 */
[----:B------:R-:W-:Y:S01]  /*4810*/  IMAD.MOV.U32 R14, RZ, RZ, R8 ;  /* 0x000000ffff0e7224 */ /* 0x000fe200078e0008 */
[----:B------:R-:W-:Y:S01]  /*4820*/  MOV R15, R7 ;  /* 0x00000007000f7202 */ /* 0x000fe20000000f00 */
[----:B------:R-:W-:-:S10]  /*4830*/  IMAD.MOV.U32 R20, RZ, RZ, R10 ;  /* 0x000000ffff147224 */ /* 0x000fd400078e000a */
[----:B------:R-:W-:Y:S05]  /*4840*/  @!P0 BRA `(.L_x_194) ;  /* 0xfffffff8006c8947 */ /* 0x000fea000383ffff */
[----:B------:R-:W-:Y:S05]  /*4850*/  BSYNC.RECONVERGENT B1 ;  /* 0x0000000000017941 */ /* 0x000fea0003800200 */
.L_x_191:
[----:B------:R-:W-:Y:S01]  /*4860*/  ISETP.GE.U32.AND P0, PT, R18, R25, PT ;  /* 0x000000191200720c */ /* 0x000fe20003f06070 */
[----:B------:R-:W-:Y:S03]  /*4870*/  BSSY.RECONVERGENT B1, `(.L_x_188) ;  /* 0x00000b1000017945 */ /* 0x000fe60003800200 */
[----:B------:R-:W-:-:S13]  /*4880*/  ISETP.GE.AND.EX P0, PT, R19, R16, PT, P0 ;  /* 0x000000101300720c */ /* 0x000fda0003f06300 */
[----:B------:R-:W-:Y:S05]  /*4890*/  @P0 BRA `(.L_x_195) ;  /* 0x0000000800b80947 */ /* 0x000fea0003800000 */
[----:B------:R-:W-:-:S05]  /*48a0*/  IMAD.IADD R20, R25, 0x1, -R18 ;  /* 0x0000000119147824 */ /* 0x000fca00078e0a12 */
[----:B------:R-:W-:-:S13]  /*48b0*/  ISETP.GE.AND P0, PT, R3, R20, PT ;  /* 0x000000140300720c */ /* 0x000fda0003f06270 */
[----:B------:R-:W-:Y:S05]  /*48c0*/  @P0 BRA `(.L_x_195) ;  /* 0x0000000800ac0947 */ /* 0x000fea0003800000 */
[----:B------:R-:W-:Y:S01]  /*48d0*/  LOP3.LUT R9, RZ, R3, RZ, 0x33, !PT ;  /* 0x00000003ff097212 */ /* 0x000fe200078e33ff */
[----:B------:R-:W-:Y:S03]  /*48e0*/  BSSY.RECONVERGENT B2, `(.L_x_196) ;  /* 0x0000035000027945 */ /* 0x000fe60003800200 */
[----:B------:R-:W-:-:S04]  /*48f0*/  IADD3 R25, PT, PT, -R18, R25, R9 ;  /* 0x0000001912197210 */ /* 0x000fc80007ffe109 */
[----:B------:R-:W-:-:S04]  /*4900*/  LOP3.LUT R9, R25, 0x300, RZ, 0xc0, !PT ;  /* 0x0000030019097812 */ /* 0x000fc800078ec0ff */
[----:B------:R-:W-:Y:S01]  /*4910*/  ISETP.NE.AND P0, PT, R9, 0x300, PT ;  /* 0x000003000900780c */ /* 0x000fe20003f05270 */
[----:B------:R-:W-:-:S12]  /*4920*/  IMAD.MOV.U32 R9, RZ, RZ, R3 ;  /* 0x000000ffff097224 */ /* 0x000fd800078e0003 */
[----:B------:R-:W-:Y:S05]  /*4930*/  @!P0 BRA `(.L_x_197) ;  /* 0x0000000000bc8947 */ /* 0x000fea0003800000 */
[----:B------:R-:W-:Y:S02]  /*4940*/  IADD3 R15, P0, PT, R3, R18, RZ ;  /* 0x00000012030f7210 */ /* 0x000fe40007f1e0ff */
[----:B------:R-:W-:Y:S02]  /*4950*/  LEA.HI R9, R25, 0x1, RZ, 0x18 ;  /* 0x0000000119097811 */ /* 0x000fe400078fc0ff */
[C---:B------:R-:W-:Y:S01]  /*4960*/  LEA R2, P1, R15.reuse, R2, 0x3 ;  /* 0x000000020f027211 */ /* 0x040fe200078218ff */
[----:B------:R-:W-:Y:S01]  /*4970*/  IMAD.X R13, RZ, RZ, R19, P0 ;  /* 0x000000ffff0d7224 */ /* 0x000fe200000e0613 */
[----:B------:R-:W-:Y:S02]  /*4980*/  IADD3 R14, P0, PT, R15, R5, RZ ;  /* 0x000000050f0e7210 */ /* 0x000fe40007f1e0ff */
[----:B------:R-:W-:Y:S01]  /*4990*/  LOP3.LUT R5, R9, 0x3, RZ, 0xc0, !PT ;  /* 0x0000000309057812 */ /* 0x000fe200078ec0ff */
[----:B------:R-:W-:Y:S01]  /*49a0*/  IMAD.MOV.U32 R9, RZ, RZ, R3 ;  /* 0x000000ffff097224 */ /* 0x000fe200078e0003 */
[----:B------:R-:W-:Y:S01]  /*49b0*/  LEA.HI.X R15, R15, R4, R13, 0x3, P1 ;  /* 0x000000040f0f7211 */ /* 0x000fe200008f1c0d */
[----:B------:R-:W-:-:S02]  /*49c0*/  IMAD.X R16, R13, 0x1, R6, P0 ;  /* 0x000000010d107824 */ /* 0x000fc400000e0606 */
[----:B------:R-:W-:-:S07]  /*49d0*/  IMAD.MOV R6, RZ, RZ, -R5 ;  /* 0x000000ffff067224 */ /* 0x000fce00078e0a05 */
.L_x_200:
        /* <DEDUP_REMOVED lines=9> */
[----:B------:R-:W-:Y:S02]  /*4a70*/  IMAD.MOV.U32 R4, RZ, RZ, R10 ;  /* 0x000000ffff047224 */ /* 0x000fe400078e000a */
        /* <DEDUP_REMOVED lines=21> */
.L_x_199:
[----:B------:R-:W-:Y:S05]  /*4bd0*/  BSYNC.RECONVERGENT B3 ;  /* 0x0000000000037941 */ /* 0x000fea0003800200 */
.L_x_198:
[----:B------:R-:W-:Y:S01]  /*4be0*/  IADD3 R14, P0, PT, R14, 0x100, RZ ;  /* 0x000001000e0e7810 */ /* 0x000fe20007f1e0ff */
[----:B------:R-:W-:Y:S02]  /*4bf0*/  VIADD R9, R9, 0x100 ;  /* 0x0000010009097836 */ /* 0x000fe40000000000 */
[----:B------:R-:W-:Y:S02]  /*4c00*/  IMAD.X R15, RZ, RZ, R15, P3 ;  /* 0x000000ffff0f7224 */ /* 0x000fe400018e060f */
[----:B------:R-:W-:Y:S01]  /*4c10*/  IMAD.X R16, RZ, RZ, R16, P0 ;  /* 0x000000ffff107224 */ /* 0x000fe200000e0610 */
[----:B------:R-:W-:Y:S07]  /*4c20*/  @P2 BRA `(.L_x_200) ;  /* 0xfffffffc006c2947 */ /* 0x000fee000383ffff */
.L_x_197:
[----:B------:R-:W-:Y:S05]  /*4c30*/  BSYNC.RECONVERGENT B2 ;  /* 0x0000000000027941 */ /* 0x000fea0003800200 */
.L_x_196:
[----:B------:R-:W-:-:S13]  /*4c40*/  ISETP.GE.U32.AND P0, PT, R25, 0x300, PT ;  /* 0x000003001900780c */ /* 0x000fda0003f06070 */
[----:B------:R-:W-:Y:S05]  /*4c50*/  @!P0 BRA `(.L_x_195) ;  /* 0x0000000400c88947 */ /* 0x000fea0003800000 */
[----:B------:R-:W0:Y:S01]  /*4c60*/  LDC.64 R16, c[0x0][0x380] ;  /* 0x0000e000ff107b82 */ /* 0x000e220000000a00 */
[----:B------:R-:W-:-:S07]  /*4c70*/  VIADD R21, R9, 0x200 ;  /* 0x0000020009157836 */ /* 0x000fce0000000000 */
[----:B------:R-:W1:Y:S02]  /*4c80*/  LDC.64 R14, c[0x0][0x388] ;  /* 0x0000e200ff0e7b82 */ /* 0x000e640000000a00 */
.L_x_209:
[----:B------:R-:W-:-:S05]  /*4c90*/  VIADD R5, R21, 0xfffffe00 ;  /* 0xfffffe0015057836 */ /* 0x000fca0000000000 */
[----:B------:R-:W-:-:S05]  /*4ca0*/  IADD3 R5, P0, PT, R5, R18, RZ ;  /* 0x0000001205057210 */ /* 0x000fca0007f1e0ff */
[----:B------:R-:W-:Y:S01]  /*4cb0*/  IMAD.X R2, RZ, RZ, R19, P0 ;  /* 0x000000ffff027224 */ /* 0x000fe200000e0613 */
[----:B0-----:R-:W-:-:S04]  /*4cc0*/  LEA R22, P0, R5, R16, 0x3 ;  /* 0x0000001005167211 */ /* 0x001fc800078018ff */
[----:B------:R-:W-:-:S05]  /*4cd0*/  LEA.HI.X R23, R5, R17, R2, 0x3, P0 ;  /* 0x0000001105177211 */ /* 0x000fca00000f1c02 */
[----:B------:R-:W2:Y:S04]  /*4ce0*/  LDG.E.64 R24, desc[UR10][R22.64] ;  /* 0x0000000a16187981 */ /* 0x000ea8000c1e1b00 */
[----:B------:R0:W5:Y:S01]  /*4cf0*/  LDG.E.64 R12, desc[UR10][R22.64+0x800] ;  /* 0x0008000a160c7981 */ /* 0x000162000c1e1b00 */
        /* <DEDUP_REMOVED lines=23> */
.L_x_202:
[----:B------:R-:W-:Y:S05]  /*4e70*/  BSYNC.RECONVERGENT B2 ;  /* 0x0000000000027941 */ /* 0x000fea0003800200 */
.L_x_201:
[----:B------:R0:W5:Y:S04]  /*4e80*/  LDG.E.64 R6, desc[UR10][R22.64+0x1000] ;  /* 0x0010000a16067981 */ /* 0x000168000c1e1b00 */
[----:B------:R0:W5:Y:S02]  /*4e90*/  LDG.E.64 R24, desc[UR10][R22.64+0x1800] ;  /* 0x0018000a16187981 */ /* 0x000164000c1e1b00 */
[----:B-----5:R-:W-:Y:S01]  /*4ea0*/  DSETP.GEU.AND P0, PT, |R4|, |R12|, PT ;  /* 0x4000000c0400722a */ /* 0x020fe20003f0e200 */
[----:B------:R-:W-:Y:S01]  /*4eb0*/  VIADD R11, R21, 0xffffff00 ;  /* 0xffffff00150b7836 */ /* 0x000fe20000000000 */
[----:B------:R-:W-:Y:S01]  /*4ec0*/  BSSY.RECONVERGENT B2, `(.L_x_203) ;  /* 0x0000016000027945 */ /* 0x000fe20003800200 */
[----:B------:R-:W-:-:S03]  /*4ed0*/  IMAD.MOV.U32 R10, RZ, RZ, R12 ;  /* 0x000000ffff0a7224 */ /* 0x000fc600078e000c */
[----:B------:R-:W-:Y:S01]  /*4ee0*/  IADD3 R28, P1, P2, R18, R14, R11 ;  /* 0x0000000e121c7210 */ /* 0x000fe20007a3e00b */
[----:B------:R-:W-:-:S03]  /*4ef0*/  IMAD.MOV.U32 R11, RZ, RZ, R13 ;  /* 0x000000ffff0b7224 */ /* 0x000fc600078e000d */
[----:B------:R-:W-:Y:S01]  /*4f00*/  IADD3.X R27, PT, PT, R19, R15, RZ, P1, P2 ;  /* 0x0000000f131b7210 */ /* 0x000fe20000fe44ff */
[----:B------:R-:W-:-:S04]  /*4f10*/  IMAD.MOV.U32 R8, RZ, RZ, R28 ;  /* 0x000000ffff087224 */ /* 0x000fc800078e001c */
        /* <DEDUP_REMOVED lines=16> */
.L_x_204:
[----:B------:R-:W-:Y:S05]  /*5020*/  BSYNC.RECONVERGENT B2 ;  /* 0x0000000000027941 */ /* 0x000fea0003800200 */
.L_x_203:
[----:B------:R-:W-:Y:S01]  /*5030*/  DSETP.GEU.AND P0, PT, |R10|, |R6|, PT ;  /* 0x400000060a00722a */ /* 0x000fe20003f0e200 */
[----:B------:R-:W-:Y:S01]  /*5040*/  IADD3 R23, P1, P2, R18, R14, R21 ;  /* 0x0000000e12177210 */ /* 0x000fe20007a3e015 */
[----:B------:R-:W-:Y:S01]  /*5050*/  BSSY.RECONVERGENT B2, `(.L_x_205) ;  /* 0x0000016000027945 */ /* 0x000fe20003800200 */
[----:B------:R-:W-:Y:S02]  /*5060*/  VIADD R13, R21, 0x100 ;  /* 0x00000100150d7836 */ /* 0x000fe40000000000 */
[----:B------:R-:W-:Y:S01]  /*5070*/  IADD3.X R27, PT, PT, R19, R15, RZ, P1, P2 ;  /* 0x0000000f131b7210 */ /* 0x000fe20000fe44ff */
[----:B------:R-:W-:Y:S02]  /*5080*/  IMAD.MOV.U32 R2, RZ, RZ, R23 ;  /* 0x000000ffff027224 */ /* 0x000fe400078e0017 */
        /* <DEDUP_REMOVED lines=18> */
.L_x_206:
[----:B------:R-:W-:Y:S05]  /*51b0*/  BSYNC.RECONVERGENT B2 ;  /* 0x0000000000027941 */ /* 0x000fea0003800200 */
.L_x_205:
[----:B------:R-:W-:Y:S01]  /*51c0*/  DSETP.GEU.AND P0, PT, |R4|, |R24|, PT ;  /* 0x400000180400722a */ /* 0x000fe20003f0e200 */
[----:B------:R-:W-:Y:S01]  /*51d0*/  IADD3 R13, P1, P2, R18, R14, R13 ;  /* 0x0000000e120d7210 */ /* 0x000fe20007a3e00d */
[----:B------:R-:W-:Y:S01]  /*51e0*/  BSSY.RECONVERGENT B2, `(.L_x_207) ;  /* 0x0000015000027945 */ /* 0x000fe20003800200 */
[----:B------:R-:W-:Y:S02]  /*51f0*/  IMAD.MOV.U32 R10, RZ, RZ, R24 ;  /* 0x000000ffff0a7224 */ /* 0x000fe400078e0018 */
[----:B------:R-:W-:Y:S01]  /*5200*/  IADD3.X R6, PT, PT, R19, R15, RZ, P1, P2 ;  /* 0x0000000f13067210 */ /* 0x000fe20000fe44ff */
[----:B------:R-:W-:Y:S02]  /*5210*/  IMAD.MOV.U32 R7, RZ, RZ, R13 ;  /* 0x000000ffff077224 */ /* 0x000fe400078e000d */
[----:B------:R-:W-:Y:S02]  /*5220*/  IMAD.MOV.U32 R11, RZ, RZ, R25 ;  /* 0x000000ffff0b7224 */ /* 0x000fe400078e0019 */
[----:B------:R-:W-:-:S04]  /*5230*/  IMAD.MOV.U32 R8, RZ, RZ, R6 ;  /* 0x000000ffff087224 */ /* 0x000fc800078e0006 */
[----:B------:R-:W-:Y:S05]  /*5240*/  @!P0 BRA `(.L_x_208) ;  /* 0x0000000000388947 */ /* 0x000fea0003800000 */
[----:B------:R-:W-:Y:S01]  /*5250*/  DSETP.GEU.AND P0, PT, |R24|, |R4|, PT ;  /* 0x400000041800722a */ /* 0x000fe20003f0e200 */
[----:B------:R-:W-:Y:S01]  /*5260*/  MOV R7, R2 ;  /* 0x0000000200077202 */ /* 0x000fe20000000f00 */
[----:B------:R-:W-:Y:S02]  /*5270*/  IMAD.MOV.U32 R8, RZ, RZ, R9 ;  /* 0x000000ffff087224 */ /* 0x000fe400078e0009 */
[----:B------:R-:W-:Y:S02]  /*5280*/  IMAD.MOV.U32 R10, RZ, RZ, R4 ;  /* 0x000000ffff0a7224 */ /* 0x000fe400078e0004 */
[----:B------:R-:W-:-:S08]  /*5290*/  IMAD.MOV.U32 R11, RZ, RZ, R5 ;  /* 0x000000ffff0b7224 */ /* 0x000fd000078e0005 */
        /* <DEDUP_REMOVED lines=9> */
.L_x_208:
[----:B------:R-:W-:Y:S05]  /*5330*/  BSYNC.RECONVERGENT B2 ;  /* 0x0000000000027941 */ /* 0x000fea0003800200 */
.L_x_207:
[C---:B------:R-:W-:Y:S02]  /*5340*/  VIADD R5, R21.reuse, 0x200 ;  /* 0x0000020015057836 */ /* 0x040fe40000000000 */
[----:B------:R-:W-:-:S03]  /*5350*/  VIADD R21, R21, 0x400 ;  /* 0x0000040015157836 */ /* 0x000fc60000000000 */
[----:B------:R-:W-:-:S13]  /*5360*/  ISETP.GE.AND P0, PT, R5, R20, PT ;  /* 0x000000140500720c */ /* 0x000fda0003f06270 */
[----:B------:R-:W-:Y:S05]  /*5370*/  @!P0 BRA `(.L_x_209) ;  /* 0xfffffff800448947 */ /* 0x000fea000383ffff */
.L_x_195:
[----:B------:R-:W-:Y:S05]  /*5380*/  BSYNC.RECONVERGENT B1 ;  /* 0x0000000000017941 */ /* 0x000fea0003800200 */
.L_x_188:
        /* <DEDUP_REMOVED lines=32> */
.L_x_211:
[----:B------:R-:W-:Y:S05]  /*5590*/  BSYNC.RECONVERGENT B1 ;  /* 0x0000000000017941 */ /* 0x000fea0003800200 */
.L_x_210:
        /* <DEDUP_REMOVED lines=31> */
.L_x_213:
[----:B------:R-:W-:Y:S05]  /*5790*/  BSYNC.RECONVERGENT B1 ;  /* 0x0000000000017941 */ /* 0x000fea0003800200 */
.L_x_212:
        /* <DEDUP_REMOVED lines=31> */
.L_x_215:
[----:B------:R-:W-:Y:S05]  /*5990*/  BSYNC.RECONVERGENT B1 ;  /* 0x0000000000017941 */ /* 0x000fea0003800200 */
.L_x_214:
[----:B------:R-:W-:Y:S01]  /*59a0*/  ISETP.GT.AND P0, PT, R2, 0x17, PT ;  /* 0x000000170200780c */ /* 0x000fe20003f04270 */
[----:B-1----:R1:W1:Y:S01]  /*59b0*/  SHFL.DOWN PT, R6, R4, 0x8, 0x1f ;  /* 0x09001f0004067f89 */ /* 0x00226200000e0000 */
[----:B------:R-:W-:Y:S01]  /*59c0*/  BSSY.RECONVERGENT B1, `(.L_x_216) ;  /* 0x000001d000017945 */ /* 0x000fe20003800200 */
[----:B--2---:R-:W-:Y:S02]  /*59d0*/  IMAD.MOV.U32 R12, RZ, RZ, R10 ;  /* 0x000000ffff0c7224 */ /* 0x004fe400078e000a */
[----:B------:R2:W1:Y:S01]  /*59e0*/  SHFL.DOWN PT, R7, R5, 0x8, 0x1f ;  /* 0x09001f0005077f89 */ /* 0x00046200000e0000 */
[----:B------:R-:W-:Y:S02]  /*59f0*/  IMAD.MOV.U32 R13, RZ, RZ, R11 ;  /* 0x000000ffff0d7224 */ /* 0x000fe400078e000b */
[----:B------:R-:W-:Y:S01]  /*5a00*/  IMAD.MOV.U32 R8, RZ, RZ, R4 ;  /* 0x000000ffff087224 */ /* 0x000fe200078e0004 */
[----:B0-----:R2:W0:Y:S01]  /*5a10*/  SHFL.DOWN PT, R15, R10, 0x8, 0x1f ;  /* 0x09001f000a0f7f89 */ /* 0x00142200000e0000 */
[----:B----4-:R-:W-:-:S03]  /*5a20*/  IMAD.MOV.U32 R9, RZ, RZ, R5 ;  /* 0x000000ffff097224 */ /* 0x010fc600078e0005 */
[----:B---3--:R2:W3:Y:S01]  /*5a30*/  SHFL.DOWN PT, R14, R11, 0x8, 0x1f ;  /* 0x09001f000b0e7f89 */ /* 0x0084e200000e0000 */
[----:B------:R-:W-:Y:S05]  /*5a40*/  @P0 BRA `(.L_x_217) ;  /* 0x0000000000500947 */ /* 0x000fea0003800000 */
[----:B-1----:R-:W-:Y:S01]  /*5a50*/  DSETP.GEU.AND P0, PT, |R4|, |R6|, PT ;  /* 0x400000060400722a */ /* 0x002fe20003f0e200 */
        /* <DEDUP_REMOVED lines=19> */
.L_x_217:
[----:B------:R-:W-:Y:S05]  /*5b90*/  BSYNC.RECONVERGENT B1 ;  /* 0x0000000000017941 */ /* 0x000fea0003800200 */
.L_x_216:
[----:B------:R-:W-:Y:S01]  /*5ba0*/  ISETP.GT.AND P0, PT, R2, 0xf, PT ;  /* 0x0000000f0200780c */ /* 0x000fe20003f04270 */
[----:B--2---:R2:W4:Y:S01]  /*5bb0*/  SHFL.DOWN PT, R10, R8, 0x10, 0x1f ;  /* 0x0a001f00080a7f89 */ /* 0x00452200000e0000 */
[----:B------:R-:W-:Y:S01]  /*5bc0*/  BSSY.RECONVERGENT B1, `(.L_x_218) ;  /* 0x000001d000017945 */ /* 0x000fe20003800200 */
[----:B-1----:R-:W-:Y:S02]  /*5bd0*/  IMAD.MOV.U32 R4, RZ, RZ, R12 ;  /* 0x000000ffff047224 */ /* 0x002fe400078e000c */
[----:B------:R2:W1:Y:S01]  /*5be0*/  SHFL.DOWN PT, R11, R9, 0x10, 0x1f ;  /* 0x0a001f00090b7f89 */ /* 0x00046200000e0000 */
[----:B------:R-:W-:Y:S02]  /*5bf0*/  IMAD.MOV.U32 R5, RZ, RZ, R13 ;  /* 0x000000ffff057224 */ /* 0x000fe400078e000d */
[----:B------:R-:W-:Y:S01]  /*5c00*/  IMAD.MOV.U32 R6, RZ, RZ, R8 ;  /* 0x000000ffff067224 */ /* 0x000fe200078e0008 */
[----:B0-----:R2:W0:Y:S01]  /*5c10*/  SHFL.DOWN PT, R15, R12, 0x10, 0x1f ;  /* 0x0a001f000c0f7f89 */ /* 0x00142200000e0000 */
[----:B------:R-:W-:-:S03]  /*5c20*/  IMAD.MOV.U32 R7, RZ, RZ, R9 ;  /* 0x000000ffff077224 */ /* 0x000fc600078e0009 */
[----:B---3--:R2:W3:Y:S01]  /*5c30*/  SHFL.DOWN PT, R14, R13, 0x10, 0x1f ;  /* 0x0a001f000d0e7f89 */ /* 0x0084e200000e0000 */
        /* <DEDUP_REMOVED lines=21> */
.L_x_219:
[----:B------:R-:W-:Y:S05]  /*5d90*/  BSYNC.RECONVERGENT B1 ;  /* 0x0000000000017941 */ /* 0x000fea0003800200 */
.L_x_218:
[----:B------:R-:W-:Y:S01]  /*5da0*/  ISETP.NE.AND P0, PT, R2, RZ, PT ;  /* 0x000000ff0200720c */ /* 0x000fe20003f05270 */
[----:B------:R-:W-:-:S12]  /*5db0*/  BSSY.RECONVERGENT B1, `(.L_x_220) ;  /* 0x000000a000017945 */ /* 0x000fd80003800200 */
[----:B------:R-:W-:Y:S05]  /*5dc0*/  @P0 BRA `(.L_x_221) ;  /* 0x0000000000200947 */ /* 0x000fea0003800000 */
[----:B--2---:R-:W2:Y:S01]  /*5dd0*/  S2R R9, SR_CgaCtaId ;  /* 0x0000000000097919 */ /* 0x004ea20000008800 */
[----:B------:R-:W-:Y:S02]  /*5de0*/  MOV R8, 0x400 ;  /* 0x0000040000087802 */ /* 0x000fe40000000f00 */
[----:B------:R-:W-:-:S04]  /*5df0*/  SHF.R.U32.HI R2, RZ, 0x1, R3 ;  /* 0x00000001ff027819 */ /* 0x000fc80000011603 */
[----:B------:R-:W-:Y:S02]  /*5e00*/  LOP3.LUT R2, R2, 0x1f0, RZ, 0xc0, !PT ;  /* 0x000001f002027812 */ /* 0x000fe400078ec0ff */
[----:B--2---:R-:W-:-:S05]  /*5e10*/  LEA R9, R9, R8, 0x18 ;  /* 0x0000000809097211 */ /* 0x004fca00078ec0ff */
[----:B------:R-:W-:-:S05]  /*5e20*/  IMAD.IADD R9, R2, 0x1, R9 ;  /* 0x0000000102097824 */ /* 0x000fca00078e0209 */
[----:B------:R2:W-:Y:S04]  /*5e30*/  STS.64 [R9+0x10], R4 ;  /* 0x0000100409007388 */ /* 0x0005e80000000a00 */
[----:B------:R2:W-:Y:S02]  /*5e40*/  STS.64 [R9+0x8], R6 ;  /* 0x0000080609007388 */ /* 0x0005e40000000a00 */
.L_x_221:
[----:B------:R-:W-:Y:S05]  /*5e50*/  BSYNC.RECONVERGENT B1 ;  /* 0x0000000000017941 */ /* 0x000fea0003800200 */
.L_x_220:
[----:B------:R-:W-:Y:S01]  /*5e60*/  BAR.SYNC.DEFER_BLOCKING 0x0 ;  /* 0x0000000000007b1d */ /* 0x000fe20000010000 */
[----:B------:R-:W-:-:S13]  /*5e70*/  ISETP.NE.AND P1, PT, R3, RZ, PT ;  /* 0x000000ff0300720c */ /* 0x000fda0003f25270 */
[----:B------:R-:W-:Y:S05]  /*5e80*/  @P1 BRA `(.L_x_149) ;  /* 0x00000008008c1947 */ /* 0x000fea0003800000 */
[----:B------:R-:W5:Y:S01]  /*5e90*/  S2R R3, SR_CgaCtaId ;  /* 0x0000000000037919 */ /* 0x000f620000008800 */
[----:B------:R-:W-:Y:S01]  /*5ea0*/  MOV R20, 0x400 ;  /* 0x0000040000147802 */ /* 0x000fe20000000f00 */
[----:B------:R-:W-:Y:S03]  /*5eb0*/  BSSY.RECONVERGENT B1, `(.L_x_222) ;  /* 0x000001a000017945 */ /* 0x000fe60003800200 */
[----:B-----5:R-:W-:-:S05]  /*5ec0*/  LEA R20, R3, R20, 0x18 ;  /* 0x0000001403147211 */ /* 0x020fca00078ec0ff */
[----:B------:R-:W5:Y:S04]  /*5ed0*/  LDS.64 R16, [R20+0x18] ;  /* 0x0000180014107984 */ /* 0x000f680000000a00 */
[----:B-12-4-:R-:W1:Y:S04]  /*5ee0*/  LDS.128 R8, [R20+0x20] ;  /* 0x0000200014087984 */ /* 0x016e680000000c00 */
[----:B------:R2:W4:Y:S04]  /*5ef0*/  LDS.64 R2, [R20+0x80] ;  /* 0x0000800014027984 */ /* 0x0005280000000a00 */
[----:B0--3--:R2:W0:Y:S01]  /*5f00*/  LDS.128 R12, [R20+0x30] ;  /* 0x00003000140c7984 */ /* 0x0094220000000c00 */
[----:B-----5:R-:W-:Y:S01]  /*5f10*/  DSETP.GEU.AND P0, PT, |R6|, |R16|, PT ;  /* 0x400000100600722a */ /* 0x020fe20003f0e200 */
[----:B------:R-:W-:-:S02]  /*5f20*/  IMAD.MOV.U32 R22, RZ, RZ, R16 ;  /* 0x000000ffff167224 */ /* 0x000fc400078e0010 */
[----:B------:R-:W-:Y:S02]  /*5f30*/  IMAD.MOV.U32 R23, RZ, RZ, R17 ;  /* 0x000000ffff177224 */ /* 0x000fe400078e0011 */
[----:B-1----:R-:W-:Y:S02]  /*5f40*/  IMAD.MOV.U32 R25, RZ, RZ, R8 ;  /* 0x000000ffff197224 */ /* 0x002fe400078e0008 */
[----:B------:R-:W-:-:S07]  /*5f50*/  IMAD.MOV.U32 R21, RZ, RZ, R9 ;  /* 0x000000ffff157224 */ /* 0x000fce00078e0009 */
[----:B0-2-4-:R-:W-:Y:S05]  /*5f60*/  @!P0 BRA `(.L_x_223) ;  /* 0x0000000000388947 */ /* 0x015fea0003800000 */
        /* <DEDUP_REMOVED lines=14> */
.L_x_223:
[----:B------:R-:W-:Y:S05]  /*6050*/  BSYNC.RECONVERGENT B1 ;  /* 0x0000000000017941 */ /* 0x000fea0003800200 */
.L_x_222:
        /* <DEDUP_REMOVED lines=23> */
.L_x_225:
[----:B------:R-:W-:Y:S05]  /*61d0*/  BSYNC.RECONVERGENT B1 ;  /* 0x0000000000017941 */ /* 0x000fea0003800200 */
.L_x_224:
        /* <DEDUP_REMOVED lines=21> */
.L_x_227:
[----:B------:R-:W-:Y:S05]  /*6330*/  BSYNC.RECONVERGENT B1 ;  /* 0x0000000000017941 */ /* 0x000fea0003800200 */
.L_x_226:
        /* <DEDUP_REMOVED lines=23> */
.L_x_229:
[----:B------:R-:W-:Y:S05]  /*64b0*/  BSYNC.RECONVERGENT B1 ;  /* 0x0000000000017941 */ /* 0x000fea0003800200 */
.L_x_228:
        /* <DEDUP_REMOVED lines=21> */
.L_x_231:
[----:B------:R-:W-:Y:S05]  /*6610*/  BSYNC.RECONVERGENT B1 ;  /* 0x0000000000017941 */ /* 0x000fea0003800200 */
.L_x_230:
        /* <DEDUP_REMOVED lines=21> */
.L_x_233:
[----:B------:R-:W-:Y:S05]  /*6770*/  BSYNC.RECONVERGENT B1 ;  /* 0x0000000000017941 */ /* 0x000fea0003800200 */
.L_x_232:
        /* <DEDUP_REMOVED lines=20> */
.L_x_149:
[----:B------:R-:W-:Y:S05]  /*68c0*/  BSYNC.RECONVERGENT B0 ;  /* 0x0000000000007941 */ /* 0x000fea0003800200 */
.L_x_116:
[----:B------:R-:W-:Y:S05]  /*68d0*/  @P1 EXIT ;  /* 0x000000000000194d */ /* 0x000fea0003800000 */
[----:B01--4-:R-:W0:Y:S02]  /*68e0*/  LDC.64 R2, c[0x0][0x390] ;  /* 0x0000e400ff027b82 */ /* 0x013e240000000a00 */
[----:B0-----:R-:W-:-:S05]  /*68f0*/  IMAD.WIDE.U32 R2, R0, 0x10, R2 ;  /* 0x0000001000027825 */ /* 0x001fca00078e0002 */
[----:B------:R-:W-:Y:S04]  /*6900*/  STG.E.64 desc[UR10][R2.64], R6 ;  /* 0x0000000602007986 */ /* 0x000fe8000c101b0a */
[----:B------:R-:W-:Y:S01]  /*6910*/  STG.E.64 desc[UR10][R2.64+0x8], R4 ;  /* 0x0000080402007986 */ /* 0x000fe2000c101b0a */
[----:B------:R-:W-:Y:S05]  /*6920*/  EXIT ;  /* 0x000000000000794d */ /* 0x000fea0003800000 */
.L_x_234:
        /* <DEDUP_REMOVED lines=13> */
.L_x_732:


//--------------------- .text._ZN6thrust24THRUST_300001_SM_1000_NS8cuda_cub4core6detail13_kernel_agentINS1_8__reduce11ReduceAgentINS0_12zip_iteratorIN4cuda3std3__45tupleIJNS0_10device_ptrIdEENS0_17counting_iteratorIlNS0_11use_defaultESF_SF_EEEEEEEPNSB_IJdlEEESJ_lNS1_9__extrema9arg_max_fIdl10comparatorEEEEJSI_SK_lSO_EEEvDpT0_ --------------------------
	.section	.text._ZN6thrust24THRUST_300001_SM_1000_NS8cuda_cub4core6detail13_kernel_agentINS1_8__reduce11ReduceAgentINS0_12zip_iteratorIN4cuda3std3__45tupleIJNS0_10device_ptrIdEENS0_17counting_iteratorIlNS0_11use_defaultESF_SF_EEEEEEEPNSB_IJdlEEESJ_lNS1_9__extrema9arg_max_fIdl10comparatorEEEEJSI_SK_lSO_EEEvDpT0_,"ax",@progbits
	.align	128
        .global         _ZN6thrust24THRUST_300001_SM_1000_NS8cuda_cub4core6detail13_kernel_agentINS1_8__reduce11ReduceAgentINS0_12zip_iteratorIN4cuda3std3__45tupleIJNS0_10device_ptrIdEENS0_17counting_iteratorIlNS0_11use_defaultESF_SF_EEEEEEEPNSB_IJdlEEESJ_lNS1_9__extrema9arg_max_fIdl10comparatorEEEEJSI_SK_lSO_EEEvDpT0_
        .type           _ZN6thrust24THRUST_300001_SM_1000_NS8cuda_cub4core6detail13_kernel_agentINS1_8__reduce11ReduceAgentINS0_12zip_iteratorIN4cuda3std3__45tupleIJNS0_10device_ptrIdEENS0_17counting_iteratorIlNS0_11use_defaultESF_SF_EEEEEEEPNSB_IJdlEEESJ_lNS1_9__extrema9arg_max_fIdl10comparatorEEEEJSI_SK_lSO_EEEvDpT0_,@function
        .size           _ZN6thrust24THRUST_300001_SM_1000_NS8cuda_cub4core6detail13_kernel_agentINS1_8__reduce11ReduceAgentINS0_12zip_iteratorIN4cuda3std3__45tupleIJNS0_10device_ptrIdEENS0_17counting_iteratorIlNS0_11use_defaultESF_SF_EEEEEEEPNSB_IJdlEEESJ_lNS1_9__extrema9arg_max_fIdl10comparatorEEEEJSI_SK_lSO_EEEvDpT0_,(.L_x_733 - _ZN6thrust24THRUST_300001_SM_1000_NS8cuda_cub4core6detail13_kernel_agentINS1_8__reduce11ReduceAgentINS0_12zip_iteratorIN4cuda3std3__45tupleIJNS0_10device_ptrIdEENS0_17counting_iteratorIlNS0_11use_defaultESF_SF_EEEEEEEPNSB_IJdlEEESJ_lNS1_9__extrema9arg_max_fIdl10comparatorEEEEJSI_SK_lSO_EEEvDpT0_)
        .other          _ZN6thrust24THRUST_300001_SM_1000_NS8cuda_cub4core6detail13_kernel_agentINS1_8__reduce11ReduceAgentINS0_12zip_iteratorIN4cuda3std3__45tupleIJNS0_10device_ptrIdEENS0_17counting_iteratorIlNS0_11use_defaultESF_SF_EEEEEEEPNSB_IJdlEEESJ_lNS1_9__extrema9arg_max_fIdl10comparatorEEEEJSI_SK_lSO_EEEvDpT0_,@"STO_CUDA_ENTRY STV_DEFAULT"
_ZN6thrust24THRUST_300001_SM_1000_NS8cuda_cub4core6detail13_kernel_agentINS1_8__reduce11ReduceAgentINS0_12zip_iteratorIN4cuda3std3__45tupleIJNS0_10device_ptrIdEENS0_17counting_iteratorIlNS0_11use_defaultESF_SF_EEEEEEEPNSB_IJdlEEESJ_lNS1_9__extrema9arg_max_fIdl10comparatorEEEEJSI_SK_lSO_EEEvDpT0_:
.text._ZN6thrust24THRUST_300001_SM_1000_NS8cuda_cub4core6detail13_kernel_agentINS1_8__reduce11ReduceAgentINS0_12zip_iteratorIN4cuda3std3__45tupleIJNS0_10device_ptrIdEENS0_17counting_iteratorIlNS0_11use_defaultESF_SF_EEEEEEEPNSB_IJdlEEESJ_lNS1_9__extrema9arg_max_fIdl10comparatorEEEEJSI_SK_lSO_EEEvDpT0_:
[----:B------:R-:W-:Y:S01]  /*0000*/  LDC R1, c[0x0][0x37c] ;  /* 0x0000df00ff017b82 */ /* 0x000fe20000000800 */
[----:B------:R-:W0:Y:S02]  /*0010*/  LDCU.64 UR4, c[0x0][0x398] ;  /* 0x00007300ff0477ac */ /* 0x000e240008000a00 */
[----:B0-----:R-:W-:-:S04]  /*0020*/  ISETP.NE.U32.AND P0, PT, RZ, UR4, PT ;  /* 0x00000004ff007c0c */ /* 0x001fc8000bf05070 */
[----:B------:R-:W-:-:S13]  /*0030*/  ISETP.NE.AND.EX P0, PT, RZ, UR5, PT, P0 ;  /* 0x00000005ff007c0c */ /* 0x000fda000bf05300 */
[----:B------:R-:W-:Y:S05]  /*0040*/  @!P0 EXIT ;  /* 0x000000000000894d */ /* 0x000fea0003800000 */
[----:B------:R-:W-:Y:S01]  /*0050*/  UISETP.GT.U32.AND UP0, UPT, UR4, 0x4ff, UPT ;  /* 0x000004ff0400788c */ /* 0x000fe2000bf04070 */
[----:B------:R-:W-:Y:S01]  /*0060*/  BSSY.RECONVERGENT B0, `(.L_x_235) ;  /* 0x000063e000007945 */ /* 0x000fe20003800200 */
[----:B------:R-:W0:Y:S02]  /*0070*/  LDCU.64 UR8, c[0x0][0x358] ;  /* 0x00006b00ff0877ac */ /* 0x000e240008000a00 */
[----:B------:R-:W-:-:S09]  /*0080*/  UISETP.GT.AND.EX UP0, UPT, UR5, URZ, UPT, UP0 ;  /* 0x000000ff0500728c */ /* 0x000fd2000bf04300 */
        /* <DEDUP_REMOVED lines=9> */
[----:B------:R-:W1:Y:S01]  /*0120*/  LDC.64 R2, c[0x0][0x380] ;  /* 0x0000e000ff027b82 */ /* 0x000e620000000a00 */
[----:B------:R-:W2:Y:S01]  /*0130*/  LDCU.64 UR6, c[0x0][0x388] ;  /* 0x00007100ff0677ac */ /* 0x000ea20008000a00 */
[----:B-1----:R-:W-:-:S06]  /*0140*/  IMAD.WIDE.U32 R2, R0, 0x8, R2 ;  /* 0x0000000800027825 */ /* 0x002fcc00078e0002 */
[----:B0-----:R-:W5:Y:S01]  /*0150*/  LDG.E.64 R2, desc[UR8][R2.64] ;  /* 0x0000000802027981 */ /* 0x001f62000c1e1b00 */
[C---:B--2---:R-:W-:Y:S01]  /*0160*/  IADD3 R9, P0, PT, R0.reuse, UR6, RZ ;  /* 0x0000000600097c10 */ /* 0x044fe2000ff1e0ff */
[----:B------:R-:W-:-:S04]  /*0170*/  VIADD R10, R0, 0x100 ;  /* 0x00000100000a7836 */ /* 0x000fc80000000000 */
[----:B------:R-:W-:-:S08]  /*0180*/  IMAD.X R8, RZ, RZ, UR7, P0 ;  /* 0x00000007ff087e24 */ /* 0x000fd000080e06ff */
.L_x_238:
[----:B0-----:R-:W-:Y:S05]  /*0190*/  BSYNC.RECONVERGENT B1 ;  /* 0x0000000000017941 */ /* 0x001fea0003800200 */
.L_x_237:
[----:B------:R-:W-:Y:S01]  /*01a0*/  ISETP.GE.AND P0, PT, R10, UR4, PT ;  /* 0x000000040a007c0c */ /* 0x000fe2000bf06270 */
[----:B------:R-:W-:-:S12]  /*01b0*/  BSSY.RECONVERGENT B1, `(.L_x_239) ;  /* 0x00000a9000017945 */ /* 0x000fd80003800200 */
[----:B------:R-:W-:Y:S05]  /*01c0*/  @P0 BRA `(.L_x_240) ;  /* 0x00000008009c0947 */ /* 0x000fea0003800000 */
[----:B------:R-:W-:Y:S01]  /*01d0*/  LOP3.LUT R4, RZ, R10, RZ, 0x33, !PT ;  /* 0x0000000aff047212 */ /* 0x000fe200078e33ff */
[----:B------:R-:W-:Y:S04]  /*01e0*/  BSSY.RECONVERGENT B2, `(.L_x_241) ;  /* 0x0000034000027945 */ /* 0x000fe80003800200 */
[----:B------:R-:W-:-:S05]  /*01f0*/  VIADD R16, R4, UR4 ;  /* 0x0000000404107c36 */ /* 0x000fca0008000000 */
[----:B------:R-:W-:-:S04]  /*0200*/  LOP3.LUT R4, R16, 0x300, RZ, 0xc0, !PT ;  /* 0x0000030010047812 */ /* 0x000fc800078ec0ff */
[----:B------:R-:W-:-:S13]  /*0210*/  ISETP.NE.AND P0, PT, R4, 0x300, PT ;  /* 0x000003000400780c */ /* 0x000fda0003f05270 */
[----:B------:R-:W-:Y:S05]  /*0220*/  @!P0 BRA `(.L_x_242) ;  /* 0x0000000000bc8947 */ /* 0x000fea0003800000 */
[----:B------:R-:W0:Y:S01]  /*0230*/  LDC.64 R4, c[0x0][0x380] ;  /* 0x0000e000ff047b82 */ /* 0x000e220000000a00 */
[----:B------:R-:W1:Y:S01]  /*0240*/  LDCU.64 UR6, c[0x0][0x388] ;  /* 0x00007100ff0677ac */ /* 0x000e620008000a00 */
[----:B------:R-:W-:-:S04]  /*0250*/  LEA.HI R6, R16, 0x1, RZ, 0x18 ;  /* 0x0000000110067811 */ /* 0x000fc800078fc0ff */
[----:B------:R-:W-:-:S05]  /*0260*/  LOP3.LUT R6, R6, 0x3, RZ, 0xc0, !PT ;  /* 0x0000000306067812 */ /* 0x000fca00078ec0ff */
[----:B------:R-:W-:Y:S01]  /*0270*/  IMAD.MOV R11, RZ, RZ, -R6 ;  /* 0x000000ffff0b7224 */ /* 0x000fe200078e0a06 */
[C---:B-1----:R-:W-:Y:S01]  /*0280*/  IADD3 R14, P0, PT, R10.reuse, UR6, RZ ;  /* 0x000000060a0e7c10 */ /* 0x042fe2000ff1e0ff */
[----:B0-----:R-:W-:-:S04]  /*0290*/  IMAD.WIDE.U32 R4, R10, 0x8, R4 ;  /* 0x000000080a047825 */ /* 0x001fc800078e0004 */
[----:B------:R-:W-:Y:S02]  /*02a0*/  IMAD.MOV.U32 R12, RZ, RZ, R4 ;  /* 0x000000ffff0c7224 */ /* 0x000fe400078e0004 */
[----:B------:R-:W-:Y:S02]  /*02b0*/  IMAD.MOV.U32 R13, RZ, RZ, R5 ;  /* 0x000000ffff0d7224 */ /* 0x000fe400078e0005 */
[----:B------:R-:W-:-:S07]  /*02c0*/  IMAD.X R15, RZ, RZ, UR7, P0 ;  /* 0x00000007ff0f7e24 */ /* 0x000fce00080e06ff */
.L_x_245:
        /* <DEDUP_REMOVED lines=31> */
.L_x_244:
[----:B------:R-:W-:Y:S05]  /*04c0*/  BSYNC.RECONVERGENT B3 ;  /* 0x0000000000037941 */ /* 0x000fea0003800200 */
.L_x_243:
[----:B------:R-:W-:Y:S01]  /*04d0*/  IADD3 R14, P0, PT, R14, 0x100, RZ ;  /* 0x000001000e0e7810 */ /* 0x000fe20007f1e0ff */
[----:B------:R-:W-:Y:S02]  /*04e0*/  VIADD R10, R10, 0x100 ;  /* 0x000001000a0a7836 */ /* 0x000fe40000000000 */
[----:B------:R-:W-:Y:S02]  /*04f0*/  IMAD.X R13, RZ, RZ, R13, P3 ;  /* 0x000000ffff0d7224 */ /* 0x000fe400018e060d */
[----:B------:R-:W-:Y:S01]  /*0500*/  IMAD.X R15, RZ, RZ, R15, P0 ;  /* 0x000000ffff0f7224 */ /* 0x000fe200000e060f */
[----:B------:R-:W-:Y:S07]  /*0510*/  @P2 BRA `(.L_x_245) ;  /* 0xfffffffc006c2947 */ /* 0x000fee000383ffff */
.L_x_242:
[----:B------:R-:W-:Y:S05]  /*0520*/  BSYNC.RECONVERGENT B2 ;  /* 0x0000000000027941 */ /* 0x000fea0003800200 */
.L_x_241:
[----:B------:R-:W-:-:S13]  /*0530*/  ISETP.GE.U32.AND P0, PT, R16, 0x300, PT ;  /* 0x000003001000780c */ /* 0x000fda0003f06070 */
[----:B------:R-:W-:Y:S05]  /*0540*/  @!P0 BRA `(.L_x_240) ;  /* 0x0000000400bc8947 */ /* 0x000fea0003800000 */
[----:B------:R-:W0:Y:S01]  /*0550*/  LDC.64 R4, c[0x0][0x380] ;  /* 0x0000e000ff047b82 */ /* 0x000e220000000a00 */
[----:B------:R-:W-:-:S07]  /*0560*/  VIADD R20, R10, 0x200 ;  /* 0x000002000a147836 */ /* 0x000fce0000000000 */
[----:B------:R-:W1:Y:S02]  /*0570*/  LDC.64 R6, c[0x0][0x388] ;  /* 0x0000e200ff067b82 */ /* 0x000e640000000a00 */
.L_x_254:
[----:B------:R-:W-:-:S04]  /*0580*/  VIADD R17, R20, 0xfffffe00 ;  /* 0xfffffe0014117836 */ /* 0x000fc80000000000 */
[----:B0-----:R-:W-:-:S05]  /*0590*/  IMAD.WIDE R24, R17, 0x8, R4 ;  /* 0x0000000811187825 */ /* 0x001fca00078e0204 */
[----:B------:R-:W2:Y:S04]  /*05a0*/  LDG.E.64 R18, desc[UR8][R24.64] ;  /* 0x0000000818127981 */ /* 0x000ea8000c1e1b00 */
[----:B-----5:R0:W5:Y:S04]  /*05b0*/  LDG.E.64 R14, desc[UR8][R24.64+0x800] ;  /* 0x00080008180e7981 */ /* 0x020168000c1e1b00 */
[----:B------:R0:W5:Y:S04]  /*05c0*/  LDG.E.64 R12, desc[UR8][R24.64+0x1000] ;  /* 0x00100008180c7981 */ /* 0x000168000c1e1b00 */
[----:B------:R0:W5:Y:S01]  /*05d0*/  LDG.E.64 R10, desc[UR8][R24.64+0x1800] ;  /* 0x00180008180a7981 */ /* 0x000162000c1e1b00 */
[----:B-1----:R-:W-:Y:S01]  /*05e0*/  IADD3 R26, P1, PT, R17, R6, RZ ;  /* 0x00000006111a7210 */ /* 0x002fe20007f3e0ff */
[----:B------:R-:W-:Y:S01]  /*05f0*/  BSSY.RECONVERGENT B2, `(.L_x_246) ;  /* 0x0000017000027945 */ /* 0x000fe20003800200 */
[----:B------:R-:W-:-:S02]  /*0600*/  VIADD R23, R20, 0xffffff00 ;  /* 0xffffff0014177836 */ /* 0x000fc40000000000 */
[----:B------:R-:W-:Y:S01]  /*0610*/  LEA.HI.X.SX32 R27, R17, R7, 0x1, P1 ;  /* 0x00000007111b7211 */ /* 0x000fe200008f0eff */
[----:B------:R-:W-:-:S04]  /*0620*/  IMAD.MOV.U32 R22, RZ, RZ, R26 ;  /* 0x000000ffff167224 */ /* 0x000fc800078e001a */
        /* <DEDUP_REMOVED lines=19> */
.L_x_247:
[----:B------:R-:W-:Y:S05]  /*0760*/  BSYNC.RECONVERGENT B2 ;  /* 0x0000000000027941 */ /* 0x000fea0003800200 */
.L_x_246:
[----:B-----5:R-:W-:Y:S01]  /*0770*/  DSETP.GEU.AND P0, PT, |R16|, |R14|, PT ;  /* 0x4000000e1000722a */ /* 0x020fe20003f0e200 */
[C---:B------:R-:W-:Y:S01]  /*0780*/  IADD3 R19, P1, PT, R23.reuse, R6, RZ ;  /* 0x0000000617137210 */ /* 0x040fe20007f3e0ff */
[----:B------:R-:W-:Y:S01]  /*0790*/  BSSY.RECONVERGENT B2, `(.L_x_248) ;  /* 0x0000015000027945 */ /* 0x000fe20003800200 */
[----:B------:R-:W-:Y:S02]  /*07a0*/  IMAD.MOV.U32 R2, RZ, RZ, R14 ;  /* 0x000000ffff027224 */ /* 0x000fe400078e000e */
[----:B------:R-:W-:Y:S01]  /*07b0*/  LEA.HI.X.SX32 R18, R23, R7, 0x1, P1 ;  /* 0x0000000717127211 */ /* 0x000fe200008f0eff */
[----:B------:R-:W-:Y:S02]  /*07c0*/  IMAD.MOV.U32 R9, RZ, RZ, R19 ;  /* 0x000000ffff097224 */ /* 0x000fe400078e0013 */
[----:B------:R-:W-:Y:S01]  /*07d0*/  IMAD.MOV.U32 R3, RZ, RZ, R15 ;  /* 0x000000ffff037224 */ /* 0x000fe200078e000f */
[----:B------:R-:W-:-:S05]  /*07e0*/  MOV R8, R18 ;  /* 0x0000001200087202 */ /* 0x000fca0000000f00 */
        /* <DEDUP_REMOVED lines=15> */
.L_x_249:
[----:B------:R-:W-:Y:S05]  /*08e0*/  BSYNC.RECONVERGENT B2 ;  /* 0x0000000000027941 */ /* 0x000fea0003800200 */
.L_x_248:
[----:B------:R-:W-:Y:S01]  /*08f0*/  DSETP.GEU.AND P0, PT, |R2|, |R12|, PT ;  /* 0x4000000c0200722a */ /* 0x000fe20003f0e200 */
[CC--:B------:R-:W-:Y:S01]  /*0900*/  IADD3 R22, P1, PT, R20.reuse, R6.reuse, RZ ;  /* 0x0000000614167210 */ /* 0x0c0fe20007f3e0ff */
[C---:B------:R-:W-:Y:S01]  /*0910*/  VIADD R16, R20.reuse, 0x100 ;  /* 0x0000010014107836 */ /* 0x040fe20000000000 */
[----:B------:R-:W-:Y:S01]  /*0920*/  BSSY.RECONVERGENT B2, `(.L_x_250) ;  /* 0x0000016000027945 */ /* 0x000fe20003800200 */
[----:B------:R-:W-:Y:S01]  /*0930*/  IMAD.MOV.U32 R14, RZ, RZ, R12 ;  /* 0x000000ffff0e7224 */ /* 0x000fe200078e000c */
[----:B------:R-:W-:Y:S01]  /*0940*/  LEA.HI.X.SX32 R19, R20, R7, 0x1, P1 ;  /* 0x0000000714137211 */ /* 0x000fe200008f0eff */
[----:B------:R-:W-:Y:S01]  /*0950*/  IMAD.MOV.U32 R17, RZ, RZ, R22 ;  /* 0x000000ffff117224 */ /* 0x000fe200078e0016 */
[----:B------:R-:W-:Y:S01]  /*0960*/  IADD3 R24, P2, PT, R16, R6, RZ ;  /* 0x0000000610187210 */ /* 0x000fe20007f5e0ff */
[----:B------:R-:W-:Y:S02]  /*0970*/  IMAD.MOV.U32 R15, RZ, RZ, R13 ;  /* 0x000000ffff0f7224 */ /* 0x000fe400078e000d */
[----:B------:R-:W-:-:S04]  /*0980*/  IMAD.MOV.U32 R18, RZ, RZ, R19 ;  /* 0x000000ffff127224 */ /* 0x000fc800078e0013 */
[----:B------:R-:W-:Y:S06]  /*0990*/  @!P0 BRA `(.L_x_251) ;  /* 0x0000000000388947 */ /* 0x000fec0003800000 */
        /* <DEDUP_REMOVED lines=14> */
.L_x_251:
[----:B------:R-:W-:Y:S05]  /*0a80*/  BSYNC.RECONVERGENT B2 ;  /* 0x0000000000027941 */ /* 0x000fea0003800200 */
.L_x_250:
[----:B------:R-:W-:Y:S01]  /*0a90*/  DSETP.GEU.AND P0, PT, |R14|, |R10|, PT ;  /* 0x4000000a0e00722a */ /* 0x000fe20003f0e200 */
[----:B------:R-:W-:Y:S01]  /*0aa0*/  LEA.HI.X.SX32 R13, R16, R7, 0x1, P2 ;  /* 0x00000007100d7211 */ /* 0x000fe200010f0eff */
[----:B------:R-:W-:Y:S01]  /*0ab0*/  BSSY.RECONVERGENT B2, `(.L_x_252) ;  /* 0x0000014000027945 */ /* 0x000fe20003800200 */
[----:B------:R-:W-:Y:S02]  /*0ac0*/  IMAD.MOV.U32 R9, RZ, RZ, R24 ;  /* 0x000000ffff097224 */ /* 0x000fe400078e0018 */
[----:B------:R-:W-:Y:S02]  /*0ad0*/  IMAD.MOV.U32 R2, RZ, RZ, R10 ;  /* 0x000000ffff027224 */ /* 0x000fe400078e000a */
[----:B------:R-:W-:Y:S02]  /*0ae0*/  IMAD.MOV.U32 R8, RZ, RZ, R13 ;  /* 0x000000ffff087224 */ /* 0x000fe400078e000d */
[----:B------:R-:W-:-:S05]  /*0af0*/  IMAD.MOV.U32 R3, RZ, RZ, R11 ;  /* 0x000000ffff037224 */ /* 0x000fca00078e000b */
        /* <DEDUP_REMOVED lines=15> */
.L_x_253:
[----:B------:R-:W-:Y:S05]  /*0bf0*/  BSYNC.RECONVERGENT B2 ;  /* 0x0000000000027941 */ /* 0x000fea0003800200 */
.L_x_252:
[C---:B------:R-:W-:Y:S02]  /*0c00*/  VIADD R10, R20.reuse, 0x200 ;  /* 0x00000200140a7836 */ /* 0x040fe40000000000 */
[----:B------:R-:W-:-:S03]  /*0c10*/  VIADD R20, R20, 0x400 ;  /* 0x0000040014147836 */ /* 0x000fc60000000000 */
[----:B------:R-:W-:-:S13]  /*0c20*/  ISETP.GE.AND P0, PT, R10, UR5, PT ;  /* 0x000000050a007c0c */ /* 0x000fda000bf06270 */
[----:B------:R-:W-:Y:S05]  /*0c30*/  @!P0 BRA `(.L_x_254) ;  /* 0xfffffff800508947 */ /* 0x000fea000383ffff */
.L_x_240:
[----:B------:R-:W-:Y:S05]  /*0c40*/  BSYNC.RECONVERGENT B1 ;  /* 0x0000000000017941 */ /* 0x000fea0003800200 */
.L_x_239:
[----:B------:R-:W0:Y:S02]  /*0c50*/  LDCU UR6, c[0x0][0x398] ;  /* 0x00007300ff0677ac */ /* 0x000e240008000800 */
[----:B0-----:R-:W-:-:S09]  /*0c60*/  UISETP.GE.AND UP0, UPT, UR6, 0x100, UPT ;  /* 0x000001000600788c */ /* 0x001fd2000bf06270 */
[----:B------:R-:W-:Y:S05]  /*0c70*/  BRA.U !UP0, `(.L_x_255) ;  /* 0x0000001508507547 */ /* 0x000fea000b800000 */
        /* <DEDUP_REMOVED lines=32> */
.L_x_257:
[----:B------:R-:W-:Y:S05]  /*0e80*/  BSYNC.RECONVERGENT B1 ;  /* 0x0000000000017941 */ /* 0x000fea0003800200 */
.L_x_256:
        /* <DEDUP_REMOVED lines=31> */
.L_x_259:
[----:B------:R-:W-:Y:S05]  /*1080*/  BSYNC.RECONVERGENT B1 ;  /* 0x0000000000017941 */ /* 0x000fea0003800200 */
.L_x_258:
[----:B------:R-:W-:Y:S01]  /*1090*/  ISETP.GT.AND P0, PT, R10, 0x1b, PT ;  /* 0x0000001b0a00780c */ /* 0x000fe20003f04270 */
[----:B-1----:R1:W1:Y:S01]  /*10a0*/  SHFL.DOWN PT, R6, R2, 0x4, 0x1f ;  /* 0x08801f0002067f89 */ /* 0x00226200000e0000 */
[----:B------:R-:W-:Y:S01]  /*10b0*/  BSSY.RECONVERGENT B1, `(.L_x_260) ;  /* 0x000001d000017945 */ /* 0x000fe20003800200 */
[----:B0-----:R-:W-:Y:S02]  /*10c0*/  IMAD.MOV.U32 R11, RZ, RZ, R8 ;  /* 0x000000ffff0b7224 */ /* 0x001fe400078e0008 */
[----:B--2---:R0:W2:Y:S01]  /*10d0*/  SHFL.DOWN PT, R7, R3, 0x4, 0x1f ;  /* 0x08801f0003077f89 */ /* 0x0040a200000e0000 */
[----:B------:R-:W-:Y:S02]  /*10e0*/  IMAD.MOV.U32 R12, RZ, RZ, R9 ;  /* 0x000000ffff0c7224 */ /* 0x000fe400078e0009 */
[----:B------:R-:W-:Y:S01]  /*10f0*/  IMAD.MOV.U32 R4, RZ, RZ, R2 ;  /* 0x000000ffff047224 */ /* 0x000fe200078e0002 */
[----:B----4-:R0:W4:Y:S01]  /*1100*/  SHFL.DOWN PT, R13, R8, 0x4, 0x1f ;  /* 0x08801f00080d7f89 */ /* 0x01012200000e0000 */
[----:B------:R-:W-:-:S03]  /*1110*/  IMAD.MOV.U32 R5, RZ, RZ, R3 ;  /* 0x000000ffff057224 */ /* 0x000fc600078e0003 */
[----:B---3--:R0:W3:Y:S01]  /*1120*/  SHFL.DOWN PT, R14, R9, 0x4, 0x1f ;  /* 0x08801f00090e7f89 */ /* 0x0080e200000e0000 */
[----:B------:R-:W-:Y:S05]  /*1130*/  @P0 BRA `(.L_x_261) ;  /* 0x0000000000500947 */ /* 0x000fea0003800000 */
[----:B-12---:R-:W-:Y:S01]  /*1140*/  DSETP.GEU.AND P0, PT, |R2|, |R6|, PT ;  /* 0x400000060200722a */ /* 0x006fe20003f0e200 */
[----:B----4-:R-:W-:Y:S02]  /*1150*/  IMAD.MOV.U32 R11, RZ, RZ, R13 ;  /* 0x000000ffff0b7224 */ /* 0x010fe400078e000d */
        /* <DEDUP_REMOVED lines=18> */
.L_x_261:
[----:B------:R-:W-:Y:S05]  /*1280*/  BSYNC.RECONVERGENT B1 ;  /* 0x0000000000017941 */ /* 0x000fea0003800200 */
.L_x_260:
        /* <DEDUP_REMOVED lines=31> */
.L_x_263:
[----:B------:R-:W-:Y:S05]  /*1480*/  BSYNC.RECONVERGENT B1 ;  /* 0x0000000000017941 */ /* 0x000fea0003800200 */
.L_x_262:
[----:B------:R-:W-:Y:S01]  /*1490*/  ISETP.GT.AND P0, PT, R10, 0xf, PT ;  /* 0x0000000f0a00780c */ /* 0x000fe20003f04270 */
[----:B-1----:R1:W1:Y:S01]  /*14a0*/  SHFL.DOWN PT, R4, R2, 0x10, 0x1f ;  /* 0x0a001f0002047f89 */ /* 0x00226200000e0000 */
[----:B------:R-:W-:Y:S01]  /*14b0*/  BSSY.RECONVERGENT B1, `(.L_x_264) ;  /* 0x000001d000017945 */ /* 0x000fe20003800200 */
[----:B---3--:R-:W-:Y:S01]  /*14c0*/  MOV R14, R8 ;  /* 0x00000008000e7202 */ /* 0x008fe20000000f00 */
[----:B------:R-:W-:Y:S01]  /*14d0*/  IMAD.MOV.U32 R15, RZ, RZ, R9 ;  /* 0x000000ffff0f7224 */ /* 0x000fe200078e0009 */
[----:B0-----:R0:W3:Y:S01]  /*14e0*/  SHFL.DOWN PT, R5, R3, 0x10, 0x1f ;  /* 0x0a001f0003057f89 */ /* 0x0010e200000e0000 */
[----:B------:R-:W-:Y:S02]  /*14f0*/  IMAD.MOV.U32 R12, RZ, RZ, R2 ;  /* 0x000000ffff0c7224 */ /* 0x000fe400078e0002 */
[----:B----4-:R-:W-:Y:S01]  /*1500*/  IMAD.MOV.U32 R13, RZ, RZ, R3 ;  /* 0x000000ffff0d7224 */ /* 0x010fe200078e0003 */
[----:B--2---:R0:W2:Y:S04]  /*1510*/  SHFL.DOWN PT, R7, R8, 0x10, 0x1f ;  /* 0x0a001f0008077f89 */ /* 0x0040a800000e0000 */
[----:B------:R0:W4:Y:S01]  /*1520*/  SHFL.DOWN PT, R6, R9, 0x10, 0x1f ;  /* 0x0a001f0009067f89 */ /* 0x00012200000e0000 */
        /* <DEDUP_REMOVED lines=21> */
.L_x_265:
[----:B------:R-:W-:Y:S05]  /*1680*/  BSYNC.RECONVERGENT B1 ;  /* 0x0000000000017941 */ /* 0x000fea0003800200 */
.L_x_264:
        /* <DEDUP_REMOVED lines=11> */
.L_x_267:
[----:B------:R-:W-:Y:S05]  /*1740*/  BSYNC.RECONVERGENT B1 ;  /* 0x0000000000017941 */ /* 0x000fea0003800200 */
.L_x_266:
        /* <DEDUP_REMOVED lines=8> */
[----:B-1234-:R-:W1:Y:S04]  /*17d0*/  LDS.128 R4, [R0+0x20] ;  /* 0x0000200000047984 */ /* 0x01ee680000000c00 */
[----:B------:R2:W3:Y:S04]  /*17e0*/  LDS.64 R2, [R0+0x80] ;  /* 0x0000800000027984 */ /* 0x0004e80000000a00 */
[----:B------:R2:W4:Y:S01]  /*17f0*/  LDS.128 R8, [R0+0x30] ;  /* 0x0000300000087984 */ /* 0x0005220000000c00 */
        /* <DEDUP_REMOVED lines=20> */
.L_x_270:
[----:B------:R-:W-:Y:S05]  /*1940*/  BSYNC.RECONVERGENT B1 ;  /* 0x0000000000017941 */ /* 0x000fea0003800200 */
.L_x_269:
        /* <DEDUP_REMOVED lines=23> */
.L_x_272:
[----:B------:R-:W-:Y:S05]  /*1ac0*/  BSYNC.RECONVERGENT B1 ;  /* 0x0000000000017941 */ /* 0x000fea0003800200 */
.L_x_271:
        /* <DEDUP_REMOVED lines=21> */
.L_x_274:
[----:B------:R-:W-:Y:S05]  /*1c20*/  BSYNC.RECONVERGENT B1 ;  /* 0x0000000000017941 */ /* 0x000fea0003800200 */
.L_x_273:
[----:B------:R0:W1:Y:S01]  /*1c30*/  LDS.128 R8, [R0+0x60] ;  /* 0x0000600000087984 */ /* 0x0000620000000c00 */
[----:B------:R-:W-:Y:S01]  /*1c40*/  DSETP.GEU.AND P0, PT, |R20|, |R14|, PT ;  /* 0x4000000e1400722a */ /* 0x000fe20003f0e200 */
[----:B------:R-:W-:Y:S01]  /*1c50*/  BSSY.RECONVERGENT B1, `(.L_x_275) ;  /* 0x0000015000017945 */ /* 0x000fe20003800200 */
[----:B------:R-:W-:Y:S01]  /*1c60*/  MOV R12, R14 ;  /* 0x0000000e000c7202 */ /* 0x000fe20000000f00 */
        /* <DEDUP_REMOVED lines=19> */
.L_x_276:
[----:B------:R-:W-:Y:S05]  /*1da0*/  BSYNC.RECONVERGENT B1 ;  /* 0x0000000000017941 */ /* 0x000fea0003800200 */
.L_x_275:
        /* <DEDUP_REMOVED lines=21> */
.L_x_278:
[----:B------:R-:W-:Y:S05]  /*1f00*/  BSYNC.RECONVERGENT B1 ;  /* 0x0000000000017941 */ /* 0x000fea0003800200 */
.L_x_277:
        /* <DEDUP_REMOVED lines=21> */
.L_x_280:
[----:B------:R-:W-:Y:S05]  /*2060*/  BSYNC.RECONVERGENT B1 ;  /* 0x0000000000017941 */ /* 0x000fea0003800200 */
.L_x_279:
        /* <DEDUP_REMOVED lines=21> */
.L_x_255:
[----:B------:R-:W0:Y:S01]  /*21c0*/  S2R R4, SR_LANEID ;  /* 0x0000000000047919 */ /* 0x000e220000000000 */
[----:B------:R-:W-:Y:S01]  /*21d0*/  LOP3.LUT R5, R0, 0x3e0, RZ, 0xc0, !PT ;  /* 0x000003e000057812 */ /* 0x000fe200078ec0ff */
[----:B------:R-:W-:Y:S01]  /*21e0*/  BSSY.RECONVERGENT B1, `(.L_x_281) ;  /* 0x0000024000017945 */ /* 0x000fe20003800200 */
[----:B------:R-:W-:Y:S02]  /*21f0*/  IMAD.MOV.U32 R12, RZ, RZ, R9 ;  /* 0x000000ffff0c7224 */ /* 0x000fe400078e0009 */
[----:B------:R-:W-:Y:S02]  /*2200*/  IMAD.MOV.U32 R14, RZ, RZ, R8 ;  /* 0x000000ffff0e7224 */ /* 0x000fe400078e0008 */
[----:B------:R-:W-:Y:S01]  /*2210*/  VIADD R6, R5, 0x20 ;  /* 0x0000002005067836 */ /* 0x000fe20000000000 */
[----:B------:R-:W-:Y:S01]  /*2220*/  LOP3.LUT R5, RZ, R5, RZ, 0x33, !PT ;  /* 0x00000005ff057212 */ /* 0x000fe200078e33ff */
[----:B-----5:R-:W-:-:S03]  /*2230*/  IMAD.MOV.U32 R7, RZ, RZ, R3 ;  /* 0x000000ffff077224 */ /* 0x020fc600078e0003 */
[----:B------:R-:W-:Y:S01]  /*2240*/  ISETP.GT.AND P0, PT, R6, UR6, PT ;  /* 0x0000000606007c0c */ /* 0x000fe2000bf04270 */
[----:B------:R-:W-:Y:S01]  /*2250*/  VIADD R5, R5, UR6 ;  /* 0x0000000605057c36 */ /* 0x000fe20008000000 */
[----:B------:R-:W-:-:S04]  /*2260*/  MOV R6, R2 ;  /* 0x0000000200067202 */ /* 0x000fc80000000f00 */
[----:B------:R-:W-:-:S05]  /*2270*/  SEL R5, R5, 0x1f, P0 ;  /* 0x0000001f05057807 */ /* 0x000fca0000000000 */
[----:B------:R1:W2:Y:S04]  /*2280*/  SHFL.DOWN PT, R10, R2, 0x1, R5 ;  /* 0x08200000020a7989 */ /* 0x0002a800000e0005 */
[----:B------:R1:W3:Y:S04]  /*2290*/  SHFL.DOWN PT, R11, R3, 0x1, R5 ;  /* 0x08200000030b7989 */ /* 0x0002e800000e0005 */
[----:B------:R1:W4:Y:S01]  /*22a0*/  SHFL.DOWN PT, R16, R9, 0x1, R5 ;  /* 0x0820000009107989 */ /* 0x00032200000e0005 */
[----:B0-----:R-:W-:-:S03]  /*22b0*/  ISETP.GE.AND P0, PT, R4, R5, PT ;  /* 0x000000050400720c */ /* 0x001fc60003f06270 */
[----:B------:R1:W0:Y:S10]  /*22c0*/  SHFL.DOWN PT, R13, R8, 0x1, R5 ;  /* 0x08200000080d7989 */ /* 0x00023400000e0005 */
[----:B-1----:R-:W-:Y:S05]  /*22d0*/  @P0 BRA `(.L_x_282) ;  /* 0x0000000000500947 */ /* 0x002fea0003800000 */
[----:B--23--:R-:W-:Y:S01]  /*22e0*/  DSETP.GEU.AND P0, PT, |R2|, |R10|, PT ;  /* 0x4000000a0200722a */ /* 0x00cfe20003f0e200 */
        /* <DEDUP_REMOVED lines=19> */
.L_x_282:
[----:B------:R-:W-:Y:S05]  /*2420*/  BSYNC.RECONVERGENT B1 ;  /* 0x0000000000017941 */ /* 0x000fea0003800200 */
.L_x_281:
[----:B------:R-:W-:Y:S01]  /*2430*/  VIADD R2, R4, 0x2 ;  /* 0x0000000204027836 */ /* 0x000fe20000000000 */
[----:B------:R1:W1:Y:S01]  /*2440*/  SHFL.DOWN PT, R8, R6, 0x2, R5 ;  /* 0x0840000006087989 */ /* 0x00026200000e0005 */
[----:B------:R-:W-:Y:S01]  /*2450*/  BSSY.RECONVERGENT B1, `(.L_x_283) ;  /* 0x000001e000017945 */ /* 0x000fe20003800200 */
[----:B--2---:R-:W-:Y:S02]  /*2460*/  IMAD.MOV.U32 R10, RZ, RZ, R12 ;  /* 0x000000ffff0a7224 */ /* 0x004fe400078e000c */
[----:B------:R-:W-:Y:S01]  /*2470*/  ISETP.GT.AND P0, PT, R2, R5, PT ;  /* 0x000000050200720c */ /* 0x000fe20003f04270 */
[----:B------:R2:W1:Y:S01]  /*2480*/  SHFL.DOWN PT, R9, R7, 0x2, R5 ;  /* 0x0840000007097989 */ /* 0x00046200000e0005 */
[----:B----4-:R-:W-:Y:S02]  /*2490*/  IMAD.MOV.U32 R16, RZ, RZ, R14 ;  /* 0x000000ffff107224 */ /* 0x010fe400078e000e */
[----:B------:R-:W-:Y:S01]  /*24a0*/  IMAD.MOV.U32 R2, RZ, RZ, R6 ;  /* 0x000000ffff027224 */ /* 0x000fe200078e0006 */
[----:B---3--:R2:W3:Y:S01]  /*24b0*/  SHFL.DOWN PT, R11, R12, 0x2, R5 ;  /* 0x084000000c0b7989 */ /* 0x0084e200000e0005 */
[----:B------:R-:W-:-:S03]  /*24c0*/  IMAD.MOV.U32 R3, RZ, RZ, R7 ;  /* 0x000000ffff037224 */ /* 0x000fc600078e0007 */
[----:B0-----:R2:W0:Y:S04]  /*24d0*/  SHFL.DOWN PT, R13, R14, 0x2, R5 ;  /* 0x084000000e0d7989 */ /* 0x00142800000e0005 */
        /* <DEDUP_REMOVED lines=21> */
.L_x_284:
[----:B------:R-:W-:Y:S05]  /*2630*/  BSYNC.RECONVERGENT B1 ;  /* 0x0000000000017941 */ /* 0x000fea0003800200 */
.L_x_283:
[----:B-1----:R-:W-:Y:S01]  /*2640*/  VIADD R6, R4, 0x4 ;  /* 0x0000000404067836 */ /* 0x002fe20000000000 */
[----:B------:R1:W4:Y:S01]  /*2650*/  SHFL.DOWN PT, R8, R2, 0x4, R5 ;  /* 0x0880000002087989 */ /* 0x00032200000e0005 */
[----:B------:R-:W-:Y:S01]  /*2660*/  BSSY.RECONVERGENT B1, `(.L_x_285) ;  /* 0x000001e000017945 */ /* 0x000fe20003800200 */
[----:B--2---:R-:W-:Y:S02]  /*2670*/  IMAD.MOV.U32 R12, RZ, RZ, R10 ;  /* 0x000000ffff0c7224 */ /* 0x004fe400078e000a */
[----:B------:R-:W-:Y:S01]  /*2680*/  ISETP.GT.AND P0, PT, R6, R5, PT ;  /* 0x000000050600720c */ /* 0x000fe20003f04270 */
[----:B------:R1:W2:Y:S01]  /*2690*/  SHFL.DOWN PT, R9, R3, 0x4, R5 ;  /* 0x0880000003097989 */ /* 0x0002a200000e0005 */
[----:B------:R-:W-:Y:S02]  /*26a0*/  IMAD.MOV.U32 R14, RZ, RZ, R16 ;  /* 0x000000ffff0e7224 */ /* 0x000fe400078e0010 */
[----:B------:R-:W-:Y:S01]  /*26b0*/  IMAD.MOV.U32 R6, RZ, RZ, R2 ;  /* 0x000000ffff067224 */ /* 0x000fe200078e0002 */
[----:B---3--:R1:W3:Y:S01]  /*26c0*/  SHFL.DOWN PT, R11, R10, 0x4, R5 ;  /* 0x088000000a0b7989 */ /* 0x0082e200000e0005 */
[----:B------:R-:W-:-:S03]  /*26d0*/  IMAD.MOV.U32 R7, RZ, RZ, R3 ;  /* 0x000000ffff077224 */ /* 0x000fc600078e0003 */
[----:B0-----:R1:W0:Y:S04]  /*26e0*/  SHFL.DOWN PT, R13, R16, 0x4, R5 ;  /* 0x08800000100d7989 */ /* 0x00122800000e0005 */
[----:B------:R-:W-:Y:S05]  /*26f0*/  @P0 BRA `(.L_x_286) ;  /* 0x0000000000500947 */ /* 0x000fea0003800000 */
[----:B--2-4-:R-:W-:Y:S01]  /*2700*/  DSETP.GEU.AND P0, PT, |R2|, |R8|, PT ;  /* 0x400000080200722a */ /* 0x014fe20003f0e200 */
        /* <DEDUP_REMOVED lines=19> */
.L_x_286:
[----:B------:R-:W-:Y:S05]  /*2840*/  BSYNC.RECONVERGENT B1 ;  /* 0x0000000000017941 */ /* 0x000fea0003800200 */
.L_x_285:
[----:B-1----:R-:W-:Y:S01]  /*2850*/  IADD3 R2, PT, PT, R4, 0x8, RZ ;  /* 0x0000000804027810 */ /* 0x002fe20007ffe0ff */
[----:B----4-:R1:W4:Y:S01]  /*2860*/  SHFL.DOWN PT, R8, R6, 0x8, R5 ;  /* 0x0900000006087989 */ /* 0x01032200000e0005 */
[----:B------:R-:W-:Y:S01]  /*2870*/  BSSY.RECONVERGENT B1, `(.L_x_287) ;  /* 0x000001e000017945 */ /* 0x000fe20003800200 */
[----:B------:R-:W-:Y:S01]  /*2880*/  IMAD.MOV.U32 R10, RZ, RZ, R12 ;  /* 0x000000ffff0a7224 */ /* 0x000fe200078e000c */
[----:B------:R-:W-:Y:S01]  /*2890*/  ISETP.GT.AND P0, PT, R2, R5, PT ;  /* 0x000000050200720c */ /* 0x000fe20003f04270 */
[----:B--2---:R1:W2:Y:S01]  /*28a0*/  SHFL.DOWN PT, R9, R7, 0x8, R5 ;  /* 0x0900000007097989 */ /* 0x0042a200000e0005 */
        /* <DEDUP_REMOVED lines=26> */
.L_x_288:
[----:B------:R-:W-:Y:S05]  /*2a50*/  BSYNC.RECONVERGENT B1 ;  /* 0x0000000000017941 */ /* 0x000fea0003800200 */
.L_x_287:
[----:B----4-:R-:W-:Y:S01]  /*2a60*/  VIADD R8, R4, 0x10 ;  /* 0x0000001004087836 */ /* 0x010fe20000000000 */
[----:B-1----:R1:W4:Y:S01]  /*2a70*/  SHFL.DOWN PT, R6, R2, 0x10, R5 ;  /* 0x0a00000002067989 */ /* 0x00232200000e0005 */
[----:B------:R-:W-:Y:S01]  /*2a80*/  BSSY.RECONVERGENT B1, `(.L_x_289) ;  /* 0x000001e000017945 */ /* 0x000fe20003800200 */
[----:B------:R-:W-:Y:S02]  /*2a90*/  IMAD.MOV.U32 R14, RZ, RZ, R10 ;  /* 0x000000ffff0e7224 */ /* 0x000fe400078e000a */
[----:B------:R-:W-:Y:S01]  /*2aa0*/  ISETP.GT.AND P0, PT, R8, R5, PT ;  /* 0x000000050800720c */ /* 0x000fe20003f04270 */
[----:B------:R1:W1:Y:S01]  /*2ab0*/  SHFL.DOWN PT, R7, R3, 0x10, R5 ;  /* 0x0a00000003077989 */ /* 0x00026200000e0005 */
[----:B------:R-:W-:Y:S02]  /*2ac0*/  IMAD.MOV.U32 R15, RZ, RZ, R16 ;  /* 0x000000ffff0f7224 */ /* 0x000fe400078e0010 */
[----:B------:R-:W-:Y:S01]  /*2ad0*/  IMAD.MOV.U32 R12, RZ, RZ, R2 ;  /* 0x000000ffff0c7224 */ /* 0x000fe200078e0002 */
[----:B--2---:R2:W1:Y:S01]  /*2ae0*/  SHFL.DOWN PT, R9, R10, 0x10, R5 ;  /* 0x0a0000000a097989 */ /* 0x00446200000e0005 */
[----:B0-----:R-:W-:-:S03]  /*2af0*/  IMAD.MOV.U32 R13, RZ, RZ, R3 ;  /* 0x000000ffff0d7224 */ /* 0x001fc600078e0003 */
[----:B---3--:R2:W0:Y:S04]  /*2b00*/  SHFL.DOWN PT, R11, R16, 0x10, R5 ;  /* 0x0a000000100b7989 */ /* 0x00842800000e0005 */
[----:B------:R-:W-:Y:S05]  /*2b10*/  @P0 BRA `(.L_x_290) ;  /* 0x0000000000500947 */ /* 0x000fea0003800000 */
[----:B-1--4-:R-:W-:Y:S01]  /*2b20*/  DSETP.GEU.AND P0, PT, |R2|, |R6|, PT ;  /* 0x400000060200722a */ /* 0x012fe20003f0e200 */
[----:B------:R-:W-:Y:S02]  /*2b30*/  IMAD.MOV.U32 R14, RZ, RZ, R9 ;  /* 0x000000ffff0e7224 */ /* 0x000fe400078e0009 */
        /* <DEDUP_REMOVED lines=18> */
.L_x_290:
[----:B------:R-:W-:Y:S05]  /*2c60*/  BSYNC.RECONVERGENT B1 ;  /* 0x0000000000017941 */ /* 0x000fea0003800200 */
.L_x_289:
[----:B------:R-:W-:Y:S01]  /*2c70*/  ISETP.NE.AND P0, PT, R4, RZ, PT ;  /* 0x000000ff0400720c */ /* 0x000fe20003f05270 */
[----:B------:R-:W-:-:S12]  /*2c80*/  BSSY.RECONVERGENT B1, `(.L_x_291) ;  /* 0x000000a000017945 */ /* 0x000fd80003800200 */
[----:B------:R-:W-:Y:S05]  /*2c90*/  @P0 BRA `(.L_x_292) ;  /* 0x0000000000200947 */ /* 0x000fea0003800000 */
[----:B------:R-:W3:Y:S01]  /*2ca0*/  S2R R4, SR_CgaCtaId ;  /* 0x0000000000047919 */ /* 0x000ee20000008800 */
[----:B-1----:R-:W-:Y:S02]  /*2cb0*/  MOV R3, 0x400 ;  /* 0x0000040000037802 */ /* 0x002fe40000000f00 */
[----:B------:R-:W-:-:S04]  /*2cc0*/  SHF.R.U32.HI R2, RZ, 0x1, R0 ;  /* 0x00000001ff027819 */ /* 0x000fc80000011600 */
[----:B------:R-:W-:Y:S02]  /*2cd0*/  LOP3.LUT R2, R2, 0x1f0, RZ, 0xc0, !PT ;  /* 0x000001f002027812 */ /* 0x000fe400078ec0ff */
[----:B---3--:R-:W-:-:S05]  /*2ce0*/  LEA R3, R4, R3, 0x18 ;  /* 0x0000000304037211 */ /* 0x008fca00078ec0ff */
[----:B------:R-:W-:-:S05]  /*2cf0*/  IMAD.IADD R3, R2, 0x1, R3 ;  /* 0x0000000102037824 */ /* 0x000fca00078e0203 */
[----:B------:R3:W-:Y:S04]  /*2d00*/  STS.64 [R3+0x10], R14 ;  /* 0x0000100e03007388 */ /* 0x0007e80000000a00 */
[----:B------:R3:W-:Y:S02]  /*2d10*/  STS.64 [R3+0x8], R12 ;  /* 0x0000080c03007388 */ /* 0x0007e40000000a00 */
.L_x_292:
[----:B------:R-:W-:Y:S05]  /*2d20*/  BSYNC.RECONVERGENT B1 ;  /* 0x0000000000017941 */ /* 0x000fea0003800200 */
.L_x_291:
[----:B------:R-:W-:Y:S01]  /*2d30*/  BAR.SYNC.DEFER_BLOCKING 0x0 ;  /* 0x0000000000007b1d */ /* 0x000fe20000010000 */
[----:B------:R-:W-:-:S13]  /*2d40*/  ISETP.NE.AND P1, PT, R0, RZ, PT ;  /* 0x000000ff0000720c */ /* 0x000fda0003f25270 */
[----:B------:R-:W-:Y:S05]  /*2d50*/  @P1 BRA `(.L_x_268) ;  /* 0x0000003400b81947 */ /* 0x000fea0003800000 */
[----:B------:R-:W-:Y:S01]  /*2d60*/  UISETP.GE.AND UP0, UPT, UR6, 0x21, UPT ;  /* 0x000000210600788c */ /* 0x000fe2000bf06270 */
[----:B0-----:R-:W-:Y:S02]  /*2d70*/  IMAD.MOV.U32 R11, RZ, RZ, R14 ;  /* 0x000000ffff0b7224 */ /* 0x001fe400078e000e */
[----:B------:R-:W-:Y:S02]  /*2d80*/  IMAD.MOV.U32 R8, RZ, RZ, R15 ;  /* 0x000000ffff087224 */ /* 0x000fe400078e000f */
[----:B-1----:R-:W-:Y:S02]  /*2d90*/  IMAD.MOV.U32 R2, RZ, RZ, R12 ;  /* 0x000000ffff027224 */ /* 0x002fe400078e000c */
[----:B---3--:R-:W-:Y:S02]  /*2da0*/  IMAD.MOV.U32 R3, RZ, RZ, R13 ;  /* 0x000000ffff037224 */ /* 0x008fe400078e000d */
[----:B------:R-:W-:Y:S05]  /*2db0*/  BRA.U !UP0, `(.L_x_293) ;  /* 0x00000001086c7547 */ /* 0x000fea000b800000 */
[----:B------:R-:W0:Y:S01]  /*2dc0*/  S2UR UR5, SR_CgaCtaId ;  /* 0x00000000000579c3 */ /* 0x000e220000008800 */
[----:B------:R-:W-:Y:S01]  /*2dd0*/  UMOV UR4, 0x400 ;  /* 0x0000040000047882 */ /* 0x000fe20000000000 */
[----:B------:R-:W-:Y:S01]  /*2de0*/  BSSY.RECONVERGENT B1, `(.L_x_293) ;  /* 0x0000018000017945 */ /* 0x000fe20003800200 */
[----:B0-----:R-:W-:-:S09]  /*2df0*/  ULEA UR4, UR5, UR4, 0x18 ;  /* 0x0000000405047291 */ /* 0x001fd2000f8ec0ff */
[----:B--2---:R-:W0:Y:S04]  /*2e00*/  LDS.64 R4, [UR4+0x18] ;  /* 0x00001804ff047984 */ /* 0x004e280008000a00 */
        /* <DEDUP_REMOVED lines=21> */
.L_x_294:
[----:B------:R-:W-:Y:S05]  /*2f60*/  BSYNC.RECONVERGENT B1 ;  /* 0x0000000000017941 */ /* 0x000fea0003800200 */
.L_x_293:
[----:B------:R-:W-:Y:S01]  /*2f70*/  UISETP.GE.AND UP0, UPT, UR6, 0x41, UPT ;  /* 0x000000410600788c */ /* 0x000fe2000bf06270 */
[----:B------:R-:W-:Y:S02]  /*2f80*/  IMAD.MOV.U32 R9, RZ, RZ, R11 ;  /* 0x000000ffff097224 */ /* 0x000fe400078e000b */
[----:B------:R-:W-:Y:S02]  /*2f90*/  IMAD.MOV.U32 R0, RZ, RZ, R8 ;  /* 0x000000ffff007224 */ /* 0x000fe400078e0008 */
[----:B------:R-:W-:Y:S02]  /*2fa0*/  IMAD.MOV.U32 R4, RZ, RZ, R2 ;  /* 0x000000ffff047224 */ /* 0x000fe400078e0002 */
[----:B--2---:R-:W-:Y:S02]  /*2fb0*/  IMAD.MOV.U32 R5, RZ, RZ, R3 ;  /* 0x000000ffff057224 */ /* 0x004fe400078e0003 */
[----:B------:R-:W-:Y:S05]  /*2fc0*/  BRA.U !UP0, `(.L_x_295) ;  /* 0x00000001086c7547 */ /* 0x000fea000b800000 */
[----:B------:R-:W0:Y:S01]  /*2fd0*/  S2UR UR5, SR_CgaCtaId ;  /* 0x00000000000579c3 */ /* 0x000e220000008800 */
[----:B------:R-:W-:Y:S01]  /*2fe0*/  UMOV UR4, 0x400 ;  /* 0x0000040000047882 */ /* 0x000fe20000000000 */
[----:B------:R-:W-:Y:S01]  /*2ff0*/  BSSY.RECONVERGENT B1, `(.L_x_295) ;  /* 0x0000018000017945 */ /* 0x000fe20003800200 */
[----:B0-----:R-:W-:-:S09]  /*3000*/  ULEA UR4, UR5, UR4, 0x18 ;  /* 0x0000000405047291 */ /* 0x001fd2000f8ec0ff */
[----:B----4-:R-:W0:Y:S04]  /*3010*/  LDS.64 R6, [UR4+0x28] ;  /* 0x00002804ff067984 */ /* 0x010e280008000a00 */
        /* <DEDUP_REMOVED lines=21> */
.L_x_296:
[----:B------:R-:W-:Y:S05]  /*3170*/  BSYNC.RECONVERGENT B1 ;  /* 0x0000000000017941 */ /* 0x000fea0003800200 */
.L_x_295:
        /* <DEDUP_REMOVED lines=32> */
.L_x_298:
[----:B------:R-:W-:Y:S05]  /*3380*/  BSYNC.RECONVERGENT B1 ;  /* 0x0000000000017941 */ /* 0x000fea0003800200 */
.L_x_297:
        /* <DEDUP_REMOVED lines=32> */
.L_x_300:
[----:B------:R-:W-:Y:S05]  /*3590*/  BSYNC.RECONVERGENT B1 ;  /* 0x0000000000017941 */ /* 0x000fea0003800200 */
.L_x_299:
        /* <DEDUP_REMOVED lines=32> */
.L_x_302:
[----:B------:R-:W-:Y:S05]  /*37a0*/  BSYNC.RECONVERGENT B1 ;  /* 0x0000000000017941 */ /* 0x000fea0003800200 */
.L_x_301:
        /* <DEDUP_REMOVED lines=32> */
.L_x_304:
[----:B------:R-:W-:Y:S05]  /*39b0*/  BSYNC.RECONVERGENT B1 ;  /* 0x0000000000017941 */ /* 0x000fea0003800200 */
.L_x_303:
        /* <DEDUP_REMOVED lines=32> */
.L_x_236:
[----:B------:R-:W1:Y:S01]  /*3bc0*/  S2R R0, SR_TID.X ;  /* 0x0000000000007919 */ /* 0x000e620000002100 */
[----:B------:R-:W1:Y:S01]  /*3bd0*/  LDC.64 R2, c[0x0][0x380] ;  /* 0x0000e000ff027b82 */ /* 0x000e620000000a00 */
[----:B------:R-:W2:Y:S01]  /*3be0*/  LDCU.64 UR6, c[0x0][0x388] ;  /* 0x00007100ff0677ac */ /* 0x000ea20008000a00 */
[----:B-1----:R-:W-:-:S05]  /*3bf0*/  IMAD.WIDE.U32 R2, R0, 0x8, R2 ;  /* 0x0000000800027825 */ /* 0x002fca00078e0002 */
[----:B0-----:R-:W3:Y:S04]  /*3c00*/  LDG.E.64 R4, desc[UR8][R2.64] ;  /* 0x0000000802047981 */ /* 0x001ee8000c1e1b00 */
[----:B------:R-:W3:Y:S04]  /*3c10*/  LDG.E.64 R6, desc[UR8][R2.64+0x800] ;  /* 0x0008000802067981 */ /* 0x000ee8000c1e1b00 */
[----:B------:R-:W4:Y:S04]  /*3c20*/  LDG.E.64 R8, desc[UR8][R2.64+0x1000] ;  /* 0x0010000802087981 */ /* 0x000f28000c1e1b00 */
[----:B------:R-:W5:Y:S04]  /*3c30*/  LDG.E.64 R12, desc[UR8][R2.64+0x1800] ;  /* 0x00180008020c7981 */ /* 0x000f68000c1e1b00 */
[----:B------:R-:W5:Y:S01]  /*3c40*/  LDG.E.64 R10, desc[UR8][R2.64+0x2000] ;  /* 0x00200008020a7981 */ /* 0x000f62000c1e1b00 */
[----:B------:R-:W-:Y:S01]  /*3c50*/  BSSY.RECONVERGENT B1, `(.L_x_305) ;  /* 0x000001c000017945 */ /* 0x000fe20003800200 */
[----:B---3--:R-:W-:-:S06]  /*3c60*/  DSETP.GEU.AND P0, PT, |R4|, |R6|, PT ;  /* 0x400000060400722a */ /* 0x008fcc0003f0e200 */
[----:B------:R-:W-:Y:S02]  /*3c70*/  FSEL R4, R4, R6, P0 ;  /* 0x0000000604047208 */ /* 0x000fe40000000000 */
[----:B------:R-:W-:Y:S01]  /*3c80*/  FSEL R5, R5, R7, P0 ;  /* 0x0000000705057208 */ /* 0x000fe20000000000 */
[C---:B------:R-:W-:Y:S01]  /*3c90*/  VIADD R7, R0.reuse, 0x200 ;  /* 0x0000020000077836 */ /* 0x040fe20000000000 */
[----:B------:R-:W-:-:S04]  /*3ca0*/  LOP3.LUT R6, R0, 0x400, RZ, 0xfc, !PT ;  /* 0x0000040000067812 */ /* 0x000fc800078efcff */
[----:B----4-:R-:W-:Y:S01]  /*3cb0*/  DSETP.GEU.AND P1, PT, |R4|, |R8|, PT ;  /* 0x400000080400722a */ /* 0x010fe20003f2e200 */
[----:B--2---:R-:W-:-:S05]  /*3cc0*/  IADD3 R17, P4, PT, R6, UR6, RZ ;  /* 0x0000000606117c10 */ /* 0x004fca000ff9e0ff */
[----:B------:R-:W-:Y:S01]  /*3cd0*/  FSEL R4, R4, R8, P1 ;  /* 0x0000000804047208 */ /* 0x000fe20000800000 */
[----:B------:R-:W-:Y:S01]  /*3ce0*/  IMAD.X R16, RZ, RZ, UR7, P4 ;  /* 0x00000007ff107e24 */ /* 0x000fe2000a0e06ff */
[----:B------:R-:W-:Y:S01]  /*3cf0*/  FSEL R5, R5, R9, P1 ;  /* 0x0000000905057208 */ /* 0x000fe20000800000 */
[----:B------:R-:W-:-:S05]  /*3d00*/  VIADD R9, R0, 0x100 ;  /* 0x0000010000097836 */ /* 0x000fca0000000000 */
[----:B-----5:R-:W-:Y:S01]  /*3d10*/  DSETP.GEU.AND P2, PT, |R4|, |R12|, PT ;  /* 0x4000000c0400722a */ /* 0x020fe20003f4e200 */
[----:B------:R-:W-:-:S05]  /*3d20*/  @P1 SEL R7, R0, R9, P0 ;  /* 0x0000000900071207 */ /* 0x000fca0000000000 */
[----:B------:R-:W-:Y:S02]  /*3d30*/  FSEL R4, R4, R12, P2 ;  /* 0x0000000c04047208 */ /* 0x000fe40001000000 */
[----:B------:R-:W-:-:S06]  /*3d40*/  FSEL R5, R5, R13, P2 ;  /* 0x0000000d05057208 */ /* 0x000fcc0001000000 */
[----:B------:R-:W-:Y:S01]  /*3d50*/  DSETP.GEU.AND P3, PT, |R4|, |R10|, PT ;  /* 0x4000000a0400722a */ /* 0x000fe20003f6e200 */
[----:B------:R-:W-:-:S13]  /*3d60*/  @!P2 VIADD R7, R0, 0x300 ;  /* 0x000003000007a836 */ /* 0x000fda0000000000 */
[----:B------:R-:W-:Y:S05]  /*3d70*/  @!P3 BRA `(.L_x_306) ;  /* 0x000000000024b947 */ /* 0x000fea0003800000 */
[C---:B------:R-:W-:Y:S02]  /*3d80*/  ISETP.GE.U32.AND P0, PT, R7.reuse, R6, PT ;  /* 0x000000060700720c */ /* 0x040fe40003f06070 */
[----:B------:R-:W-:Y:S02]  /*3d90*/  IADD3 R6, P1, PT, R7, UR6, RZ ;  /* 0x0000000607067c10 */ /* 0x000fe4000ff3e0ff */
[----:B------:R-:W-:-:S03]  /*3da0*/  ISETP.GE.U32.AND.EX P0, PT, RZ, RZ, PT, P0 ;  /* 0x000000ffff00720c */ /* 0x000fc60003f06100 */
[----:B------:R-:W-:-:S10]  /*3db0*/  IMAD.X R7, RZ, RZ, UR7, P1 ;  /* 0x00000007ff077e24 */ /* 0x000fd400088e06ff */
[----:B------:R-:W-:-:S06]  /*3dc0*/  DSETP.LT.OR P0, PT, |R10|, |R4|, !P0 ;  /* 0x400000040a00722a */ /* 0x000fcc0004701600 */
[----:B------:R-:W-:Y:S02]  /*3dd0*/  FSEL R10, R4, R10, P0 ;  /* 0x0000000a040a7208 */ /* 0x000fe40000000000 */
[----:B------:R-:W-:Y:S02]  /*3de0*/  FSEL R11, R5, R11, P0 ;  /* 0x0000000b050b7208 */ /* 0x000fe40000000000 */
[----:B------:R-:W-:Y:S02]  /*3df0*/  SEL R17, R6, R17, P0 ;  /* 0x0000001106117207 */ /* 0x000fe40000000000 */
[----:B------:R-:W-:-:S07]  /*3e00*/  SEL R16, R7, R16, P0 ;  /* 0x0000001007107207 */ /* 0x000fce0000000000 */
.L_x_306:
[----:B------:R-:W-:Y:S05]  /*3e10*/  BSYNC.RECONVERGENT B1 ;  /* 0x0000000000017941 */ /* 0x000fea0003800200 */
.L_x_305:
[----:B------:R-:W-:Y:S01]  /*3e20*/  UISETP.GE.U32.AND UP0, UPT, UR4, 0xa00, UPT ;  /* 0x00000a000400788c */ /* 0x000fe2000bf06070 */
[----:B------:R-:W-:Y:S02]  /*3e30*/  IMAD.MOV.U32 R19, RZ, RZ, 0x500 ;  /* 0x00000500ff137424 */ /* 0x000fe400078e00ff */
[----:B------:R-:W-:Y:S01]  /*3e40*/  IMAD.MOV.U32 R18, RZ, RZ, RZ ;  /* 0x000000ffff127224 */ /* 0x000fe200078e00ff */
[----:B------:R-:W-:-:S09]  /*3e50*/  UISETP.GE.U32.AND.EX UP0, UPT, UR5, URZ, UPT, UP0 ;  /* 0x000000ff0500728c */ /* 0x000fd2000bf06100 */
[----:B------:R-:W-:Y:S05]  /*3e60*/  BRA.U !UP0, `(.L_x_307) ;  /* 0x0000000508587547 */ /* 0x000fea000b800000 */
[----:B------:R-:W-:Y:S01]  /*3e70*/  IMAD.MOV.U32 R12, RZ, RZ, R10 ;  /* 0x000000ffff0c7224 */ /* 0x000fe200078e000a */
[----:B------:R-:W0:Y:S01]  /*3e80*/  LDCU.64 UR6, c[0x0][0x388] ;  /* 0x00007100ff0677ac */ /* 0x000e220008000a00 */
[----:B------:R-:W-:Y:S02]  /*3e90*/  IMAD.MOV.U32 R13, RZ, RZ, R11 ;  /* 0x000000ffff0d7224 */ /* 0x000fe400078e000b */
[----:B------:R-:W-:Y:S01]  /*3ea0*/  IMAD.MOV.U32 R21, RZ, RZ, 0x500 ;  /* 0x00000500ff157424 */ /* 0x000fe200078e00ff */
[----:B------:R-:W1:Y:S01]  /*3eb0*/  LDCU.64 UR4, c[0x0][0x398] ;  /* 0x00007300ff0477ac */ /* 0x000e620008000a00 */
[----:B------:R-:W-:-:S07]  /*3ec0*/  IMAD.MOV.U32 R19, RZ, RZ, RZ ;  /* 0x000000ffff137224 */ /* 0x000fce00078e00ff */
.L_x_308:
[----:B------:R-:W-:-:S04]  /*3ed0*/  LEA R24, P0, R21, R2, 0x3 ;  /* 0x0000000215187211 */ /* 0x000fc800078018ff */
[----:B------:R-:W-:-:S05]  /*3ee0*/  LEA.HI.X R25, R21, R3, R19, 0x3, P0 ;  /* 0x0000000315197211 */ /* 0x000fca00000f1c13 */
[----:B------:R-:W2:Y:S04]  /*3ef0*/  LDG.E.64 R14, desc[UR8][R24.64] ;  /* 0x00000008180e7981 */ /* 0x000ea8000c1e1b00 */
[----:B------:R-:W3:Y:S04]  /*3f00*/  LDG.E.64 R8, desc[UR8][R24.64+0x800] ;  /* 0x0008000818087981 */ /* 0x000ee8000c1e1b00 */
[----:B------:R-:W4:Y:S04]  /*3f10*/  LDG.E.64 R6, desc[UR8][R24.64+0x1000] ;  /* 0x0010000818067981 */ /* 0x000f28000c1e1b00 */
[----:B------:R-:W5:Y:S04]  /*3f20*/  LDG.E.64 R4, desc[UR8][R24.64+0x1800] ;  /* 0x0018000818047981 */ /* 0x000f68000c1e1b00 */
[----:B------:R-:W5:Y:S01]  /*3f30*/  LDG.E.64 R10, desc[UR8][R24.64+0x2000] ;  /* 0x00200008180a7981 */ /* 0x000f62000c1e1b00 */
[----:B0-----:R-:W-:-:S04]  /*3f40*/  IADD3 R20, P0, P1, R21, UR6, R0 ;  /* 0x0000000615147c10 */ /* 0x001fc8000f91e000 */
[----:B------:R-:W-:Y:S01]  /*3f50*/  IADD3.X R18, PT, PT, R19, UR7, RZ, P0, P1 ;  /* 0x0000000713127c10 */ /* 0x000fe200087e24ff */
[----:B------:R-:W-:-:S04]  /*3f60*/  IMAD.MOV.U32 R22, RZ, RZ, R20 ;  /* 0x000000ffff167224 */ /* 0x000fc800078e0014 */
[----:B------:R-:W-:Y:S01]  /*3f70*/  IMAD.MOV.U32 R23, RZ, RZ, R18 ;  /* 0x000000ffff177224 */ /* 0x000fe200078e0012 */
[----:B--2---:R-:W-:-:S14]  /*3f80*/  DSETP.GEU.AND P2, PT, |R12|, |R14|, PT ;  /* 0x4000000e0c00722a */ /* 0x004fdc0003f4e200 */
[----:B------:R-:W-:-:S04]  /*3f90*/  @P2 ISETP.GE.U32.AND P0, PT, R17, R22, PT ;  /* 0x000000161100220c */ /* 0x000fc80003f06070 */
[----:B------:R-:W-:-:S13]  /*3fa0*/  @P2 ISETP.GE.AND.EX P0, PT, R16, R23, PT, P0 ;  /* 0x000000171000220c */ /* 0x000fda0003f06300 */
[----:B------:R-:W-:-:S06]  /*3fb0*/  @P2 DSETP.LT.OR P0, PT, |R14|, |R12|, !P0 ;  /* 0x4000000c0e00222a */ /* 0x000fcc0004701600 */
[----:B------:R-:W-:Y:S02]  /*3fc0*/  @P2 FSEL R13, R13, R15, P0 ;  /* 0x0000000f0d0d2208 */ /* 0x000fe40000000000 */
[----:B------:R-:W-:Y:S02]  /*3fd0*/  @P2 FSEL R12, R12, R14, P0 ;  /* 0x0000000e0c0c2208 */ /* 0x000fe40000000000 */
[----:B------:R-:W-:Y:S01]  /*3fe0*/  @P2 SEL R22, R17, R22, P0 ;  /* 0x0000001611162207 */ /* 0x000fe20000000000 */
[----:B------:R-:W-:Y:S01]  /*3ff0*/  @P2 IMAD.MOV.U32 R15, RZ, RZ, R13 ;  /* 0x000000ffff0f2224 */ /* 0x000fe200078e000d */
[----:B------:R-:W-:Y:S01]  /*4000*/  IADD3 R13, P3, PT, R20, 0x100, RZ ;  /* 0x00000100140d7810 */ /* 0x000fe20007f7e0ff */
[----:B------:R-:W-:Y:S01]  /*4010*/  @P2 IMAD.MOV.U32 R14, RZ, RZ, R12 ;  /* 0x000000ffff0e2224 */ /* 0x000fe200078e000c */
[----:B------:R-:W-:-:S03]  /*4020*/  @P2 SEL R23, R16, R23, P0 ;  /* 0x0000001710172207 */ /* 0x000fc60000000000 */
[----:B------:R-:W-:Y:S02]  /*4030*/  IMAD.X R16, RZ, RZ, R18, P3 ;  /* 0x000000ffff107224 */ /* 0x000fe400018e0612 */
[----:B---3--:R-:W-:-:S14]  /*4040*/  DSETP.GEU.AND P1, PT, |R14|, |R8|, PT ;  /* 0x400000080e00722a */ /* 0x008fdc0003f2e200 */
        /* <DEDUP_REMOVED lines=11> */
[----:B----4-:R-:W-:-:S14]  /*4100*/  DSETP.GEU.AND P2, PT, |R8|, |R6|, PT ;  /* 0x400000060800722a */ /* 0x010fdc0003f4e200 */
        /* <DEDUP_REMOVED lines=10> */
[----:B------:R-:W-:Y:S01]  /*41b0*/  IMAD.X R9, RZ, RZ, R18, P3 ;  /* 0x000000ffff097224 */ /* 0x000fe200018e0612 */
[----:B------:R-:W-:Y:S01]  /*41c0*/  IADD3 R17, P3, PT, R20, 0x400, RZ ;  /* 0x0000040014117810 */ /* 0x000fe20007f7e0ff */
[----:B-----5:R-:W-:-:S04]  /*41d0*/  DSETP.GEU.AND P1, PT, |R6|, |R4|, PT ;  /* 0x400000040600722a */ /* 0x020fc80003f2e200 */
[----:B------:R-:W-:-:S10]  /*41e0*/  IMAD.X R16, RZ, RZ, R18, P3 ;  /* 0x000000ffff107224 */ /* 0x000fd400018e0612 */
        /* <DEDUP_REMOVED lines=8> */
[----:B------:R-:W-:Y:S01]  /*4270*/  @P1 IMAD.MOV.U32 R5, RZ, RZ, R7 ;  /* 0x000000ffff051224 */ /* 0x000fe200078e0007 */
[C---:B------:R-:W-:Y:S02]  /*4280*/  IADD3 R6, P1, PT, R21.reuse, 0xa00, RZ ;  /* 0x00000a0015067810 */ /* 0x040fe40007f3e0ff */
[----:B------:R-:W-:-:S02]  /*4290*/  IADD3 R21, P3, PT, R21, 0x500, RZ ;  /* 0x0000050015157810 */ /* 0x000fc40007f7e0ff */
[----:B-1----:R-:W-:Y:S01]  /*42a0*/  ISETP.GT.U32.AND P4, PT, R6, UR4, PT ;  /* 0x0000000406007c0c */ /* 0x002fe2000bf84070 */
[----:B------:R-:W-:Y:S01]  /*42b0*/  DSETP.GEU.AND P2, PT, |R4|, |R10|, PT ;  /* 0x4000000a0400722a */ /* 0x000fe20003f4e200 */
[--C-:B------:R-:W-:Y:S02]  /*42c0*/  IMAD.X R6, RZ, RZ, R19.reuse, P1 ;  /* 0x000000ffff067224 */ /* 0x100fe400008e0613 */
[----:B------:R-:W-:-:S03]  /*42d0*/  IMAD.X R18, RZ, RZ, R19, P3 ;  /* 0x000000ffff127224 */ /* 0x000fc600018e0613 */
[----:B------:R-:W-:Y:S01]  /*42e0*/  ISETP.GT.AND.EX P1, PT, R6, UR5, PT, P4 ;  /* 0x0000000506007c0c */ /* 0x000fe2000bf24340 */
[----:B------:R-:W-:-:S07]  /*42f0*/  IMAD.MOV.U32 R19, RZ, RZ, R18 ;  /* 0x000000ffff137224 */ /* 0x000fce00078e0012 */
        /* <DEDUP_REMOVED lines=8> */
[----:B------:R-:W-:Y:S02]  /*4380*/  @P2 IMAD.MOV.U32 R11, RZ, RZ, R5 ;  /* 0x000000ffff0b2224 */ /* 0x000fe400078e0005 */
[----:B------:R-:W-:Y:S02]  /*4390*/  IMAD.MOV.U32 R12, RZ, RZ, R10 ;  /* 0x000000ffff0c7224 */ /* 0x000fe400078e000a */
[----:B------:R-:W-:Y:S01]  /*43a0*/  IMAD.MOV.U32 R13, RZ, RZ, R11 ;  /* 0x000000ffff0d7224 */ /* 0x000fe200078e000b */
[----:B------:R-:W-:Y:S06]  /*43b0*/  @!P1 BRA `(.L_x_308) ;  /* 0xfffffff800c49947 */ /* 0x000fec000383ffff */
[----:B------:R-:W-:-:S07]  /*43c0*/  IMAD.MOV.U32 R19, RZ, RZ, R21 ;  /* 0x000000ffff137224 */ /* 0x000fce00078e0015 */
.L_x_307:
[----:B------:R-:W-:-:S04]  /*43d0*/  ISETP.GE.U32.AND P0, PT, R19, UR4, PT ;  /* 0x0000000413007c0c */ /* 0x000fc8000bf06070 */
[----:B------:R-:W-:-:S13]  /*43e0*/  ISETP.GE.AND.EX P0, PT, R18, UR5, PT, P0 ;  /* 0x0000000512007c0c */ /* 0x000fda000bf06300 */
[----:B------:R-:W-:Y:S05]  /*43f0*/  @P0 BRA `(.L_x_309) ;  /* 0x0000000800c40947 */ /* 0x000fea0003800000 */
[----:B------:R-:W-:Y:S01]  /*4400*/  IADD3 R21, PT, PT, -R19, UR4, RZ ;  /* 0x0000000413157c10 */ /* 0x000fe2000fffe1ff */
[----:B------:R-:W-:Y:S03]  /*4410*/  BSSY.RECONVERGENT B1, `(.L_x_309) ;  /* 0x00000af000017945 */ /* 0x000fe60003800200 */
[----:B------:R-:W-:-:S13]  /*4420*/  ISETP.GE.AND P0, PT, R0, R21, PT ;  /* 0x000000150000720c */ /* 0x000fda0003f06270 */
[----:B------:R-:W-:Y:S05]  /*4430*/  @P0 BRA `(.L_x_310) ;  /* 0x0000000800b00947 */ /* 0x000fea0003800000 */
[-C--:B------:R-:W-:Y:S01]  /*4440*/  LOP3.LUT R6, RZ, R0.reuse, RZ, 0x33, !PT ;  /* 0x00000000ff067212 */ /* 0x080fe200078e33ff */
[----:B------:R-:W-:Y:S01]  /*4450*/  BSSY.RECONVERGENT B2, `(.L_x_311) ;  /* 0x0000036000027945 */ /* 0x000fe20003800200 */
[----:B------:R-:W-:Y:S02]  /*4460*/  MOV R12, R0 ;  /* 0x00000000000c7202 */ /* 0x000fe40000000f00 */
        /* <DEDUP_REMOVED lines=9> */
[----:B------:R-:W-:Y:S02]  /*4500*/  LOP3.LUT R2, R2, 0x3, RZ, 0xc0, !PT ;  /* 0x0000000302027812 */ /* 0x000fe400078ec0ff */
[----:B------:R-:W-:-:S03]  /*4510*/  IADD3 R13, P0, PT, R9, UR6, RZ ;  /* 0x00000006090d7c10 */ /* 0x000fc6000ff1e0ff */
[----:B------:R-:W-:Y:S01]  /*4520*/  IMAD.MOV R7, RZ, RZ, -R2 ;  /* 0x000000ffff077224 */ /* 0x000fe200078e0a02 */
[----:B0-----:R-:W-:-:S04]  /*4530*/  LEA R8, P1, R9, UR10, 0x3 ;  /* 0x0000000a09087c11 */ /* 0x001fc8000f8218ff */
[----:B------:R-:W-:Y:S02]  /*4540*/  LEA.HI.X R9, R9, UR11, R14, 0x3, P1 ;  /* 0x0000000b09097c11 */ /* 0x000fe400088f1c0e */
[----:B------:R-:W-:-:S07]  /*4550*/  IADD3.X R14, PT, PT, R14, UR7, RZ, P0, !PT ;  /* 0x000000070e0e7c10 */ /* 0x000fce00087fe4ff */
.L_x_315:
        /* <DEDUP_REMOVED lines=31> */
.L_x_314:
[----:B------:R-:W-:Y:S05]  /*4750*/  BSYNC.RECONVERGENT B3 ;  /* 0x0000000000037941 */ /* 0x000fea0003800200 */
.L_x_313:
[----:B------:R-:W-:Y:S01]  /*4760*/  IADD3 R13, P0, PT, R13, 0x100, RZ ;  /* 0x000001000d0d7810 */ /* 0x000fe20007f1e0ff */
[----:B------:R-:W-:Y:S02]  /*4770*/  VIADD R12, R12, 0x100 ;  /* 0x000001000c0c7836 */ /* 0x000fe40000000000 */
[----:B------:R-:W-:Y:S02]  /*4780*/  IMAD.X R9, RZ, RZ, R9, P3 ;  /* 0x000000ffff097224 */ /* 0x000fe400018e0609 */
[----:B------:R-:W-:Y:S01]  /*4790*/  IMAD.X R14, RZ, RZ, R14, P0 ;  /* 0x000000ffff0e7224 */ /* 0x000fe200000e060e */
[----:B------:R-:W-:Y:S07]  /*47a0*/  @P2 BRA `(.L_x_315) ;  /* 0xfffffffc006c2947 */ /* 0x000fee000383ffff */
.L_x_312:
[----:B------:R-:W-:Y:S05]  /*47b0*/  BSYNC.RECONVERGENT B2 ;  /* 0x0000000000027941 */ /* 0x000fea0003800200 */
.L_x_311:
[----:B------:R-:W-:-:S13]  /*47c0*/  ISETP.GE.U32.AND P0, PT, R6, 0x300, PT ;  /* 0x000003000600780c */ /* 0x000fda0003f06070 */
[----:B------:R-:W-:Y:S05]  /*47d0*/  @!P0 BRA `(.L_x_310) ;  /* 0x0000000400c88947 */ /* 0x000fea0003800000 */
[----:B------:R-:W0:Y:S01]  /*47e0*/  LDC.64 R8, c[0x0][0x380] ;  /* 0x0000e000ff087b82 */ /* 0x000e220000000a00 */
[----:B------:R-:W-:-:S07]  /*47f0*/  VIADD R20, R12, 0x200 ;  /* 0x000002000c147836 */ /* 0x000fce0000000000 */
[----:B------:R-:W1:Y:S02]  /*4800*/  LDC.64 R6, c[0x0][0x388] ;  /* 0x0000e200ff067b82 */ /* 0x000e640000000a00 */
.L_x_324:
        /* <DEDUP_REMOVED lines=30> */
.L_x_317:
[----:B------:R-:W-:Y:S05]  /*49f0*/  BSYNC.RECONVERGENT B2 ;  /* 0x0000000000027941 */ /* 0x000fea0003800200 */
.L_x_316:
        /* <DEDUP_REMOVED lines=9> */
[----:B------:R-:W-:-:S03]  /*4a90*/  IMAD.MOV.U32 R24, RZ, RZ, R26 ;  /* 0x000000ffff187224 */ /* 0x000fc600078e001a */
[----:B------:R-:W-:Y:S01]  /*4aa0*/  MOV R25, R27 ;  /* 0x0000001b00197202 */ /* 0x000fe20000000f00 */
        /* <DEDUP_REMOVED lines=15> */
.L_x_319:
[----:B------:R-:W-:Y:S05]  /*4ba0*/  BSYNC.RECONVERGENT B2 ;  /* 0x0000000000027941 */ /* 0x000fea0003800200 */
.L_x_318:
[----:B------:R-:W-:Y:S01]  /*4bb0*/  DSETP.GEU.AND P0, PT, |R16|, |R10|, PT ;  /* 0x4000000a1000722a */ /* 0x000fe20003f0e200 */
[CC--:B------:R-:W-:Y:S01]  /*4bc0*/  IADD3 R13, P1, P4, R19.reuse, R6.reuse, R20 ;  /* 0x00000006130d7210 */ /* 0x0c0fe20007c3e014 */
[----:B------:R-:W-:Y:S01]  /*4bd0*/  VIADD R4, R20, 0x100 ;  /* 0x0000010014047836 */ /* 0x000fe20000000000 */
[----:B------:R-:W-:Y:S01]  /*4be0*/  BSSY.RECONVERGENT B2, `(.L_x_320) ;  /* 0x0000016000027945 */ /* 0x000fe20003800200 */
[----:B------:R-:W-:Y:S01]  /*4bf0*/  IMAD.MOV.U32 R2, RZ, RZ, R10 ;  /* 0x000000ffff027224 */ /* 0x000fe200078e000a */
[----:B------:R-:W-:Y:S01]  /*4c00*/  IADD3.X R22, PT, PT, R18, R7, RZ, P1, P4 ;  /* 0x0000000712167210 */ /* 0x000fe20000fe84ff */
[----:B------:R-:W-:Y:S01]  /*4c10*/  IMAD.MOV.U32 R5, RZ, RZ, R13 ;  /* 0x000000ffff057224 */ /* 0x000fe200078e000d */
[----:B------:R-:W-:Y:S01]  /*4c20*/  IADD3 R4, P2, P3, R19, R6, R4 ;  /* 0x0000000613047210 */ /* 0x000fe20007b5e004 */
        /* <DEDUP_REMOVED lines=17> */
.L_x_321:
[----:B------:R-:W-:Y:S05]  /*4d40*/  BSYNC.RECONVERGENT B2 ;  /* 0x0000000000027941 */ /* 0x000fea0003800200 */
.L_x_320:
[----:B------:R-:W-:Y:S01]  /*4d50*/  DSETP.GEU.AND P0, PT, |R2|, |R14|, PT ;  /* 0x4000000e0200722a */ /* 0x000fe20003f0e200 */
[----:B------:R-:W-:Y:S01]  /*4d60*/  IADD3.X R13, PT, PT, R18, R7, RZ, P2, P3 ;  /* 0x00000007120d7210 */ /* 0x000fe200017e64ff */
        /* <DEDUP_REMOVED lines=20> */
.L_x_323:
[----:B------:R-:W-:Y:S05]  /*4eb0*/  BSYNC.RECONVERGENT B2 ;  /* 0x0000000000027941 */ /* 0x000fea0003800200 */
.L_x_322:
[C---:B------:R-:W-:Y:S02]  /*4ec0*/  VIADD R2, R20.reuse, 0x200 ;  /* 0x0000020014027836 */ /* 0x040fe40000000000 */
[----:B------:R-:W-:-:S03]  /*4ed0*/  VIADD R20, R20, 0x400 ;  /* 0x0000040014147836 */ /* 0x000fc60000000000 */
[----:B------:R-:W-:-:S13]  /*4ee0*/  ISETP.GE.AND P0, PT, R2, R21, PT ;  /* 0x000000150200720c */ /* 0x000fda0003f06270 */
[----:B------:R-:W-:Y:S05]  /*4ef0*/  @!P0 BRA `(.L_x_324) ;  /* 0xfffffff800448947 */ /* 0x000fea000383ffff */
.L_x_310:
[----:B------:R-:W-:Y:S05]  /*4f00*/  BSYNC.RECONVERGENT B1 ;  /* 0x0000000000017941 */ /* 0x000fea0003800200 */
.L_x_309:
        /* <DEDUP_REMOVED lines=32> */
.L_x_326:
[----:B------:R-:W-:Y:S05]  /*5110*/  BSYNC.RECONVERGENT B1 ;  /* 0x0000000000017941 */ /* 0x000fea0003800200 */
.L_x_325:
        /* <DEDUP_REMOVED lines=31> */
.L_x_328:
[----:B------:R-:W-:Y:S05]  /*5310*/  BSYNC.RECONVERGENT B1 ;  /* 0x0000000000017941 */ /* 0x000fea0003800200 */
.L_x_327:
        /* <DEDUP_REMOVED lines=31> */
.L_x_330:
[----:B------:R-:W-:Y:S05]  /*5510*/  BSYNC.RECONVERGENT B1 ;  /* 0x0000000000017941 */ /* 0x000fea0003800200 */
.L_x_329:
[----:B------:R-:W-:Y:S01]  /*5520*/  ISETP.GT.AND P0, PT, R8, 0x17, PT ;  /* 0x000000170800780c */ /* 0x000fe20003f04270 */
[----:B-1----:R1:W1:Y:S01]  /*5530*/  SHFL.DOWN PT, R6, R2, 0x8, 0x1f ;  /* 0x09001f0002067f89 */ /* 0x00226200000e0000 */
[----:B------:R-:W-:Y:S01]  /*5540*/  BSSY.RECONVERGENT B1, `(.L_x_331) ;  /* 0x000001d000017945 */ /* 0x000fe20003800200 */
[----:B--2---:R-:W-:Y:S02]  /*5550*/  IMAD.MOV.U32 R9, RZ, RZ, R11 ;  /* 0x000000ffff097224 */ /* 0x004fe400078e000b */
[----:B---3--:R2:W3:Y:S01]  /*5560*/  SHFL.DOWN PT, R7, R3, 0x8, 0x1f ;  /* 0x09001f0003077f89 */ /* 0x0084e200000e0000 */
[----:B------:R-:W-:Y:S02]  /*5570*/  IMAD.MOV.U32 R10, RZ, RZ, R12 ;  /* 0x000000ffff0a7224 */ /* 0x000fe400078e000c */
[----:B------:R-:W-:Y:S01]  /*5580*/  IMAD.MOV.U32 R4, RZ, RZ, R2 ;  /* 0x000000ffff047224 */ /* 0x000fe200078e0002 */
[----:B0-----:R2:W0:Y:S01]  /*5590*/  SHFL.DOWN PT, R14, R11, 0x8, 0x1f ;  /* 0x09001f000b0e7f89 */ /* 0x00142200000e0000 */
[----:B------:R-:W-:-:S03]  /*55a0*/  IMAD.MOV.U32 R5, RZ, RZ, R3 ;  /* 0x000000ffff057224 */ /* 0x000fc600078e0003 */
[----:B----4-:R2:W4:Y:S01]  /*55b0*/  SHFL.DOWN PT, R13, R12, 0x8, 0x1f ;  /* 0x09001f000c0d7f89 */ /* 0x01052200000e0000 */
        /* <DEDUP_REMOVED lines=21> */
.L_x_332:
[----:B------:R-:W-:Y:S05]  /*5710*/  BSYNC.RECONVERGENT B1 ;  /* 0x0000000000017941 */ /* 0x000fea0003800200 */
.L_x_331:
        /* <DEDUP_REMOVED lines=8> */
[----:B----4-:R-:W-:-:S03]  /*57a0*/  IMAD.MOV.U32 R13, RZ, RZ, R5 ;  /* 0x000000ffff0d7224 */ /* 0x010fc600078e0005 */
[----:B---3--:R3:W4:Y:S01]  /*57b0*/  SHFL.DOWN PT, R7, R10, 0x10, 0x1f ;  /* 0x0a001f000a077f89 */ /* 0x00872200000e0000 */
[----:B------:R-:W-:Y:S05]  /*57c0*/  @P0 BRA `(.L_x_334) ;  /* 0x0000000000500947 */ /* 0x000fea0003800000 */
[----:B-12---:R-:W-:Y:S01]  /*57d0*/  DSETP.GEU.AND P0, PT, |R4|, |R2|, PT ;  /* 0x400000020400722a */ /* 0x006fe20003f0e200 */
        /* <DEDUP_REMOVED lines=19> */
.L_x_334:
[----:B------:R-:W-:Y:S05]  /*5910*/  BSYNC.RECONVERGENT B1 ;  /* 0x0000000000017941 */ /* 0x000fea0003800200 */
.L_x_333:
        /* <DEDUP_REMOVED lines=11> */
.L_x_336:
[----:B------:R-:W-:Y:S05]  /*59d0*/  BSYNC.RECONVERGENT B1 ;  /* 0x0000000000017941 */ /* 0x000fea0003800200 */
.L_x_335:
        /* <DEDUP_REMOVED lines=8> */
[----:B0---4-:R-:W0:Y:S04]  /*5a60*/  LDS.128 R4, [R0+0x20] ;  /* 0x0000200000047984 */ /* 0x011e280000000c00 */
[----:B------:R2:W4:Y:S04]  /*5a70*/  LDS.64 R2, [R0+0x80] ;  /* 0x0000800000027984 */ /* 0x0005280000000a00 */
[----:B---3--:R2:W3:Y:S01]  /*5a80*/  LDS.128 R8, [R0+0x30] ;  /* 0x0000300000087984 */ /* 0x0084e20000000c00 */
[----:B-1----:R-:W-:Y:S01]  /*5a90*/  DSETP.GEU.AND P0, PT, |R12|, |R16|, PT ;  /* 0x400000100c00722a */ /* 0x002fe20003f0e200 */
[----:B------:R-:W-:-:S02]  /*5aa0*/  IMAD.MOV.U32 R20, RZ, RZ, R16 ;  /* 0x000000ffff147224 */ /* 0x000fc400078e0010 */
[----:B------:R-:W-:Y:S02]  /*5ab0*/  IMAD.MOV.U32 R21, RZ, RZ, R17 ;  /* 0x000000ffff157224 */ /* 0x000fe400078e0011 */
[----:B0-----:R-:W-:Y:S02]  /*5ac0*/  IMAD.MOV.U32 R23, RZ, RZ, R4 ;  /* 0x000000ffff177224 */ /* 0x001fe400078e0004 */
        /* <DEDUP_REMOVED lines=16> */
.L_x_338:
[----:B------:R-:W-:Y:S05]  /*5bd0*/  BSYNC.RECONVERGENT B1 ;  /* 0x0000000000017941 */ /* 0x000fea0003800200 */
.L_x_337:
        /* <DEDUP_REMOVED lines=23> */
.L_x_340:
[----:B------:R-:W-:Y:S05]  /*5d50*/  BSYNC.RECONVERGENT B1 ;  /* 0x0000000000017941 */ /* 0x000fea0003800200 */
.L_x_339:
        /* <DEDUP_REMOVED lines=21> */
.L_x_342:
[----:B------:R-:W-:Y:S05]  /*5eb0*/  BSYNC.RECONVERGENT B1 ;  /* 0x0000000000017941 */ /* 0x000fea0003800200 */
.L_x_341:
        /* <DEDUP_REMOVED lines=23> */
.L_x_344:
[----:B------:R-:W-:Y:S05]  /*6030*/  BSYNC.RECONVERGENT B1 ;  /* 0x0000000000017941 */ /* 0x000fea0003800200 */
.L_x_343:
        /* <DEDUP_REMOVED lines=21> */
.L_x_346:
[----:B------:R-:W-:Y:S05]  /*6190*/  BSYNC.RECONVERGENT B1 ;  /* 0x0000000000017941 */ /* 0x000fea0003800200 */
.L_x_345:
        /* <DEDUP_REMOVED lines=21> */
.L_x_348:
[----:B------:R-:W-:Y:S05]  /*62f0*/  BSYNC.RECONVERGENT B1 ;  /* 0x0000000000017941 */ /* 0x000fea0003800200 */
.L_x_347:
        /* <DEDUP_REMOVED lines=20> */
.L_x_268:
[----:B------:R-:W-:Y:S05]  /*6440*/  BSYNC.RECONVERGENT B0 ;  /* 0x0000000000007941 */ /* 0x000fea0003800200 */
.L_x_235:
[----:B------:R-:W-:Y:S05]  /*6450*/  @P1 EXIT ;  /* 0x000000000000194d */ /* 0x000fea0003800000 */
[----:B0123--:R-:W0:Y:S02]  /*6460*/  LDC.64 R2, c[0x0][0x390] ;  /* 0x0000e400ff027b82 */ /* 0x00fe240000000a00 */
[----:B0-----:R-:W-:Y:S04]  /*6470*/  STG.E.64 desc[UR8][R2.64], R12 ;  /* 0x0000000c02007986 */ /* 0x001fe8000c101b08 */
[----:B------:R-:W-:Y:S01]  /*6480*/  STG.E.64 desc[UR8][R2.64+0x8], R14 ;  /* 0x0000080e02007986 */ /* 0x000fe2000c101b08 */
[----:B------:R-:W-:Y:S05]  /*6490*/  EXIT ;  /* 0x000000000000794d */ /* 0x000fea0003800000 */
.L_x_349:
        /* <DEDUP_REMOVED lines=14> */
.L_x_733:


//--------------------- .text._ZN6thrust24THRUST_300001_SM_1000_NS8cuda_cub4core6detail13_kernel_agentINS1_8__reduce11ReduceAgentIPN4cuda3std3__45tupleIJdlEEESC_SB_iNS1_9__extrema9arg_max_fIdl10comparatorEEEEJSC_SC_iSG_EEEvDpT0_ --------------------------
	.section	.text._ZN6thrust24THRUST_300001_SM_1000_NS8cuda_cub4core6detail13_kernel_agentINS1_8__reduce11ReduceAgentIPN4cuda3std3__45tupleIJdlEEESC_SB_iNS1_9__extrema9arg_max_fIdl10comparatorEEEEJSC_SC_iSG_EEEvDpT0_,"ax",@progbits
	.align	128
        .global         _ZN6thrust24THRUST_300001_SM_1000_NS8cuda_cub4core6detail13_kernel_agentINS1_8__reduce11ReduceAgentIPN4cuda3std3__45tupleIJdlEEESC_SB_iNS1_9__extrema9arg_max_fIdl10comparatorEEEEJSC_SC_iSG_EEEvDpT0_
        .type           _ZN6thrust24THRUST_300001_SM_1000_NS8cuda_cub4core6detail13_kernel_agentINS1_8__reduce11ReduceAgentIPN4cuda3std3__45tupleIJdlEEESC_SB_iNS1_9__extrema9arg_max_fIdl10comparatorEEEEJSC_SC_iSG_EEEvDpT0_,@function
        .size           _ZN6thrust24THRUST_300001_SM_1000_NS8cuda_cub4core6detail13_kernel_agentINS1_8__reduce11ReduceAgentIPN4cuda3std3__45tupleIJdlEEESC_SB_iNS1_9__extrema9arg_max_fIdl10comparatorEEEEJSC_SC_iSG_EEEvDpT0_,(.L_x_734 - _ZN6thrust24THRUST_300001_SM_1000_NS8cuda_cub4core6detail13_kernel_agentINS1_8__reduce11ReduceAgentIPN4cuda3std3__45tupleIJdlEEESC_SB_iNS1_9__extrema9arg_max_fIdl10comparatorEEEEJSC_SC_iSG_EEEvDpT0_)
        .other          _ZN6thrust24THRUST_300001_SM_1000_NS8cuda_cub4core6detail13_kernel_agentINS1_8__reduce11ReduceAgentIPN4cuda3std3__45tupleIJdlEEESC_SB_iNS1_9__extrema9arg_max_fIdl10comparatorEEEEJSC_SC_iSG_EEEvDpT0_,@"STO_CUDA_ENTRY STV_DEFAULT"
_ZN6thrust24THRUST_300001_SM_1000_NS8cuda_cub4core6detail13_kernel_agentINS1_8__reduce11ReduceAgentIPN4cuda3std3__45tupleIJdlEEESC_SB_iNS1_9__extrema9arg_max_fIdl10comparatorEEEEJSC_SC_iSG_EEEvDpT0_:
.text._ZN6thrust24THRUST_300001_SM_1000_NS8cuda_cub4core6detail13_kernel_agentINS1_8__reduce11ReduceAgentIPN4cuda3std3__45tupleIJdlEEESC_SB_iNS1_9__extrema9arg_max_fIdl10comparatorEEEEJSC_SC_iSG_EEEvDpT0_:
        /* <DEDUP_REMOVED lines=21> */
.L_x_353:
[----:B0-----:R-:W-:Y:S05]  /*0150*/  BSYNC.RECONVERGENT B1 ;  /* 0x0000000000017941 */ /* 0x001fea0003800200 */
.L_x_352:
        /* <DEDUP_REMOVED lines=15> */
.L_x_360:
        /* <DEDUP_REMOVED lines=31> */
.L_x_359:
[----:B------:R-:W-:Y:S05]  /*0440*/  BSYNC.RECONVERGENT B3 ;  /* 0x0000000000037941 */ /* 0x000fea0003800200 */
.L_x_358:
[----:B------:R-:W-:Y:S02]  /*0450*/  IMAD.X R3, RZ, RZ, R3, P3 ;  /* 0x000000ffff037224 */ /* 0x000fe400018e0603 */
[----:B------:R-:W-:Y:S01]  /*0460*/  VIADD R19, R19, 0x100 ;  /* 0x0000010013137836 */ /* 0x000fe20000000000 */
[----:B------:R-:W-:Y:S06]  /*0470*/  @P2 BRA `(.L_x_360) ;  /* 0xfffffffc00742947 */ /* 0x000fec000383ffff */
.L_x_357:
[----:B------:R-:W-:Y:S05]  /*0480*/  BSYNC.RECONVERGENT B2 ;  /* 0x0000000000027941 */ /* 0x000fea0003800200 */
.L_x_356:
[----:B------:R-:W0:Y:S01]  /*0490*/  LDC.64 R8, c[0x0][0x380] ;  /* 0x0000e000ff087b82 */ /* 0x000e220000000a00 */
[----:B------:R-:W-:-:S13]  /*04a0*/  ISETP.GE.U32.AND P0, PT, R4, 0x300, PT ;  /* 0x000003000400780c */ /* 0x000fda0003f06070 */
[----:B------:R-:W-:Y:S05]  /*04b0*/  @!P0 BRA `(.L_x_355) ;  /* 0x0000000400908947 */ /* 0x000fea0003800000 */
.L_x_369:
        /* <DEDUP_REMOVED lines=13> */
[----:B------:R-:W-:Y:S01]  /*0590*/  IMAD.MOV.U32 R23, RZ, RZ, R12 ;  /* 0x000000ffff177224 */ /* 0x000fe200078e000c */
[----:B------:R-:W-:Y:S01]  /*05a0*/  MOV R25, R13 ;  /* 0x0000000d00197202 */ /* 0x000fe20000000f00 */
[----:B------:R-:W-:Y:S02]  /*05b0*/  IMAD.MOV.U32 R2, RZ, RZ, R14 ;  /* 0x000000ffff027224 */ /* 0x000fe400078e000e */
[----:B------:R-:W-:-:S09]  /*05c0*/  IMAD.MOV.U32 R3, RZ, RZ, R15 ;  /* 0x000000ffff037224 */ /* 0x000fd200078e000f */
        /* <DEDUP_REMOVED lines=9> */
.L_x_362:
[----:B------:R-:W-:Y:S05]  /*0660*/  BSYNC.RECONVERGENT B2 ;  /* 0x0000000000027941 */ /* 0x000fea0003800200 */
.L_x_361:
        /* <DEDUP_REMOVED lines=25> */
.L_x_364:
[----:B------:R-:W-:Y:S05]  /*0800*/  BSYNC.RECONVERGENT B2 ;  /* 0x0000000000027941 */ /* 0x000fea0003800200 */
.L_x_363:
        /* <DEDUP_REMOVED lines=21> */
.L_x_366:
[----:B------:R-:W-:Y:S05]  /*0960*/  BSYNC.RECONVERGENT B2 ;  /* 0x0000000000027941 */ /* 0x000fea0003800200 */
.L_x_365:
        /* <DEDUP_REMOVED lines=21> */
.L_x_368:
[----:B------:R-:W-:Y:S05]  /*0ac0*/  BSYNC.RECONVERGENT B2 ;  /* 0x0000000000027941 */ /* 0x000fea0003800200 */
.L_x_367:
[----:B------:R-:W-:-:S05]  /*0ad0*/  VIADD R19, R19, 0x400 ;  /* 0x0000040013137836 */ /* 0x000fca0000000000 */
[----:B------:R-:W-:-:S13]  /*0ae0*/  ISETP.GE.AND P0, PT, R19, UR5, PT ;  /* 0x0000000513007c0c */ /* 0x000fda000bf06270 */
[----:B------:R-:W-:Y:S05]  /*0af0*/  @!P0 BRA `(.L_x_369) ;  /* 0xfffffff800708947 */ /* 0x000fea000383ffff */
.L_x_355:
[----:B------:R-:W-:Y:S05]  /*0b00*/  BSYNC.RECONVERGENT B1 ;  /* 0x0000000000017941 */ /* 0x000fea0003800200 */
.L_x_354:
        /* <DEDUP_REMOVED lines=35> */
.L_x_372:
[----:B------:R-:W-:Y:S05]  /*0d40*/  BSYNC.RECONVERGENT B1 ;  /* 0x0000000000017941 */ /* 0x000fea0003800200 */
.L_x_371:
        /* <DEDUP_REMOVED lines=31> */
.L_x_374:
[----:B------:R-:W-:Y:S05]  /*0f40*/  BSYNC.RECONVERGENT B1 ;  /* 0x0000000000017941 */ /* 0x000fea0003800200 */
.L_x_373:
        /* <DEDUP_REMOVED lines=31> */
.L_x_376:
[----:B------:R-:W-:Y:S05]  /*1140*/  BSYNC.RECONVERGENT B1 ;  /* 0x0000000000017941 */ /* 0x000fea0003800200 */
.L_x_375:
        /* <DEDUP_REMOVED lines=31> */
.L_x_378:
[----:B------:R-:W-:Y:S05]  /*1340*/  BSYNC.RECONVERGENT B1 ;  /* 0x0000000000017941 */ /* 0x000fea0003800200 */
.L_x_377:
[----:B------:R-:W-:Y:S01]  /*1350*/  ISETP.GT.AND P0, PT, R9, 0xf, PT ;  /* 0x0000000f0900780c */ /* 0x000fe20003f04270 */
[----:B-1----:R1:W1:Y:S01]  /*1360*/  SHFL.DOWN PT, R6, R4, 0x10, 0x1f ;  /* 0x0a001f0004067f89 */ /* 0x00226200000e0000 */
[----:B------:R-:W-:Y:S01]  /*1370*/  BSSY.RECONVERGENT B1, `(.L_x_379) ;  /* 0x000001d000017945 */ /* 0x000fe20003800200 */
[----:B0-----:R-:W-:Y:S01]  /*1380*/  MOV R14, R8 ;  /* 0x00000008000e7202 */ /* 0x001fe20000000f00 */
[----:B----4-:R-:W-:Y:S01]  /*1390*/  IMAD.MOV.U32 R15, RZ, RZ, R10 ;  /* 0x000000ffff0f7224 */ /* 0x010fe200078e000a */
[----:B--2---:R0:W2:Y:S01]  /*13a0*/  SHFL.DOWN PT, R7, R5, 0x10, 0x1f ;  /* 0x0a001f0005077f89 */ /* 0x0040a200000e0000 */
[----:B------:R-:W-:Y:S02]  /*13b0*/  IMAD.MOV.U32 R2, RZ, RZ, R4 ;  /* 0x000000ffff027224 */ /* 0x000fe400078e0004 */
[----:B------:R-:W-:Y:S01]  /*13c0*/  IMAD.MOV.U32 R3, RZ, RZ, R5 ;  /* 0x000000ffff037224 */ /* 0x000fe200078e0005 */
[----:B------:R0:W4:Y:S04]  /*13d0*/  SHFL.DOWN PT, R11, R8, 0x10, 0x1f ;  /* 0x0a001f00080b7f89 */ /* 0x00012800000e0000 */
        /* <DEDUP_REMOVED lines=22> */
.L_x_380:
[----:B------:R-:W-:Y:S05]  /*1540*/  BSYNC.RECONVERGENT B1 ;  /* 0x0000000000017941 */ /* 0x000fea0003800200 */
.L_x_379:
        /* <DEDUP_REMOVED lines=11> */
.L_x_382:
[----:B------:R-:W-:Y:S05]  /*1600*/  BSYNC.RECONVERGENT B1 ;  /* 0x0000000000017941 */ /* 0x000fea0003800200 */
.L_x_381:
        /* <DEDUP_REMOVED lines=31> */
.L_x_385:
[----:B------:R-:W-:Y:S05]  /*1800*/  BSYNC.RECONVERGENT B1 ;  /* 0x0000000000017941 */ /* 0x000fea0003800200 */
.L_x_384:
        /* <DEDUP_REMOVED lines=10> */
[----:B------:R-:W-:Y:S01]  /*18b0*/  MOV R15, R26 ;  /* 0x0000001a000f7202 */ /* 0x000fe20000000f00 */
[----:B------:R-:W-:Y:S02]  /*18c0*/  IMAD.MOV.U32 R29, RZ, RZ, R27 ;  /* 0x000000ffff1d7224 */ /* 0x000fe400078e001b */
[----:B------:R-:W-:Y:S02]  /*18d0*/  IMAD.MOV.U32 R4, RZ, RZ, R24 ;  /* 0x000000ffff047224 */ /* 0x000fe400078e0018 */
[----:B------:R-:W-:-:S08]  /*18e0*/  IMAD.MOV.U32 R5, RZ, RZ, R25 ;  /* 0x000000ffff057224 */ /* 0x000fd000078e0019 */
        /* <DEDUP_REMOVED lines=9> */
.L_x_387:
[----:B------:R-:W-:Y:S05]  /*1980*/  BSYNC.RECONVERGENT B1 ;  /* 0x0000000000017941 */ /* 0x000fea0003800200 */
.L_x_386:
        /* <DEDUP_REMOVED lines=21> */
.L_x_389:
[----:B------:R-:W-:Y:S05]  /*1ae0*/  BSYNC.RECONVERGENT B1 ;  /* 0x0000000000017941 */ /* 0x000fea0003800200 */
.L_x_388:
        /* <DEDUP_REMOVED lines=23> */
.L_x_391:
[----:B------:R-:W-:Y:S05]  /*1c60*/  BSYNC.RECONVERGENT B1 ;  /* 0x0000000000017941 */ /* 0x000fea0003800200 */
.L_x_390:
        /* <DEDUP_REMOVED lines=21> */
.L_x_393:
[----:B------:R-:W-:Y:S05]  /*1dc0*/  BSYNC.RECONVERGENT B1 ;  /* 0x0000000000017941 */ /* 0x000fea0003800200 */
.L_x_392:
        /* <DEDUP_REMOVED lines=21> */
.L_x_395:
[----:B------:R-:W-:Y:S05]  /*1f20*/  BSYNC.RECONVERGENT B1 ;  /* 0x0000000000017941 */ /* 0x000fea0003800200 */
.L_x_394:
        /* <DEDUP_REMOVED lines=21> */
.L_x_370:
        /* <DEDUP_REMOVED lines=19> */
[----:B0-----:R-:W-:Y:S01]  /*21b0*/  MOV R16, R9 ;  /* 0x0000000900107202 */ /* 0x001fe20000000f00 */
[----:B--2---:R-:W-:Y:S02]  /*21c0*/  IMAD.MOV.U32 R18, RZ, RZ, R11 ;  /* 0x000000ffff127224 */ /* 0x004fe400078e000b */
[----:B------:R-:W-:Y:S02]  /*21d0*/  IMAD.MOV.U32 R2, RZ, RZ, R6 ;  /* 0x000000ffff027224 */ /* 0x000fe400078e0006 */
[----:B------:R-:W-:-:S08]  /*21e0*/  IMAD.MOV.U32 R3, RZ, RZ, R7 ;  /* 0x000000ffff037224 */ /* 0x000fd000078e0007 */
        /* <DEDUP_REMOVED lines=15> */
.L_x_397:
[----:B------:R-:W-:Y:S05]  /*22e0*/  BSYNC.RECONVERGENT B1 ;  /* 0x0000000000017941 */ /* 0x000fea0003800200 */
.L_x_396:
        /* <DEDUP_REMOVED lines=32> */
.L_x_399:
[----:B------:R-:W-:Y:S05]  /*24f0*/  BSYNC.RECONVERGENT B1 ;  /* 0x0000000000017941 */ /* 0x000fea0003800200 */
.L_x_398:
[----:B-1----:R-:W-:Y:S01]  /*2500*/  VIADD R2, R4, 0x4 ;  /* 0x0000000404027836 */ /* 0x002fe20000000000 */
[----:B---3--:R1:W3:Y:S01]  /*2510*/  SHFL.DOWN PT, R8, R6, 0x4, R5 ;  /* 0x0880000006087989 */ /* 0x0082e200000e0005 */
[----:B------:R-:W-:Y:S01]  /*2520*/  BSSY.RECONVERGENT B1, `(.L_x_400) ;  /* 0x000001e000017945 */ /* 0x000fe20003800200 */
[----:B------:R-:W-:Y:S01]  /*2530*/  IMAD.MOV.U32 R14, RZ, RZ, R10 ;  /* 0x000000ffff0e7224 */ /* 0x000fe200078e000a */
[----:B------:R-:W-:Y:S01]  /*2540*/  MOV R3, R7 ;  /* 0x0000000700037202 */ /* 0x000fe20000000f00 */
[----:B0-----:R1:W0:Y:S01]  /*2550*/  SHFL.DOWN PT, R9, R7, 0x4, R5 ;  /* 0x0880000007097989 */ /* 0x00122200000e0005 */
[----:B------:R-:W-:Y:S01]  /*2560*/  ISETP.GT.AND P0, PT, R2, R5, PT ;  /* 0x000000050200720c */ /* 0x000fe20003f04270 */
[----:B------:R-:W-:Y:S02]  /*2570*/  IMAD.MOV.U32 R16, RZ, RZ, R12 ;  /* 0x000000ffff107224 */ /* 0x000fe400078e000c */
[----:B--2---:R1:W2:Y:S01]  /*2580*/  SHFL.DOWN PT, R11, R10, 0x4, R5 ;  /* 0x088000000a0b7989 */ /* 0x0042a200000e0005 */
[----:B------:R-:W-:-:S03]  /*2590*/  IMAD.MOV.U32 R2, RZ, RZ, R6 ;  /* 0x000000ffff027224 */ /* 0x000fc600078e0006 */
[----:B----4-:R1:W4:Y:S06]  /*25a0*/  SHFL.DOWN PT, R13, R12, 0x4, R5 ;  /* 0x088000000c0d7989 */ /* 0x01032c00000e0005 */
        /* <DEDUP_REMOVED lines=21> */
.L_x_401:
[----:B------:R-:W-:Y:S05]  /*2700*/  BSYNC.RECONVERGENT B1 ;  /* 0x0000000000017941 */ /* 0x000fea0003800200 */
.L_x_400:
        /* <DEDUP_REMOVED lines=32> */
.L_x_403:
[----:B------:R-:W-:Y:S05]  /*2910*/  BSYNC.RECONVERGENT B1 ;  /* 0x0000000000017941 */ /* 0x000fea0003800200 */
.L_x_402:
[----:B-1----:R-:W-:Y:S01]  /*2920*/  VIADD R2, R4, 0x10 ;  /* 0x0000001004027836 */ /* 0x002fe20000000000 */
[----:B---3--:R1:W3:Y:S01]  /*2930*/  SHFL.DOWN PT, R8, R6, 0x10, R5 ;  /* 0x0a00000006087989 */ /* 0x0082e200000e0005 */
[----:B------:R-:W-:Y:S01]  /*2940*/  BSSY.RECONVERGENT B1, `(.L_x_404) ;  /* 0x000001e000017945 */ /* 0x000fe20003800200 */
[----:B------:R-:W-:Y:S02]  /*2950*/  IMAD.MOV.U32 R14, RZ, RZ, R10 ;  /* 0x000000ffff0e7224 */ /* 0x000fe400078e000a */
[----:B------:R-:W-:Y:S01]  /*2960*/  ISETP.GT.AND P0, PT, R2, R5, PT ;  /* 0x000000050200720c */ /* 0x000fe20003f04270 */
[----:B0-----:R1:W0:Y:S01]  /*2970*/  SHFL.DOWN PT, R9, R7, 0x10, R5 ;  /* 0x0a00000007097989 */ /* 0x00122200000e0005 */
[----:B------:R-:W-:Y:S01]  /*2980*/  IMAD.MOV.U32 R15, RZ, RZ, R12 ;  /* 0x000000ffff0f7224 */ /* 0x000fe200078e000c */
[----:B------:R-:W-:Y:S01]  /*2990*/  MOV R2, R6 ;  /* 0x0000000600027202 */ /* 0x000fe20000000f00 */
[----:B------:R-:W-:Y:S01]  /*29a0*/  IMAD.MOV.U32 R3, RZ, RZ, R7 ;  /* 0x000000ffff037224 */ /* 0x000fe200078e0007 */
[----:B--2---:R1:W2:Y:S04]  /*29b0*/  SHFL.DOWN PT, R11, R10, 0x10, R5 ;  /* 0x0a0000000a0b7989 */ /* 0x0042a800000e0005 */
        /* <DEDUP_REMOVED lines=22> */
.L_x_405:
[----:B------:R-:W-:Y:S05]  /*2b20*/  BSYNC.RECONVERGENT B1 ;  /* 0x0000000000017941 */ /* 0x000fea0003800200 */
.L_x_404:
        /* <DEDUP_REMOVED lines=11> */
.L_x_407:
[----:B------:R-:W-:Y:S05]  /*2be0*/  BSYNC.RECONVERGENT B1 ;  /* 0x0000000000017941 */ /* 0x000fea0003800200 */
.L_x_406:
        /* <DEDUP_REMOVED lines=35> */
.L_x_409:
[----:B------:R-:W-:Y:S05]  /*2e20*/  BSYNC.RECONVERGENT B1 ;  /* 0x0000000000017941 */ /* 0x000fea0003800200 */
.L_x_408:
[----:B------:R-:W-:Y:S01]  /*2e30*/  UISETP.GE.AND UP0, UPT, UR8, 0x41, UPT ;  /* 0x000000410800788c */ /* 0x000fe2000bf06270 */
[----:B0-----:R-:W-:Y:S01]  /*2e40*/  IMAD.MOV.U32 R9, RZ, RZ, R11 ;  /* 0x000000ffff097224 */ /* 0x001fe200078e000b */
[----:B------:R-:W-:Y:S01]  /*2e50*/  MOV R2, R4 ;  /* 0x0000000400027202 */ /* 0x000fe20000000f00 */
[----:B------:R-:W-:Y:S02]  /*2e60*/  IMAD.MOV.U32 R0, RZ, RZ, R8 ;  /* 0x000000ffff007224 */ /* 0x000fe400078e0008 */
[----:B------:R-:W-:-:S04]  /*2e70*/  IMAD.MOV.U32 R3, RZ, RZ, R5 ;  /* 0x000000ffff037224 */ /* 0x000fc800078e0005 */
        /* <DEDUP_REMOVED lines=27> */
.L_x_411:
[----:B------:R-:W-:Y:S05]  /*3030*/  BSYNC.RECONVERGENT B1 ;  /* 0x0000000000017941 */ /* 0x000fea0003800200 */
.L_x_410:
        /* <DEDUP_REMOVED lines=32> */
.L_x_413:
[----:B------:R-:W-:Y:S05]  /*3240*/  BSYNC.RECONVERGENT B1 ;  /* 0x0000000000017941 */ /* 0x000fea0003800200 */
.L_x_412:
[----:B------:R-:W-:Y:S01]  /*3250*/  UISETP.GE.AND UP0, UPT, UR8, 0x81, UPT ;  /* 0x000000810800788c */ /* 0x000fe2000bf06270 */
[----:B------:R-:W-:Y:S01]  /*3260*/  IMAD.MOV.U32 R9, RZ, RZ, R11 ;  /* 0x000000ffff097224 */ /* 0x000fe200078e000b */
        /* <DEDUP_REMOVED lines=30> */
.L_x_415:
[----:B------:R-:W-:Y:S05]  /*3450*/  BSYNC.RECONVERGENT B1 ;  /* 0x0000000000017941 */ /* 0x000fea0003800200 */
.L_x_414:
        /* <DEDUP_REMOVED lines=32> */
.L_x_417:
[----:B------:R-:W-:Y:S05]  /*3660*/  BSYNC.RECONVERGENT B1 ;  /* 0x0000000000017941 */ /* 0x000fea0003800200 */
.L_x_416:
        /* <DEDUP_REMOVED lines=13> */
[----:B------:R-:W-:Y:S01]  /*3740*/  MOV R6, R2 ;  /* 0x0000000200067202 */ /* 0x000fe20000000f00 */
[----:B------:R-:W-:Y:S02]  /*3750*/  IMAD.MOV.U32 R7, RZ, RZ, R3 ;  /* 0x000000ffff077224 */ /* 0x000fe400078e0003 */
[----:B-1----:R-:W-:Y:S02]  /*3760*/  IMAD.MOV.U32 R9, RZ, RZ, R12 ;  /* 0x000000ffff097224 */ /* 0x002fe400078e000c */
        /* <DEDUP_REMOVED lines=16> */
.L_x_419:
[----:B------:R-:W-:Y:S05]  /*3870*/  BSYNC.RECONVERGENT B1 ;  /* 0x0000000000017941 */ /* 0x000fea0003800200 */
.L_x_418:
        /* <DEDUP_REMOVED lines=32> */
.L_x_351:
        /* <DEDUP_REMOVED lines=34> */
[----:B------:R-:W-:-:S04]  /*3ca0*/  IMAD.MOV.U32 R15, RZ, RZ, 0x500 ;  /* 0x00000500ff0f7424 */ /* 0x000fc800078e00ff */
        /* <DEDUP_REMOVED lines=8> */
[----:B------:R-:W-:Y:S02]  /*3d30*/  @P2 MOV R9, R13 ;  /* 0x0000000d00092202 */ /* 0x000fe40000000f00 */
[----:B------:R-:W-:-:S04]  /*3d40*/  @P2 SEL R7, R11, R7, P0 ;  /* 0x000000070b072207 */ /* 0x000fc80000000000 */
        /* <DEDUP_REMOVED lines=10> */
[----:B------:R-:W-:Y:S06]  /*3df0*/  BRA.U !UP0, `(.L_x_420) ;  /* 0x0000000508287547 */ /* 0x000fec000b800000 */
[----:B------:R-:W-:Y:S01]  /*3e00*/  IMAD.MOV.U32 R25, RZ, RZ, R2 ;  /* 0x000000ffff197224 */ /* 0x000fe200078e0002 */
[----:B------:R-:W0:Y:S01]  /*3e10*/  LDCU UR4, c[0x0][0x390] ;  /* 0x00007200ff0477ac */ /* 0x000e220008000800 */
[----:B------:R-:W-:Y:S02]  /*3e20*/  IMAD.MOV.U32 R24, RZ, RZ, R3 ;  /* 0x000000ffff187224 */ /* 0x000fe400078e0003 */
[----:B------:R-:W-:-:S07]  /*3e30*/  IMAD.MOV.U32 R27, RZ, RZ, 0x500 ;  /* 0x00000500ff1b7424 */ /* 0x000fce00078e00ff */
.L_x_421:
[----:B------:R-:W1:Y:S01]  /*3e40*/  LDC.64 R22, c[0x0][0x380] ;  /* 0x0000e000ff167b82 */ /* 0x000e620000000a00 */
[----:B------:R-:W-:-:S04]  /*3e50*/  IMAD.IADD R3, R0, 0x1, R27 ;  /* 0x0000000100037824 */ /* 0x000fc800078e021b */
[----:B-1----:R-:W-:-:S05]  /*3e60*/  IMAD.WIDE.U32 R22, R3, 0x10, R22 ;  /* 0x0000001003167825 */ /* 0x002fca00078e0016 */
        /* <DEDUP_REMOVED lines=14> */
[----:B------:R-:W-:Y:S02]  /*3f50*/  @P2 FSEL R29, R5, R21, P0 ;  /* 0x00000015051d2208 */ /* 0x000fe40000000000 */
[----:B------:R-:W2:Y:S01]  /*3f60*/  LDG.E.64.CONSTANT R4, desc[UR6][R22.64+0x4000] ;  /* 0x0040000616047981 */ /* 0x000ea2000c1e9b00 */
[----:B------:R-:W-:Y:S02]  /*3f70*/  @P2 IMAD.MOV.U32 R20, RZ, RZ, R26 ;  /* 0x000000ffff142224 */ /* 0x000fe400078e001a */
[----:B------:R-:W-:-:S06]  /*3f80*/  @P2 IMAD.MOV.U32 R21, RZ, RZ, R29 ;  /* 0x000000ffff152224 */ /* 0x000fcc00078e001d */
        /* <DEDUP_REMOVED lines=32> */
[----:B------:R-:W-:-:S05]  /*4190*/  VIADD R7, R27, 0xa00 ;  /* 0x00000a001b077836 */ /* 0x000fca0000000000 */
[----:B0-----:R-:W-:Y:S01]  /*41a0*/  ISETP.GT.AND P1, PT, R7, UR4, PT ;  /* 0x0000000407007c0c */ /* 0x001fe2000bf24270 */
[----:B------:R-:W-:-:S04]  /*41b0*/  VIADD R15, R27, 0x500 ;  /* 0x000005001b0f7836 */ /* 0x000fc80000000000 */
[----:B------:R-:W-:Y:S01]  /*41c0*/  IMAD.MOV.U32 R27, RZ, RZ, R15 ;  /* 0x000000ffff1b7224 */ /* 0x000fe200078e000f */
        /* <DEDUP_REMOVED lines=11> */
[----:B------:R-:W-:Y:S01]  /*4280*/  IMAD.MOV.U32 R24, RZ, RZ, R3 ;  /* 0x000000ffff187224 */ /* 0x000fe200078e0003 */
[----:B------:R-:W-:Y:S06]  /*4290*/  @!P1 BRA `(.L_x_421) ;  /* 0xfffffff800e89947 */ /* 0x000fec000383ffff */
.L_x_420:
[----:B------:R-:W-:-:S13]  /*42a0*/  ISETP.GE.AND P0, PT, R15, UR4, PT ;  /* 0x000000040f007c0c */ /* 0x000fda000bf06270 */
        /* <DEDUP_REMOVED lines=12> */
[----:B------:R-:W0:Y:S01]  /*4370*/  LDC.64 R6, c[0x0][0x380] ;  /* 0x0000e000ff067b82 */ /* 0x000e220000000a00 */
[----:B------:R-:W-:Y:S01]  /*4380*/  LEA.HI R8, R20, 0x1, RZ, 0x18 ;  /* 0x0000000114087811 */ /* 0x000fe200078fc0ff */
[----:B------:R-:W-:Y:S01]  /*4390*/  IMAD.IADD R21, R0, 0x1, R15 ;  /* 0x0000000100157824 */ /* 0x000fe200078e020f */
[----:B------:R-:W-:Y:S02]  /*43a0*/  MOV R12, R0 ;  /* 0x00000000000c7202 */ /* 0x000fe40000000f00 */
[----:B------:R-:W-:-:S05]  /*43b0*/  LOP3.LUT R8, R8, 0x3, RZ, 0xc0, !PT ;  /* 0x0000000308087812 */ /* 0x000fca00078ec0ff */
[----:B------:R-:W-:-:S07]  /*43c0*/  IMAD.MOV R14, RZ, RZ, -R8 ;  /* 0x000000ffff0e7224 */ /* 0x000fce00078e0a08 */
.L_x_428:
[----:B0-----:R-:W-:-:S05]  /*43d0*/  IMAD.WIDE.U32 R18, R21, 0x10, R6 ;  /* 0x0000001015127825 */ /* 0x001fca00078e0006 */
[----:B------:R-:W2:Y:S04]  /*43e0*/  LDG.E.64.CONSTANT R8, desc[UR6][R18.64] ;  /* 0x0000000612087981 */ /* 0x000ea8000c1e9b00 */
[----:B------:R-:W3:Y:S01]  /*43f0*/  LDG.E.64.CONSTANT R10, desc[UR6][R18.64+0x8] ;  /* 0x00000806120a7981 */ /* 0x000ee2000c1e9b00 */
[----:B------:R-:W-:Y:S01]  /*4400*/  VIADD R14, R14, 0x1 ;  /* 0x000000010e0e7836 */ /* 0x000fe20000000000 */
[----:B------:R-:W-:Y:S01]  /*4410*/  BSSY.RECONVERGENT B3, `(.L_x_426) ;  /* 0x000001a000037945 */ /* 0x000fe20003800200 */
[----:B------:R-:W-:Y:S02]  /*4420*/  IMAD.MOV.U32 R23, RZ, RZ, R2 ;  /* 0x000000ffff177224 */ /* 0x000fe400078e0002 */
        /* <DEDUP_REMOVED lines=24> */
.L_x_427:
[----:B------:R-:W-:Y:S05]  /*45b0*/  BSYNC.RECONVERGENT B3 ;  /* 0x0000000000037941 */ /* 0x000fea0003800200 */
.L_x_426:
[----:B------:R-:W-:Y:S02]  /*45c0*/  VIADD R12, R12, 0x100 ;  /* 0x000001000c0c7836 */ /* 0x000fe40000000000 */
[----:B------:R-:W-:Y:S01]  /*45d0*/  VIADD R21, R21, 0x100 ;  /* 0x0000010015157836 */ /* 0x000fe20000000000 */
[----:B------:R-:W-:Y:S06]  /*45e0*/  @P2 BRA `(.L_x_428) ;  /* 0xfffffffc00782947 */ /* 0x000fec000383ffff */
.L_x_425:
[----:B------:R-:W-:Y:S05]  /*45f0*/  BSYNC.RECONVERGENT B2 ;  /* 0x0000000000027941 */ /* 0x000fea0003800200 */
.L_x_424:
[----:B------:R-:W-:-:S13]  /*4600*/  ISETP.GE.U32.AND P0, PT, R20, 0x300, PT ;  /* 0x000003001400780c */ /* 0x000fda0003f06070 */
[----:B------:R-:W-:Y:S05]  /*4610*/  @!P0 BRA `(.L_x_423) ;  /* 0x0000000400c88947 */ /* 0x000fea0003800000 */
[----:B------:R-:W0:Y:S01]  /*4620*/  LDCU.64 UR8, c[0x0][0x380] ;  /* 0x00007000ff0877ac */ /* 0x000e220008000a00 */
[----:B------:R-:W1:Y:S01]  /*4630*/  LDC.64 R10, c[0x0][0x380] ;  /* 0x0000e000ff0a7b82 */ /* 0x000e620000000a00 */
[C---:B------:R-:W-:Y:S01]  /*4640*/  IADD3 R17, P0, PT, R12.reuse, R15, RZ ;  /* 0x0000000f0c117210 */ /* 0x040fe20007f1e0ff */
[----:B------:R-:W-:-:S04]  /*4650*/  IMAD.IADD R15, R12, 0x1, R15 ;  /* 0x000000010c0f7824 */ /* 0x000fc800078e020f */
[----:B------:R-:W-:Y:S01]  /*4660*/  IMAD.X R6, RZ, RZ, RZ, P0 ;  /* 0x000000ffff067224 */ /* 0x000fe200000e06ff */
[----:B0-----:R-:W-:-:S04]  /*4670*/  LEA R14, P1, R17, UR8, 0x4 ;  /* 0x00000008110e7c11 */ /* 0x001fc8000f8220ff */
[----:B------:R-:W-:Y:S02]  /*4680*/  IADD3 R14, P0, PT, R14, 0x3008, RZ ;  /* 0x000030080e0e7810 */ /* 0x000fe40007f1e0ff */
[----:B------:R-:W-:-:S05]  /*4690*/  LEA.HI.X R17, R17, UR9, R6, 0x4, P1 ;  /* 0x0000000911117c11 */ /* 0x000fca00088f2406 */
[----:B------:R-:W-:-:S07]  /*46a0*/  IMAD.X R17, RZ, RZ, R17, P0 ;  /* 0x000000ffff117224 */ /* 0x000fce00000e0611 */
.L_x_437:
[----:B-1----:R-:W-:-:S05]  /*46b0*/  IMAD.WIDE.U32 R8, R15, 0x10, R10 ;  /* 0x000000100f087825 */ /* 0x002fca00078e000a */
[----:B------:R-:W2:Y:S04]  /*46c0*/  LDG.E.64.CONSTANT R22, desc[UR6][R8.64] ;  /* 0x0000000608167981 */ /* 0x000ea8000c1e9b00 */
[----:B------:R0:W3:Y:S02]  /*46d0*/  LDG.E.64.CONSTANT R6, desc[UR6][R8.64+0x8] ;  /* 0x0000080608067981 */ /* 0x0000e4000c1e9b00 */
[----:B0-----:R-:W-:Y:S02]  /*46e0*/  IMAD.MOV.U32 R8, RZ, RZ, R14 ;  /* 0x000000ffff087224 */ /* 0x001fe400078e000e */
[----:B------:R-:W-:-:S05]  /*46f0*/  IMAD.MOV.U32 R9, RZ, RZ, R17 ;  /* 0x000000ffff097224 */ /* 0x000fca00078e0011 */
[----:B------:R0:W5:Y:S04]  /*4700*/  LDG.E.64.CONSTANT R20, desc[UR6][R8.64+-0x2008] ;  /* 0xffdff80608147981 */ /* 0x000168000c1e9b00 */
[----:B------:R0:W5:Y:S01]  /*4710*/  LDG.E.64.CONSTANT R18, desc[UR6][R8.64+-0x2000] ;  /* 0xffe0000608127981 */ /* 0x000162000c1e9b00 */
[----:B------:R-:W-:Y:S01]  /*4720*/  BSSY.RECONVERGENT B2, `(.L_x_429) ;  /* 0x0000015000027945 */ /* 0x000fe20003800200 */
[----:B--2---:R-:W-:Y:S01]  /*4730*/  DSETP.GEU.AND P0, PT, |R4|, |R22|, PT ;  /* 0x400000160400722a */ /* 0x004fe20003f0e200 */
[----:B------:R-:W-:Y:S02]  /*4740*/  IMAD.MOV.U32 R16, RZ, RZ, R22 ;  /* 0x000000ffff107224 */ /* 0x000fe400078e0016 */
[----:B------:R-:W-:Y:S01]  /*4750*/  IMAD.MOV.U32 R17, RZ, RZ, R23 ;  /* 0x000000ffff117224 */ /* 0x000fe200078e0017 */
[----:B---3--:R-:W-:Y:S01]  /*4760*/  MOV R29, R7 ;  /* 0x00000007001d7202 */ /* 0x008fe20000000f00 */
[----:B------:R-:W-:-:S09]  /*4770*/  IMAD.MOV.U32 R27, RZ, RZ, R6 ;  /* 0x000000ffff1b7224 */ /* 0x000fd200078e0006 */
        /* <DEDUP_REMOVED lines=15> */
.L_x_430:
[----:B------:R-:W-:Y:S05]  /*4870*/  BSYNC.RECONVERGENT B2 ;  /* 0x0000000000027941 */ /* 0x000fea0003800200 */
.L_x_429:
[----:B------:R0:W5:Y:S04]  /*4880*/  LDG.E.64.CONSTANT R6, desc[UR6][R8.64+-0x1008] ;  /* 0xffeff80608067981 */ /* 0x000168000c1e9b00 */
[----:B------:R0:W5:Y:S02]  /*4890*/  LDG.E.64.CONSTANT R4, desc[UR6][R8.64+-0x1000] ;  /* 0xfff0000608047981 */ /* 0x000164000c1e9b00 */
[----:B-----5:R-:W-:Y:S01]  /*48a0*/  DSETP.GEU.AND P0, PT, |R16|, |R20|, PT ;  /* 0x400000141000722a */ /* 0x020fe20003f0e200 */
[----:B------:R-:W-:Y:S01]  /*48b0*/  BSSY.RECONVERGENT B2, `(.L_x_431) ;  /* 0x0000014000027945 */ /* 0x000fe20003800200 */
[----:B------:R-:W-:Y:S02]  /*48c0*/  IMAD.MOV.U32 R2, RZ, RZ, R20 ;  /* 0x000000ffff027224 */ /* 0x000fe400078e0014 */
[----:B------:R-:W-:-:S02]  /*48d0*/  IMAD.MOV.U32 R3, RZ, RZ, R21 ;  /* 0x000000ffff037224 */ /* 0x000fc400078e0015 */
        /* <DEDUP_REMOVED lines=17> */
.L_x_432:
[----:B------:R-:W-:Y:S05]  /*49f0*/  BSYNC.RECONVERGENT B2 ;  /* 0x0000000000027941 */ /* 0x000fea0003800200 */
.L_x_431:
[----:B------:R0:W5:Y:S04]  /*4a00*/  LDG.E.64.CONSTANT R16, desc[UR6][R8.64+-0x8] ;  /* 0xfffff80608107981 */ /* 0x000168000c1e9b00 */
[----:B------:R0:W5:Y:S01]  /*4a10*/  LDG.E.64.CONSTANT R18, desc[UR6][R8.64] ;  /* 0x0000000608127981 */ /* 0x000162000c1e9b00 */
[----:B------:R-:W-:Y:S01]  /*4a20*/  DSETP.GEU.AND P0, PT, |R2|, |R6|, PT ;  /* 0x400000060200722a */ /* 0x000fe20003f0e200 */
[----:B------:R-:W-:Y:S01]  /*4a30*/  BSSY.RECONVERGENT B2, `(.L_x_433) ;  /* 0x0000014000027945 */ /* 0x000fe20003800200 */
[----:B------:R-:W-:Y:S02]  /*4a40*/  IMAD.MOV.U32 R20, RZ, RZ, R6 ;  /* 0x000000ffff147224 */ /* 0x000fe400078e0006 */
[----:B------:R-:W-:Y:S02]  /*4a50*/  IMAD.MOV.U32 R21, RZ, RZ, R7 ;  /* 0x000000ffff157224 */ /* 0x000fe400078e0007 */
[----:B------:R-:W-:-:S02]  /*4a60*/  IMAD.MOV.U32 R29, RZ, RZ, R4 ;  /* 0x000000ffff1d7224 */ /* 0x000fc400078e0004 */
        /* <DEDUP_REMOVED lines=16> */
.L_x_434:
[----:B------:R-:W-:Y:S05]  /*4b70*/  BSYNC.RECONVERGENT B2 ;  /* 0x0000000000027941 */ /* 0x000fea0003800200 */
.L_x_433:
[----:B-----5:R-:W-:Y:S01]  /*4b80*/  DSETP.GEU.AND P0, PT, |R20|, |R16|, PT ;  /* 0x400000101400722a */ /* 0x020fe20003f0e200 */
[----:B------:R-:W-:Y:S01]  /*4b90*/  BSSY.RECONVERGENT B2, `(.L_x_435) ;  /* 0x0000014000027945 */ /* 0x000fe20003800200 */
[----:B------:R-:W-:Y:S02]  /*4ba0*/  IMAD.MOV.U32 R4, RZ, RZ, R16 ;  /* 0x000000ffff047224 */ /* 0x000fe400078e0010 */
[----:B------:R-:W-:Y:S02]  /*4bb0*/  IMAD.MOV.U32 R5, RZ, RZ, R17 ;  /* 0x000000ffff057224 */ /* 0x000fe400078e0011 */
[----:B------:R-:W-:Y:S02]  /*4bc0*/  IMAD.MOV.U32 R2, RZ, RZ, R18 ;  /* 0x000000ffff027224 */ /* 0x000fe400078e0012 */
[----:B------:R-:W-:-:S06]  /*4bd0*/  IMAD.MOV.U32 R3, RZ, RZ, R19 ;  /* 0x000000ffff037224 */ /* 0x000fcc00078e0013 */
        /* <DEDUP_REMOVED lines=15> */
.L_x_436:
[----:B------:R-:W-:Y:S05]  /*4cd0*/  BSYNC.RECONVERGENT B2 ;  /* 0x0000000000027941 */ /* 0x000fea0003800200 */
.L_x_435:
[----:B------:R-:W-:Y:S01]  /*4ce0*/  VIADD R12, R12, 0x400 ;  /* 0x000004000c0c7836 */ /* 0x000fe20000000000 */
[----:B------:R-:W-:Y:S01]  /*4cf0*/  IADD3 R14, P1, PT, R8, 0x4000, RZ ;  /* 0x00004000080e7810 */ /* 0x000fe20007f3e0ff */
[----:B------:R-:W-:-:S03]  /*4d00*/  VIADD R15, R15, 0x400 ;  /* 0x000004000f0f7836 */ /* 0x000fc60000000000 */
[----:B------:R-:W-:Y:S01]  /*4d10*/  ISETP.GE.AND P0, PT, R12, R13, PT ;  /* 0x0000000d0c00720c */ /* 0x000fe20003f06270 */
[----:B------:R-:W-:-:S12]  /*4d20*/  IMAD.X R17, RZ, RZ, R9, P1 ;  /* 0x000000ffff117224 */ /* 0x000fd800008e0609 */
[----:B------:R-:W-:Y:S05]  /*4d30*/  @!P0 BRA `(.L_x_437) ;  /* 0xfffffff8005c8947 */ /* 0x000fea000383ffff */
.L_x_423:
[----:B------:R-:W-:Y:S05]  /*4d40*/  BSYNC.RECONVERGENT B1 ;  /* 0x0000000000017941 */ /* 0x000fea0003800200 */
.L_x_422:
        /* <DEDUP_REMOVED lines=32> */
.L_x_439:
[----:B------:R-:W-:Y:S05]  /*4f50*/  BSYNC.RECONVERGENT B1 ;  /* 0x0000000000017941 */ /* 0x000fea0003800200 */
.L_x_438:
        /* <DEDUP_REMOVED lines=12> */
[----:B---3--:R-:W-:Y:S01]  /*5020*/  IMAD.MOV.U32 R8, RZ, RZ, R14 ;  /* 0x000000ffff087224 */ /* 0x008fe200078e000e */
[----:B------:R-:W-:Y:S01]  /*5030*/  MOV R2, R4 ;  /* 0x0000000400027202 */ /* 0x000fe20000000f00 */
[----:B----4-:R-:W-:Y:S02]  /*5040*/  IMAD.MOV.U32 R9, RZ, RZ, R13 ;  /* 0x000000ffff097224 */ /* 0x010fe400078e000d */
        /* <DEDUP_REMOVED lines=16> */
.L_x_441:
[----:B------:R-:W-:Y:S05]  /*5150*/  BSYNC.RECONVERGENT B1 ;  /* 0x0000000000017941 */ /* 0x000fea0003800200 */
.L_x_440:
[----:B------:R-:W-:Y:S01]  /*5160*/  ISETP.GT.AND P0, PT, R10, 0x1b, PT ;  /* 0x0000001b0a00780c */ /* 0x000fe20003f04270 */
[----:B0-----:R0:W0:Y:S01]  /*5170*/  SHFL.DOWN PT, R6, R2, 0x4, 0x1f ;  /* 0x08801f0002067f89 */ /* 0x00102200000e0000 */
[----:B------:R-:W-:Y:S01]  /*5180*/  BSSY.RECONVERGENT B1, `(.L_x_442) ;  /* 0x000001d000017945 */ /* 0x000fe20003800200 */
[----:B------:R-:W-:Y:S02]  /*5190*/  IMAD.MOV.U32 R11, RZ, RZ, R8 ;  /* 0x000000ffff0b7224 */ /* 0x000fe400078e0008 */
[----:B------:R0:W0:Y:S01]  /*51a0*/  SHFL.DOWN PT, R7, R3, 0x4, 0x1f ;  /* 0x08801f0003077f89 */ /* 0x00002200000e0000 */
[----:B------:R-:W-:Y:S02]  /*51b0*/  IMAD.MOV.U32 R12, RZ, RZ, R9 ;  /* 0x000000ffff0c7224 */ /* 0x000fe400078e0009 */
[----:B-1----:R-:W-:Y:S01]  /*51c0*/  IMAD.MOV.U32 R4, RZ, RZ, R2 ;  /* 0x000000ffff047224 */ /* 0x002fe200078e0002 */
[----:B----4-:R1:W4:Y:S01]  /*51d0*/  SHFL.DOWN PT, R13, R8, 0x4, 0x1f ;  /* 0x08801f00080d7f89 */ /* 0x01032200000e0000 */
[----:B--2---:R-:W-:-:S03]  /*51e0*/  IMAD.MOV.U32 R5, RZ, RZ, R3 ;  /* 0x000000ffff057224 */ /* 0x004fc600078e0003 */
[----:B---3--:R1:W2:Y:S01]  /*51f0*/  SHFL.DOWN PT, R14, R9, 0x4, 0x1f ;  /* 0x08801f00090e7f89 */ /* 0x0082a200000e0000 */
[----:B------:R-:W-:Y:S05]  /*5200*/  @P0 BRA `(.L_x_443) ;  /* 0x0000000000500947 */ /* 0x000fea0003800000 */
[----:B0-----:R-:W-:Y:S01]  /*5210*/  DSETP.GEU.AND P0, PT, |R2|, |R6|, PT ;  /* 0x400000060200722a */ /* 0x001fe20003f0e200 */
[----:B----4-:R-:W-:Y:S02]  /*5220*/  IMAD.MOV.U32 R11, RZ, RZ, R13 ;  /* 0x000000ffff0b7224 */ /* 0x010fe400078e000d */
        /* <DEDUP_REMOVED lines=18> */
.L_x_443:
[----:B------:R-:W-:Y:S05]  /*5350*/  BSYNC.RECONVERGENT B1 ;  /* 0x0000000000017941 */ /* 0x000fea0003800200 */
.L_x_442:
[----:B------:R-:W-:Y:S01]  /*5360*/  ISETP.GT.AND P0, PT, R10, 0x17, PT ;  /* 0x000000170a00780c */ /* 0x000fe20003f04270 */
[----:B0-----:R0:W3:Y:S01]  /*5370*/  SHFL.DOWN PT, R2, R4, 0x8, 0x1f ;  /* 0x09001f0004027f89 */ /* 0x0010e200000e0000 */
[----:B------:R-:W-:Y:S01]  /*5380*/  BSSY.RECONVERGENT B1, `(.L_x_444) ;  /* 0x000001d000017945 */ /* 0x000fe20003800200 */
[----:B-1----:R-:W-:Y:S02]  /*5390*/  IMAD.MOV.U32 R8, RZ, RZ, R11 ;  /* 0x000000ffff087224 */ /* 0x002fe400078e000b */
[----:B------:R0:W1:Y:S01]  /*53a0*/  SHFL.DOWN PT, R3, R5, 0x8, 0x1f ;  /* 0x09001f0005037f89 */ /* 0x00006200000e0000 */
[----:B------:R-:W-:Y:S02]  /*53b0*/  IMAD.MOV.U32 R9, RZ, RZ, R12 ;  /* 0x000000ffff097224 */ /* 0x000fe400078e000c */
[----:B------:R-:W-:Y:S01]  /*53c0*/  IMAD.MOV.U32 R6, RZ, RZ, R4 ;  /* 0x000000ffff067224 */ /* 0x000fe200078e0004 */
[----:B--2---:R0:W2:Y:S01]  /*53d0*/  SHFL.DOWN PT, R14, R11, 0x8, 0x1f ;  /* 0x09001f000b0e7f89 */ /* 0x0040a200000e0000 */
[----:B------:R-:W-:-:S03]  /*53e0*/  IMAD.MOV.U32 R7, RZ, RZ, R5 ;  /* 0x000000ffff077224 */ /* 0x000fc600078e0005 */
[----:B----4-:R0:W4:Y:S01]  /*53f0*/  SHFL.DOWN PT, R13, R12, 0x8, 0x1f ;  /* 0x09001f000c0d7f89 */ /* 0x01012200000e0000 */
[----:B------:R-:W-:Y:S05]  /*5400*/  @P0 BRA `(.L_x_445) ;  /* 0x0000000000500947 */ /* 0x000fea0003800000 */
[----:B-1-3--:R-:W-:Y:S01]  /*5410*/  DSETP.GEU.AND P0, PT, |R4|, |R2|, PT ;  /* 0x400000020400722a */ /* 0x00afe20003f0e200 */
[----:B--2---:R-:W-:Y:S01]  /*5420*/  IMAD.MOV.U32 R8, RZ, RZ, R14 ;  /* 0x000000ffff087224 */ /* 0x004fe200078e000e */
        /* <DEDUP_REMOVED lines=18> */
.L_x_445:
[----:B------:R-:W-:Y:S05]  /*5550*/  BSYNC.RECONVERGENT B1 ;  /* 0x0000000000017941 */ /* 0x000fea0003800200 */
.L_x_444:
[----:B------:R-:W-:Y:S01]  /*5560*/  ISETP.GT.AND P0, PT, R10, 0xf, PT ;  /* 0x0000000f0a00780c */ /* 0x000fe20003f04270 */
[----:B0-----:R0:W0:Y:S01]  /*5570*/  SHFL.DOWN PT, R4, R6, 0x10, 0x1f ;  /* 0x0a001f0006047f89 */ /* 0x00102200000e0000 */
[----:B------:R-:W-:Y:S01]  /*5580*/  BSSY.RECONVERGENT B1, `(.L_x_446) ;  /* 0x000001d000017945 */ /* 0x000fe20003800200 */
[----:B--2---:R-:W-:Y:S02]  /*5590*/  IMAD.MOV.U32 R14, RZ, RZ, R8 ;  /* 0x000000ffff0e7224 */ /* 0x004fe400078e0008 */
[----:B------:R2:W0:Y:S01]  /*55a0*/  SHFL.DOWN PT, R5, R7, 0x10, 0x1f ;  /* 0x0a001f0007057f89 */ /* 0x00042200000e0000 */
[----:B------:R-:W-:Y:S02]  /*55b0*/  IMAD.MOV.U32 R15, RZ, RZ, R9 ;  /* 0x000000ffff0f7224 */ /* 0x000fe400078e0009 */
[----:B---3--:R-:W-:Y:S01]  /*55c0*/  IMAD.MOV.U32 R2, RZ, RZ, R6 ;  /* 0x000000ffff027224 */ /* 0x008fe200078e0006 */
[----:B------:R2:W3:Y:S01]  /*55d0*/  SHFL.DOWN PT, R11, R8, 0x10, 0x1f ;  /* 0x0a001f00080b7f89 */ /* 0x0004e200000e0000 */
[----:B-1----:R-:W-:-:S03]  /*55e0*/  IMAD.MOV.U32 R3, RZ, RZ, R7 ;  /* 0x000000ffff037224 */ /* 0x002fc600078e0007 */
[----:B------:R2:W1:Y:S01]  /*55f0*/  SHFL.DOWN PT, R12, R9, 0x10, 0x1f ;  /* 0x0a001f00090c7f89 */ /* 0x00046200000e0000 */
[----:B------:R-:W-:Y:S05]  /*5600*/  @P0 BRA `(.L_x_447) ;  /* 0x0000000000500947 */ /* 0x000fea0003800000 */
[----:B0-----:R-:W-:Y:S01]  /*5610*/  DSETP.GEU.AND P0, PT, |R6|, |R4|, PT ;  /* 0x400000040600722a */ /* 0x001fe20003f0e200 */
[----:B---3--:R-:W-:Y:S02]  /*5620*/  IMAD.MOV.U32 R14, RZ, RZ, R11 ;  /* 0x000000ffff0e7224 */ /* 0x008fe400078e000b */
[----:B-1----:R-:W-:Y:S02]  /*5630*/  IMAD.MOV.U32 R15, RZ, RZ, R12 ;  /* 0x000000ffff0f7224 */ /* 0x002fe400078e000c */
        /* <DEDUP_REMOVED lines=17> */
.L_x_447:
[----:B------:R-:W-:Y:S05]  /*5750*/  BSYNC.RECONVERGENT B1 ;  /* 0x0000000000017941 */ /* 0x000fea0003800200 */
.L_x_446:
        /* <DEDUP_REMOVED lines=11> */
.L_x_449:
[----:B------:R-:W-:Y:S05]  /*5810*/  BSYNC.RECONVERGENT B1 ;  /* 0x0000000000017941 */ /* 0x000fea0003800200 */
.L_x_448:
        /* <DEDUP_REMOVED lines=8> */
[----:B--2---:R-:W2:Y:S04]  /*58a0*/  LDS.128 R4, [R0+0x20] ;  /* 0x0000200000047984 */ /* 0x004ea80000000c00 */
[----:B-1--4-:R1:W4:Y:S04]  /*58b0*/  LDS.64 R12, [R0+0x80] ;  /* 0x00008000000c7984 */ /* 0x0123280000000a00 */
[----:B---3--:R1:W3:Y:S01]  /*58c0*/  LDS.128 R8, [R0+0x30] ;  /* 0x0000300000087984 */ /* 0x0082e20000000c00 */
[----:B0-----:R-:W-:Y:S01]  /*58d0*/  DSETP.GEU.AND P0, PT, |R2|, |R16|, PT ;  /* 0x400000100200722a */ /* 0x001fe20003f0e200 */
[----:B------:R-:W-:-:S02]  /*58e0*/  IMAD.MOV.U32 R24, RZ, RZ, R16 ;  /* 0x000000ffff187224 */ /* 0x000fc400078e0010 */
[----:B------:R-:W-:Y:S02]  /*58f0*/  IMAD.MOV.U32 R25, RZ, RZ, R17 ;  /* 0x000000ffff197224 */ /* 0x000fe400078e0011 */
[----:B--2---:R-:W-:Y:S02]  /*5900*/  IMAD.MOV.U32 R27, RZ, RZ, R4 ;  /* 0x000000ffff1b7224 */ /* 0x004fe400078e0004 */
[----:B------:R-:W-:-:S07]  /*5910*/  IMAD.MOV.U32 R29, RZ, RZ, R5 ;  /* 0x000000ffff1d7224 */ /* 0x000fce00078e0005 */
[----:B-1-34-:R-:W-:Y:S05]  /*5920*/  @!P0 BRA `(.L_x_451) ;  /* 0x0000000000388947 */ /* 0x01afea0003800000 */
        /* <DEDUP_REMOVED lines=14> */
.L_x_451:
[----:B------:R-:W-:Y:S05]  /*5a10*/  BSYNC.RECONVERGENT B1 ;  /* 0x0000000000017941 */ /* 0x000fea0003800200 */
.L_x_450:
        /* <DEDUP_REMOVED lines=23> */
.L_x_453:
[----:B------:R-:W-:Y:S05]  /*5b90*/  BSYNC.RECONVERGENT B1 ;  /* 0x0000000000017941 */ /* 0x000fea0003800200 */
.L_x_452:
        /* <DEDUP_REMOVED lines=21> */
.L_x_455:
[----:B------:R-:W-:Y:S05]  /*5cf0*/  BSYNC.RECONVERGENT B1 ;  /* 0x0000000000017941 */ /* 0x000fea0003800200 */
.L_x_454:
        /* <DEDUP_REMOVED lines=23> */
.L_x_457:
[----:B------:R-:W-:Y:S05]  /*5e70*/  BSYNC.RECONVERGENT B1 ;  /* 0x0000000000017941 */ /* 0x000fea0003800200 */
.L_x_456:
[----:B------:R-:W-:Y:S01]  /*5e80*/  DSETP.GEU.AND P0, PT, |R14|, |R22|, PT ;  /* 0x400000160e00722a */ /* 0x000fe20003f0e200 */
[----:B------:R-:W-:Y:S01]  /*5e90*/  BSSY.RECONVERGENT B1, `(.L_x_458) ;  /* 0x0000014000017945 */ /* 0x000fe20003800200 */
[----:B------:R-:W-:Y:S01]  /*5ea0*/  MOV R2, R22 ;  /* 0x0000001600027202 */ /* 0x000fe20000000f00 */
[----:B------:R-:W-:Y:S02]  /*5eb0*/  IMAD.MOV.U32 R3, RZ, RZ, R23 ;  /* 0x000000ffff037224 */ /* 0x000fe400078e0017 */
[----:B-1----:R-:W-:Y:S02]  /*5ec0*/  IMAD.MOV.U32 R19, RZ, RZ, R8 ;  /* 0x000000ffff137224 */ /* 0x002fe400078e0008 */
        /* <DEDUP_REMOVED lines=16> */
.L_x_459:
[----:B------:R-:W-:Y:S05]  /*5fd0*/  BSYNC.RECONVERGENT B1 ;  /* 0x0000000000017941 */ /* 0x000fea0003800200 */
.L_x_458:
        /* <DEDUP_REMOVED lines=21> */
.L_x_461:
[----:B------:R-:W-:Y:S05]  /*6130*/  BSYNC.RECONVERGENT B1 ;  /* 0x0000000000017941 */ /* 0x000fea0003800200 */
.L_x_460:
        /* <DEDUP_REMOVED lines=20> */
.L_x_383:
[----:B------:R-:W-:Y:S05]  /*6280*/  BSYNC.RECONVERGENT B0 ;  /* 0x0000000000007941 */ /* 0x000fea0003800200 */
.L_x_350:
[----:B------:R-:W-:Y:S05]  /*6290*/  @P1 EXIT ;  /* 0x000000000000194d */ /* 0x000fea0003800000 */
[----:B01----:R-:W0:Y:S02]  /*62a0*/  LDC.64 R4, c[0x0][0x388] ;  /* 0x0000e200ff047b82 */ /* 0x003e240000000a00 */
[----:B0-----:R-:W-:Y:S04]  /*62b0*/  STG.E.64 desc[UR6][R4.64], R2 ;  /* 0x0000000204007986 */ /* 0x001fe8000c101b06 */
[----:B------:R-:W-:Y:S01]  /*62c0*/  STG.E.64 desc[UR6][R4.64+0x8], R14 ;  /* 0x0000080e04007986 */ /* 0x000fe2000c101b06 */
[----:B------:R-:W-:Y:S05]  /*62d0*/  EXIT ;  /* 0x000000000000794d */ /* 0x000fea0003800000 */
.L_x_462:
        /* <DEDUP_REMOVED lines=10> */
.L_x_734:


//--------------------- .text._ZN6thrust24THRUST_300001_SM_1000_NS8cuda_cub4core6detail13_kernel_agentINS1_8__reduce10DrainAgentIiEEJN3cub18CUB_300001_SM_10009GridQueueIjEEiEEEvDpT0_ --------------------------
	.section	.text._ZN6thrust24THRUST_300001_SM_1000_NS8cuda_cub4core6detail13_kernel_agentINS1_8__reduce10DrainAgentIiEEJN3cub18CUB_300001_SM_10009GridQueueIjEEiEEEvDpT0_,"ax",@progbits
	.align	128
        .global         _ZN6thrust24THRUST_300001_SM_1000_NS8cuda_cub4core6detail13_kernel_agentINS1_8__reduce10DrainAgentIiEEJN3cub18CUB_300001_SM_10009GridQueueIjEEiEEEvDpT0_
        .type           _ZN6thrust24THRUST_300001_SM_1000_NS8cuda_cub4core6detail13_kernel_agentINS1_8__reduce10DrainAgentIiEEJN3cub18CUB_300001_SM_10009GridQueueIjEEiEEEvDpT0_,@function
        .size           _ZN6thrust24THRUST_300001_SM_1000_NS8cuda_cub4core6detail13_kernel_agentINS1_8__reduce10DrainAgentIiEEJN3cub18CUB_300001_SM_10009GridQueueIjEEiEEEvDpT0_,(.L_x_735 - _ZN6thrust24THRUST_300001_SM_1000_NS8cuda_cub4core6detail13_kernel_agentINS1_8__reduce10DrainAgentIiEEJN3cub18CUB_300001_SM_10009GridQueueIjEEiEEEvDpT0_)
        .other          _ZN6thrust24THRUST_300001_SM_1000_NS8cuda_cub4core6detail13_kernel_agentINS1_8__reduce10DrainAgentIiEEJN3cub18CUB_300001_SM_10009GridQueueIjEEiEEEvDpT0_,@"STO_CUDA_ENTRY STV_DEFAULT"
_ZN6thrust24THRUST_300001_SM_1000_NS8cuda_cub4core6detail13_kernel_agentINS1_8__reduce10DrainAgentIiEEJN3cub18CUB_300001_SM_10009GridQueueIjEEiEEEvDpT0_:
.text._ZN6thrust24THRUST_300001_SM_1000_NS8cuda_cub4core6detail13_kernel_agentINS1_8__reduce10DrainAgentIiEEJN3cub18CUB_300001_SM_10009GridQueueIjEEiEEEvDpT0_:
[----:B------:R-:W-:Y:S08]  /*0000*/  LDC R1, c[0x0][0x37c] ;  /* 0x0000df00ff017b82 */ /* 0x000ff00000000800 */
[----:B------:R-:W0:Y:S01]  /*0010*/  LDC.64 R2, c[0x0][0x380] ;  /* 0x0000e000ff027b82 */ /* 0x000e220000000a00 */
[----:B------:R-:W0:Y:S07]  /*0020*/  LDCU.64 UR4, c[0x0][0x358] ;  /* 0x00006b00ff0477ac */ /* 0x000e2e0008000a00 */
[----:B------:R-:W1:Y:S01]  /*0030*/  LDC R5, c[0x0][0x388] ;  /* 0x0000e200ff057b82 */ /* 0x000e620000000800 */
[----:B0-----:R-:W-:Y:S04]  /*0040*/  STG.E desc[UR4][R2.64+0x4], RZ ;  /* 0x000004ff02007986 */ /* 0x001fe8000c101904 */
[----:B-1----:R-:W-:Y:S01]  /*0050*/  STG.E desc[UR4][R2.64], R5 ;  /* 0x0000000502007986 */ /* 0x002fe2000c101904 */
[----:B------:R-:W-:Y:S05]  /*0060*/  EXIT ;  /* 0x000000000000794d */ /* 0x000fea0003800000 */
.L_x_463:
        /* <DEDUP_REMOVED lines=9> */
.L_x_735:


//--------------------- .text._ZN6thrust24THRUST_300001_SM_1000_NS8cuda_cub4core6detail13_kernel_agentINS1_8__reduce11ReduceAgentINS0_12zip_iteratorIN4cuda3std3__45tupleIJNS0_10device_ptrIdEENS0_17counting_iteratorIlNS0_11use_defaultESF_SF_EEEEEEEPNSB_IJdlEEESJ_iNS1_9__extrema9arg_max_fIdl10comparatorEEEEJSI_SK_iN3cub18CUB_300001_SM_100013GridEvenShareIiEENSR_9GridQueueIjEESO_EEEvDpT0_ --------------------------
	.section	.text._ZN6thrust24THRUST_300001_SM_1000_NS8cuda_cub4core6detail13_kernel_agentINS1_8__reduce11ReduceAgentINS0_12zip_iteratorIN4cuda3std3__45tupleIJNS0_10device_ptrIdEENS0_17counting_iteratorIlNS0_11use_defaultESF_SF_EEEEEEEPNSB_IJdlEEESJ_iNS1_9__extrema9arg_max_fIdl10comparatorEEEEJSI_SK_iN3cub18CUB_300001_SM_100013GridEvenShareIiEENSR_9GridQueueIjEESO_EEEvDpT0_,"ax",@progbits
	.align	128
        .global         _ZN6thrust24THRUST_300001_SM_1000_NS8cuda_cub4core6detail13_kernel_agentINS1_8__reduce11ReduceAgentINS0_12zip_iteratorIN4cuda3std3__45tupleIJNS0_10device_ptrIdEENS0_17counting_iteratorIlNS0_11use_defaultESF_SF_EEEEEEEPNSB_IJdlEEESJ_iNS1_9__extrema9arg_max_fIdl10comparatorEEEEJSI_SK_iN3cub18CUB_300001_SM_100013GridEvenShareIiEENSR_9GridQueueIjEESO_EEEvDpT0_
        .type           _ZN6thrust24THRUST_300001_SM_1000_NS8cuda_cub4core6detail13_kernel_agentINS1_8__reduce11ReduceAgentINS0_12zip_iteratorIN4cuda3std3__45tupleIJNS0_10device_ptrIdEENS0_17counting_iteratorIlNS0_11use_defaultESF_SF_EEEEEEEPNSB_IJdlEEESJ_iNS1_9__extrema9arg_max_fIdl10comparatorEEEEJSI_SK_iN3cub18CUB_300001_SM_100013GridEvenShareIiEENSR_9GridQueueIjEESO_EEEvDpT0_,@function
        .size           _ZN6thrust24THRUST_300001_SM_1000_NS8cuda_cub4core6detail13_kernel_agentINS1_8__reduce11ReduceAgentINS0_12zip_iteratorIN4cuda3std3__45tupleIJNS0_10device_ptrIdEENS0_17counting_iteratorIlNS0_11use_defaultESF_SF_EEEEEEEPNSB_IJdlEEESJ_iNS1_9__extrema9arg_max_fIdl10comparatorEEEEJSI_SK_iN3cub18CUB_300001_SM_100013GridEvenShareIiEENSR_9GridQueueIjEESO_EEEvDpT0_,(.L_x_736 - _ZN6thrust24THRUST_300001_SM_1000_NS8cuda_cub4core6detail13_kernel_agentINS1_8__reduce11ReduceAgentINS0_12zip_iteratorIN4cuda3std3__45tupleIJNS0_10device_ptrIdEENS0_17counting_iteratorIlNS0_11use_defaultESF_SF_EEEEEEEPNSB_IJdlEEESJ_iNS1_9__extrema9arg_max_fIdl10comparatorEEEEJSI_SK_iN3cub18CUB_300001_SM_100013GridEvenShareIiEENSR_9GridQueueIjEESO_EEEvDpT0_)
        .other          _ZN6thrust24THRUST_300001_SM_1000_NS8cuda_cub4core6detail13_kernel_agentINS1_8__reduce11ReduceAgentINS0_12zip_iteratorIN4cuda3std3__45tupleIJNS0_10device_ptrIdEENS0_17counting_iteratorIlNS0_11use_defaultESF_SF_EEEEEEEPNSB_IJdlEEESJ_iNS1_9__extrema9arg_max_fIdl10comparatorEEEEJSI_SK_iN3cub18CUB_300001_SM_100013GridEvenShareIiEENSR_9GridQueueIjEESO_EEEvDpT0_,@"STO_CUDA_ENTRY STV_DEFAULT"
_ZN6thrust24THRUST_300001_SM_1000_NS8cuda_cub4core6detail13_kernel_agentINS1_8__reduce11ReduceAgentINS0_12zip_iteratorIN4cuda3std3__45tupleIJNS0_10device_ptrIdEENS0_17counting_iteratorIlNS0_11use_defaultESF_SF_EEEEEEEPNSB_IJdlEEESJ_iNS1_9__extrema9arg_max_fIdl10comparatorEEEEJSI_SK_iN3cub18CUB_300001_SM_100013GridEvenShareIiEENSR_9GridQueueIjEESO_EEEvDpT0_:
.text._ZN6thrust24THRUST_300001_SM_1000_NS8cuda_cub4core6detail13_kernel_agentINS1_8__reduce11ReduceAgentINS0_12zip_iteratorIN4cuda3std3__45tupleIJNS0_10device_ptrIdEENS0_17counting_iteratorIlNS0_11use_defaultESF_SF_EEEEEEEPNSB_IJdlEEESJ_iNS1_9__extrema9arg_max_fIdl10comparatorEEEEJSI_SK_iN3cub18CUB_300001_SM_100013GridEvenShareIiEENSR_9GridQueueIjEESO_EEEvDpT0_:
[----:B------:R-:W-:Y:S01]  /*0000*/  LDC R1, c[0x0][0x37c] ;  /* 0x0000df00ff017b82 */ /* 0x000fe20000000800 */
[----:B------:R-:W0:Y:S01]  /*0010*/  S2R R0, SR_CTAID.X ;  /* 0x0000000000007919 */ /* 0x000e220000002500 */
[----:B------:R-:W1:Y:S01]  /*0020*/  LDCU UR4, c[0x0][0x398] ;  /* 0x00007300ff0477ac */ /* 0x000e620008000800 */
[----:B------:R-:W-:Y:S01]  /*0030*/  BSSY.RECONVERGENT B0, `(.L_x_464) ;  /* 0x000066d000007945 */ /* 0x000fe20003800200 */
[----:B------:R-:W2:Y:S01]  /*0040*/  LDCU UR6, c[0x0][0x370] ;  /* 0x00006e00ff0677ac */ /* 0x000ea20008000800 */
[----:B------:R-:W3:Y:S01]  /*0050*/  LDCU.64 UR10, c[0x0][0x358] ;  /* 0x00006b00ff0a77ac */ /* 0x000ee20008000a00 */
[----:B-1----:R-:W-:Y:S01]  /*0060*/  IMAD.U32 R7, RZ, RZ, UR4 ;  /* 0x00000004ff077e24 */ /* 0x002fe2000f8e00ff */
[----:B--2---:R-:W-:Y:S01]  /*0070*/  UIMAD UR6, UR6, 0x500, URZ ;  /* 0x00000500060678a4 */ /* 0x004fe2000f8e02ff */
[----:B0-----:R-:W-:-:S04]  /*0080*/  IMAD R10, R0, 0x500, RZ ;  /* 0x00000500000a7824 */ /* 0x001fc800078e02ff */
[----:B------:R-:W-:-:S05]  /*0090*/  VIADD R2, R10, 0x500 ;  /* 0x000005000a027836 */ /* 0x000fca0000000000 */
[----:B------:R-:W-:-:S13]  /*00a0*/  ISETP.GT.AND P0, PT, R2, R7, PT ;  /* 0x000000070200720c */ /* 0x000fda0003f04270 */
[----:B---3--:R-:W-:Y:S05]  /*00b0*/  @!P0 BRA `(.L_x_465) ;  /* 0x0000003800d08947 */ /* 0x008fea0003800000 */
[----:B------:R-:W0:Y:S01]  /*00c0*/  S2R R5, SR_TID.X ;  /* 0x0000000000057919 */ /* 0x000e220000002100 */
[----:B------:R-:W-:Y:S01]  /*00d0*/  IMAD.IADD R4, R7, 0x1, -R10 ;  /* 0x0000000107047824 */ /* 0x000fe200078e0a0a */
[----:B------:R-:W1:Y:S01]  /*00e0*/  LDCU.64 UR6, c[0x0][0x388] ;  /* 0x00007100ff0677ac */ /* 0x000e620008000a00 */
[----:B------:R-:W-:Y:S01]  /*00f0*/  BSSY.RECONVERGENT B1, `(.L_x_466) ;  /* 0x0000010000017945 */ /* 0x000fe20003800200 */
[----:B------:R-:W-:Y:S01]  /*0100*/  IMAD.MOV.U32 R8, RZ, RZ, RZ ;  /* 0x000000ffff087224 */ /* 0x000fe200078e00ff */
[----:B------:R-:W-:Y:S01]  /*0110*/  CS2R R2, SRZ ;  /* 0x0000000000027805 */ /* 0x000fe2000001ff00 */
[----:B------:R-:W2:Y:S01]  /*0120*/  LDCU.64 UR8, c[0x0][0x388] ;  /* 0x00007100ff0877ac */ /* 0x000ea20008000a00 */
[----:B------:R-:W-:Y:S01]  /*0130*/  IMAD.MOV.U32 R6, RZ, RZ, RZ ;  /* 0x000000ffff067224 */ /* 0x000fe200078e00ff */
[----:B0-----:R-:W-:Y:S01]  /*0140*/  ISETP.GE.AND P0, PT, R5, R4, PT ;  /* 0x000000040500720c */ /* 0x001fe20003f06270 */
[----:B------:R-:W-:-:S12]  /*0150*/  IMAD.MOV.U32 R9, RZ, RZ, R5 ;  /* 0x000000ffff097224 */ /* 0x000fd800078e0005 */
[----:B-12---:R-:W-:Y:S05]  /*0160*/  @P0 BRA `(.L_x_467) ;  /* 0x0000000000200947 */ /* 0x006fea0003800000 */
[----:B------:R-:W0:Y:S01]  /*0170*/  LDC.64 R2, c[0x0][0x380] ;  /* 0x0000e000ff027b82 */ /* 0x000e220000000a00 */
[----:B------:R-:W-:Y:S01]  /*0180*/  IMAD.IADD R11, R10, 0x1, R5 ;  /* 0x000000010a0b7824 */ /* 0x000fe200078e0205 */
[----:B------:R-:W1:Y:S03]  /*0190*/  LDCU.64 UR4, c[0x0][0x388] ;  /* 0x00007100ff0477ac */ /* 0x000e660008000a00 */
[----:B0-----:R-:W-:-:S06]  /*01a0*/  IMAD.WIDE R2, R11, 0x8, R2 ;  /* 0x000000080b027825 */ /* 0x001fcc00078e0202 */
[----:B------:R-:W5:Y:S01]  /*01b0*/  LDG.E.64 R2, desc[UR10][R2.64] ;  /* 0x0000000a02027981 */ /* 0x000f62000c1e1b00 */
[----:B-1----:R-:W-:Y:S01]  /*01c0*/  IADD3 R8, P0, PT, R11, UR4, RZ ;  /* 0x000000040b087c10 */ /* 0x002fe2000ff1e0ff */
[----:B------:R-:W-:-:S03]  /*01d0*/  VIADD R9, R5, 0x100 ;  /* 0x0000010005097836 */ /* 0x000fc60000000000 */
[----:B------:R-:W-:-:S09]  /*01e0*/  LEA.HI.X.SX32 R6, R11, UR5, 0x1, P0 ;  /* 0x000000050b067c11 */ /* 0x000fd200080f0eff */
.L_x_467:
[----:B------:R-:W-:Y:S05]  /*01f0*/  BSYNC.RECONVERGENT B1 ;  /* 0x0000000000017941 */ /* 0x000fea0003800200 */
.L_x_466:
        /* <DEDUP_REMOVED lines=9> */
[----:B------:R-:W0:Y:S01]  /*0290*/  LDC.64 R12, c[0x0][0x380] ;  /* 0x0000e000ff0c7b82 */ /* 0x000e220000000a00 */
[----:B------:R-:W-:Y:S01]  /*02a0*/  LEA.HI R7, R18, 0x1, RZ, 0x18 ;  /* 0x0000000112077811 */ /* 0x000fe200078fc0ff */
[----:B------:R-:W-:-:S03]  /*02b0*/  IMAD.IADD R11, R10, 0x1, R9 ;  /* 0x000000010a0b7824 */ /* 0x000fc600078e0209 */
[----:B------:R-:W-:-:S05]  /*02c0*/  LOP3.LUT R7, R7, 0x3, RZ, 0xc0, !PT ;  /* 0x0000000307077812 */ /* 0x000fca00078ec0ff */
[----:B------:R-:W-:-:S07]  /*02d0*/  IMAD.MOV R7, RZ, RZ, -R7 ;  /* 0x000000ffff077224 */ /* 0x000fce00078e0a07 */
.L_x_474:
[----:B0-----:R-:W-:-:S06]  /*02e0*/  IMAD.WIDE R14, R11, 0x8, R12 ;  /* 0x000000080b0e7825 */ /* 0x001fcc00078e020c */
[----:B------:R-:W2:Y:S01]  /*02f0*/  LDG.E.64 R14, desc[UR10][R14.64] ;  /* 0x0000000a0e0e7981 */ /* 0x000ea2000c1e1b00 */
[----:B------:R-:W-:Y:S01]  /*0300*/  IADD3 R22, P1, PT, R11, UR6, RZ ;  /* 0x000000060b167c10 */ /* 0x000fe2000ff3e0ff */
[----:B------:R-:W-:Y:S01]  /*0310*/  VIADD R7, R7, 0x1 ;  /* 0x0000000107077836 */ /* 0x000fe20000000000 */
[----:B------:R-:W-:Y:S01]  /*0320*/  BSSY.RECONVERGENT B3, `(.L_x_472) ;  /* 0x000001b000037945 */ /* 0x000fe20003800200 */
[----:B------:R-:W-:Y:S01]  /*0330*/  IMAD.MOV.U32 R19, RZ, RZ, R8 ;  /* 0x000000ffff137224 */ /* 0x000fe200078e0008 */
[----:B------:R-:W-:Y:S01]  /*0340*/  LEA.HI.X.SX32 R21, R11, UR7, 0x1, P1 ;  /* 0x000000070b157c11 */ /* 0x000fe200088f0eff */
[----:B------:R-:W-:Y:S01]  /*0350*/  IMAD.MOV.U32 R20, RZ, RZ, R6 ;  /* 0x000000ffff147224 */ /* 0x000fe200078e0006 */
[----:B------:R-:W-:Y:S01]  /*0360*/  ISETP.NE.AND P2, PT, R7, RZ, PT ;  /* 0x000000ff0700720c */ /* 0x000fe20003f45270 */
[----:B-----5:R-:W-:Y:S02]  /*0370*/  IMAD.MOV.U32 R16, RZ, RZ, R2 ;  /* 0x000000ffff107224 */ /* 0x020fe400078e0002 */
[----:B------:R-:W-:-:S02]  /*0380*/  IMAD.MOV.U32 R17, RZ, RZ, R3 ;  /* 0x000000ffff117224 */ /* 0x000fc400078e0003 */
[----:B------:R-:W-:Y:S02]  /*0390*/  IMAD.MOV.U32 R8, RZ, RZ, R22 ;  /* 0x000000ffff087224 */ /* 0x000fe400078e0016 */
        /* <DEDUP_REMOVED lines=19> */
.L_x_473:
[----:B------:R-:W-:Y:S05]  /*04d0*/  BSYNC.RECONVERGENT B3 ;  /* 0x0000000000037941 */ /* 0x000fea0003800200 */
.L_x_472:
[----:B------:R-:W-:Y:S02]  /*04e0*/  VIADD R9, R9, 0x100 ;  /* 0x0000010009097836 */ /* 0x000fe40000000000 */
[----:B------:R-:W-:Y:S01]  /*04f0*/  VIADD R11, R11, 0x100 ;  /* 0x000001000b0b7836 */ /* 0x000fe20000000000 */
[----:B------:R-:W-:Y:S06]  /*0500*/  @P2 BRA `(.L_x_474) ;  /* 0xfffffffc00742947 */ /* 0x000fec000383ffff */
.L_x_471:
[----:B------:R-:W-:Y:S05]  /*0510*/  BSYNC.RECONVERGENT B2 ;  /* 0x0000000000027941 */ /* 0x000fea0003800200 */
.L_x_470:
[----:B------:R-:W-:-:S13]  /*0520*/  ISETP.GE.U32.AND P0, PT, R18, 0x300, PT ;  /* 0x000003001200780c */ /* 0x000fda0003f06070 */
[----:B------:R-:W-:Y:S05]  /*0530*/  @!P0 BRA `(.L_x_469) ;  /* 0x0000000400cc8947 */ /* 0x000fea0003800000 */
[----:B------:R-:W0:Y:S01]  /*0540*/  LDC.64 R12, c[0x0][0x380] ;  /* 0x0000e000ff0c7b82 */ /* 0x000e220000000a00 */
[----:B------:R-:W-:-:S04]  /*0550*/  IMAD.IADD R7, R10, 0x1, R9 ;  /* 0x000000010a077824 */ /* 0x000fc800078e0209 */
[C---:B------:R-:W-:Y:S02]  /*0560*/  VIADD R27, R7.reuse, 0x100 ;  /* 0x00000100071b7836 */ /* 0x040fe40000000000 */
[C---:B------:R-:W-:Y:S02]  /*0570*/  VIADD R26, R7.reuse, 0x200 ;  /* 0x00000200071a7836 */ /* 0x040fe40000000000 */
[----:B------:R-:W-:Y:S01]  /*0580*/  VIADD R25, R7, 0x300 ;  /* 0x0000030007197836 */ /* 0x000fe20000000000 */
[----:B0-----:R-:W-:-:S05]  /*0590*/  IADD3 R10, P0, PT, R12, 0x1000, RZ ;  /* 0x000010000c0a7810 */ /* 0x001fca0007f1e0ff */
[----:B------:R-:W-:-:S08]  /*05a0*/  IMAD.X R11, RZ, RZ, R13, P0 ;  /* 0x000000ffff0b7224 */ /* 0x000fd000000e060d */
.L_x_483:
[----:B------:R-:W-:-:S05]  /*05b0*/  IMAD.WIDE R22, R7, 0x8, R10 ;  /* 0x0000000807167825 */ /* 0x000fca00078e020a */
[----:B------:R-:W2:Y:S04]  /*05c0*/  LDG.E.64 R20, desc[UR10][R22.64+-0x1000] ;  /* 0xfff0000a16147981 */ /* 0x000ea8000c1e1b00 */
[----:B-----5:R0:W5:Y:S04]  /*05d0*/  LDG.E.64 R16, desc[UR10][R22.64+-0x800] ;  /* 0xfff8000a16107981 */ /* 0x020168000c1e1b00 */
[----:B------:R0:W5:Y:S04]  /*05e0*/  LDG.E.64 R14, desc[UR10][R22.64] ;  /* 0x0000000a160e7981 */ /* 0x000168000c1e1b00 */
[----:B------:R0:W5:Y:S01]  /*05f0*/  LDG.E.64 R12, desc[UR10][R22.64+0x800] ;  /* 0x0008000a160c7981 */ /* 0x000162000c1e1b00 */
[C---:B------:R-:W-:Y:S01]  /*0600*/  IADD3 R29, P1, PT, R7.reuse, UR8, RZ ;  /* 0x00000008071d7c10 */ /* 0x040fe2000ff3e0ff */
[----:B------:R-:W-:Y:S03]  /*0610*/  BSSY.RECONVERGENT B2, `(.L_x_475) ;  /* 0x0000016000027945 */ /* 0x000fe60003800200 */
[----:B------:R-:W-:Y:S01]  /*0620*/  LEA.HI.X.SX32 R31, R7, UR9, 0x1, P1 ;  /* 0x00000009071f7c11 */ /* 0x000fe200088f0eff */
[----:B------:R-:W-:-:S03]  /*0630*/  IMAD.MOV.U32 R24, RZ, RZ, R29 ;  /* 0x000000ffff187224 */ /* 0x000fc600078e001d */
[----:B------:R-:W-:Y:S01]  /*0640*/  MOV R28, R31 ;  /* 0x0000001f001c7202 */ /* 0x000fe20000000f00 */
        /* <DEDUP_REMOVED lines=18> */
.L_x_476:
[----:B------:R-:W-:Y:S05]  /*0770*/  BSYNC.RECONVERGENT B2 ;  /* 0x0000000000027941 */ /* 0x000fea0003800200 */
.L_x_475:
[----:B-----5:R-:W-:Y:S01]  /*0780*/  DSETP.GEU.AND P0, PT, |R18|, |R16|, PT ;  /* 0x400000101200722a */ /* 0x020fe20003f0e200 */
[C---:B------:R-:W-:Y:S01]  /*0790*/  IADD3 R21, P1, PT, R27.reuse, UR8, RZ ;  /* 0x000000081b157c10 */ /* 0x040fe2000ff3e0ff */
[----:B------:R-:W-:Y:S01]  /*07a0*/  BSSY.RECONVERGENT B2, `(.L_x_477) ;  /* 0x0000015000027945 */ /* 0x000fe20003800200 */
[----:B------:R-:W-:Y:S02]  /*07b0*/  IMAD.MOV.U32 R2, RZ, RZ, R16 ;  /* 0x000000ffff027224 */ /* 0x000fe400078e0010 */
[----:B------:R-:W-:Y:S01]  /*07c0*/  LEA.HI.X.SX32 R23, R27, UR9, 0x1, P1 ;  /* 0x000000091b177c11 */ /* 0x000fe200088f0eff */
[----:B------:R-:W-:Y:S02]  /*07d0*/  IMAD.MOV.U32 R6, RZ, RZ, R21 ;  /* 0x000000ffff067224 */ /* 0x000fe400078e0015 */
[----:B------:R-:W-:Y:S02]  /*07e0*/  IMAD.MOV.U32 R3, RZ, RZ, R17 ;  /* 0x000000ffff037224 */ /* 0x000fe400078e0011 */
[----:B------:R-:W-:-:S04]  /*07f0*/  IMAD.MOV.U32 R8, RZ, RZ, R23 ;  /* 0x000000ffff087224 */ /* 0x000fc800078e0017 */
        /* <DEDUP_REMOVED lines=15> */
.L_x_478:
[----:B------:R-:W-:Y:S05]  /*08f0*/  BSYNC.RECONVERGENT B2 ;  /* 0x0000000000027941 */ /* 0x000fea0003800200 */
.L_x_477:
[----:B------:R-:W-:Y:S01]  /*0900*/  DSETP.GEU.AND P0, PT, |R2|, |R14|, PT ;  /* 0x4000000e0200722a */ /* 0x000fe20003f0e200 */
[C---:B------:R-:W-:Y:S01]  /*0910*/  IADD3 R21, P1, PT, R26.reuse, UR8, RZ ;  /* 0x000000081a157c10 */ /* 0x040fe2000ff3e0ff */
[----:B------:R-:W-:Y:S01]  /*0920*/  BSSY.RECONVERGENT B2, `(.L_x_479) ;  /* 0x0000016000027945 */ /* 0x000fe20003800200 */
[----:B------:R-:W-:Y:S01]  /*0930*/  IADD3 R29, P2, PT, R25, UR8, RZ ;  /* 0x00000008191d7c10 */ /* 0x000fe2000ff5e0ff */
[----:B------:R-:W-:Y:S01]  /*0940*/  IMAD.MOV.U32 R16, RZ, RZ, R14 ;  /* 0x000000ffff107224 */ /* 0x000fe200078e000e */
        /* <DEDUP_REMOVED lines=19> */
.L_x_480:
[----:B------:R-:W-:Y:S05]  /*0a80*/  BSYNC.RECONVERGENT B2 ;  /* 0x0000000000027941 */ /* 0x000fea0003800200 */
.L_x_479:
[----:B------:R-:W-:Y:S01]  /*0a90*/  DSETP.GEU.AND P0, PT, |R16|, |R12|, PT ;  /* 0x4000000c1000722a */ /* 0x000fe20003f0e200 */
[----:B------:R-:W-:Y:S01]  /*0aa0*/  LEA.HI.X.SX32 R14, R25, UR9, 0x1, P2 ;  /* 0x00000009190e7c11 */ /* 0x000fe200090f0eff */
[----:B------:R-:W-:Y:S01]  /*0ab0*/  BSSY.RECONVERGENT B2, `(.L_x_481) ;  /* 0x0000014000027945 */ /* 0x000fe20003800200 */
[----:B------:R-:W-:Y:S02]  /*0ac0*/  IMAD.MOV.U32 R8, RZ, RZ, R29 ;  /* 0x000000ffff087224 */ /* 0x000fe400078e001d */
[----:B------:R-:W-:Y:S02]  /*0ad0*/  IMAD.MOV.U32 R2, RZ, RZ, R12 ;  /* 0x000000ffff027224 */ /* 0x000fe400078e000c */
[----:B------:R-:W-:Y:S02]  /*0ae0*/  IMAD.MOV.U32 R6, RZ, RZ, R14 ;  /* 0x000000ffff067224 */ /* 0x000fe400078e000e */
[----:B------:R-:W-:-:S05]  /*0af0*/  IMAD.MOV.U32 R3, RZ, RZ, R13 ;  /* 0x000000ffff037224 */ /* 0x000fca00078e000d */
        /* <DEDUP_REMOVED lines=15> */
.L_x_482:
[----:B------:R-:W-:Y:S05]  /*0bf0*/  BSYNC.RECONVERGENT B2 ;  /* 0x0000000000027941 */ /* 0x000fea0003800200 */
.L_x_481:
[----:B------:R-:W-:Y:S02]  /*0c00*/  VIADD R9, R9, 0x400 ;  /* 0x0000040009097836 */ /* 0x000fe40000000000 */
[----:B------:R-:W-:Y:S02]  /*0c10*/  VIADD R27, R27, 0x400 ;  /* 0x000004001b1b7836 */ /* 0x000fe40000000000 */
[----:B------:R-:W-:Y:S01]  /*0c20*/  VIADD R26, R26, 0x400 ;  /* 0x000004001a1a7836 */ /* 0x000fe20000000000 */
[----:B------:R-:W-:Y:S01]  /*0c30*/  ISETP.GE.AND P0, PT, R9, R4, PT ;  /* 0x000000040900720c */ /* 0x000fe20003f06270 */
[----:B------:R-:W-:Y:S02]  /*0c40*/  VIADD R25, R25, 0x400 ;  /* 0x0000040019197836 */ /* 0x000fe40000000000 */
[----:B------:R-:W-:-:S10]  /*0c50*/  VIADD R7, R7, 0x400 ;  /* 0x0000040007077836 */ /* 0x000fd40000000000 */
[----:B------:R-:W-:Y:S05]  /*0c60*/  @!P0 BRA `(.L_x_483) ;  /* 0xfffffff800508947 */ /* 0x000fea000383ffff */
.L_x_469:
[----:B------:R-:W-:Y:S05]  /*0c70*/  BSYNC.RECONVERGENT B1 ;  /* 0x0000000000017941 */ /* 0x000fea0003800200 */
.L_x_468:
        /* <DEDUP_REMOVED lines=34> */
.L_x_486:
[----:B------:R-:W-:Y:S05]  /*0ea0*/  BSYNC.RECONVERGENT B1 ;  /* 0x0000000000017941 */ /* 0x000fea0003800200 */
.L_x_485:
        /* <DEDUP_REMOVED lines=31> */
.L_x_488:
[----:B------:R-:W-:Y:S05]  /*10a0*/  BSYNC.RECONVERGENT B1 ;  /* 0x0000000000017941 */ /* 0x000fea0003800200 */
.L_x_487:
[----:B------:R-:W-:Y:S01]  /*10b0*/  ISETP.GT.AND P0, PT, R15, 0x1b, PT ;  /* 0x0000001b0f00780c */ /* 0x000fe20003f04270 */
[----:B---3--:R3:W3:Y:S01]  /*10c0*/  SHFL.DOWN PT, R8, R2, 0x4, 0x1f ;  /* 0x08801f0002087f89 */ /* 0x0086e200000e0000 */
[----:B------:R-:W-:Y:S01]  /*10d0*/  BSSY.RECONVERGENT B1, `(.L_x_489) ;  /* 0x000001d000017945 */ /* 0x000fe20003800200 */
[----:B0-----:R-:W-:Y:S01]  /*10e0*/  MOV R11, R4 ;  /* 0x00000004000b7202 */ /* 0x001fe20000000f00 */
[----:B------:R-:W-:Y:S01]  /*10f0*/  IMAD.MOV.U32 R12, RZ, RZ, R13 ;  /* 0x000000ffff0c7224 */ /* 0x000fe200078e000d */
[----:B------:R0:W0:Y:S01]  /*1100*/  SHFL.DOWN PT, R9, R3, 0x4, 0x1f ;  /* 0x08801f0003097f89 */ /* 0x00002200000e0000 */
[----:B-1----:R-:W-:Y:S02]  /*1110*/  IMAD.MOV.U32 R6, RZ, RZ, R2 ;  /* 0x000000ffff067224 */ /* 0x002fe400078e0002 */
[----:B--2---:R-:W-:Y:S01]  /*1120*/  IMAD.MOV.U32 R7, RZ, RZ, R3 ;  /* 0x000000ffff077224 */ /* 0x004fe200078e0003 */
[----:B----4-:R1:W2:Y:S04]  /*1130*/  SHFL.DOWN PT, R17, R4, 0x4, 0x1f ;  /* 0x08801f0004117f89 */ /* 0x0102a800000e0000 */
[----:B------:R1:W4:Y:S01]  /*1140*/  SHFL.DOWN PT, R10, R13, 0x4, 0x1f ;  /* 0x08801f000d0a7f89 */ /* 0x00032200000e0000 */
        /* <DEDUP_REMOVED lines=21> */
.L_x_490:
[----:B------:R-:W-:Y:S05]  /*12a0*/  BSYNC.RECONVERGENT B1 ;  /* 0x0000000000017941 */ /* 0x000fea0003800200 */
.L_x_489:
[----:B------:R-:W-:Y:S01]  /*12b0*/  ISETP.GT.AND P0, PT, R15, 0x17, PT ;  /* 0x000000170f00780c */ /* 0x000fe20003f04270 */
[----:B---3--:R3:W2:Y:S01]  /*12c0*/  SHFL.DOWN PT, R8, R6, 0x8, 0x1f ;  /* 0x09001f0006087f89 */ /* 0x0086a200000e0000 */
[----:B------:R-:W-:Y:S01]  /*12d0*/  BSSY.RECONVERGENT B1, `(.L_x_491) ;  /* 0x000001d000017945 */ /* 0x000fe20003800200 */
[----:B-1----:R-:W-:Y:S02]  /*12e0*/  IMAD.MOV.U32 R4, RZ, RZ, R11 ;  /* 0x000000ffff047224 */ /* 0x002fe400078e000b */
[----:B0-----:R3:W0:Y:S01]  /*12f0*/  SHFL.DOWN PT, R9, R7, 0x8, 0x1f ;  /* 0x09001f0007097f89 */ /* 0x00162200000e0000 */
[----:B----4-:R-:W-:Y:S02]  /*1300*/  IMAD.MOV.U32 R10, RZ, RZ, R12 ;  /* 0x000000ffff0a7224 */ /* 0x010fe400078e000c */
[----:B------:R-:W-:Y:S01]  /*1310*/  IMAD.MOV.U32 R2, RZ, RZ, R6 ;  /* 0x000000ffff027224 */ /* 0x000fe200078e0006 */
[----:B------:R3:W1:Y:S01]  /*1320*/  SHFL.DOWN PT, R14, R11, 0x8, 0x1f ;  /* 0x09001f000b0e7f89 */ /* 0x00066200000e0000 */
[----:B------:R-:W-:-:S03]  /*1330*/  IMAD.MOV.U32 R3, RZ, RZ, R7 ;  /* 0x000000ffff037224 */ /* 0x000fc600078e0007 */
[----:B------:R3:W4:Y:S01]  /*1340*/  SHFL.DOWN PT, R13, R12, 0x8, 0x1f ;  /* 0x09001f000c0d7f89 */ /* 0x00072200000e0000 */
[----:B------:R-:W-:Y:S05]  /*1350*/  @P0 BRA `(.L_x_492) ;  /* 0x0000000000500947 */ /* 0x000fea0003800000 */
[----:B0-2---:R-:W-:Y:S01]  /*1360*/  DSETP.GEU.AND P0, PT, |R6|, |R8|, PT ;  /* 0x400000080600722a */ /* 0x005fe20003f0e200 */
[----:B-1----:R-:W-:Y:S02]  /*1370*/  IMAD.MOV.U32 R4, RZ, RZ, R14 ;  /* 0x000000ffff047224 */ /* 0x002fe400078e000e */
        /* <DEDUP_REMOVED lines=18> */
.L_x_492:
[----:B------:R-:W-:Y:S05]  /*14a0*/  BSYNC.RECONVERGENT B1 ;  /* 0x0000000000017941 */ /* 0x000fea0003800200 */
.L_x_491:
[----:B------:R-:W-:Y:S01]  /*14b0*/  ISETP.GT.AND P0, PT, R15, 0xf, PT ;  /* 0x0000000f0f00780c */ /* 0x000fe20003f04270 */
[----:B---3--:R3:W1:Y:S01]  /*14c0*/  SHFL.DOWN PT, R6, R2, 0x10, 0x1f ;  /* 0x0a001f0002067f89 */ /* 0x00866200000e0000 */
[----:B------:R-:W-:Y:S01]  /*14d0*/  BSSY.RECONVERGENT B1, `(.L_x_493) ;  /* 0x000001d000017945 */ /* 0x000fe20003800200 */
[----:B--2---:R-:W-:Y:S02]  /*14e0*/  IMAD.MOV.U32 R17, RZ, RZ, R4 ;  /* 0x000000ffff117224 */ /* 0x004fe400078e0004 */
[----:B------:R3:W2:Y:S01]  /*14f0*/  SHFL.DOWN PT, R7, R3, 0x10, 0x1f ;  /* 0x0a001f0003077f89 */ /* 0x0006a200000e0000 */
[----:B------:R-:W-:Y:S02]  /*1500*/  IMAD.MOV.U32 R19, RZ, RZ, R10 ;  /* 0x000000ffff137224 */ /* 0x000fe400078e000a */
[----:B------:R-:W-:Y:S01]  /*1510*/  IMAD.MOV.U32 R12, RZ, RZ, R2 ;  /* 0x000000ffff0c7224 */ /* 0x000fe200078e0002 */
[----:B0-----:R3:W0:Y:S01]  /*1520*/  SHFL.DOWN PT, R9, R4, 0x10, 0x1f ;  /* 0x0a001f0004097f89 */ /* 0x00162200000e0000 */
[----:B----4-:R-:W-:-:S03]  /*1530*/  IMAD.MOV.U32 R13, RZ, RZ, R3 ;  /* 0x000000ffff0d7224 */ /* 0x010fc600078e0003 */
[----:B------:R3:W4:Y:S01]  /*1540*/  SHFL.DOWN PT, R11, R10, 0x10, 0x1f ;  /* 0x0a001f000a0b7f89 */ /* 0x00072200000e0000 */
[----:B------:R-:W-:Y:S05]  /*1550*/  @P0 BRA `(.L_x_494) ;  /* 0x0000000000500947 */ /* 0x000fea0003800000 */
[----:B-12---:R-:W-:Y:S01]  /*1560*/  DSETP.GEU.AND P0, PT, |R2|, |R6|, PT ;  /* 0x400000060200722a */ /* 0x006fe20003f0e200 */
[----:B0-----:R-:W-:Y:S01]  /*1570*/  IMAD.MOV.U32 R17, RZ, RZ, R9 ;  /* 0x000000ffff117224 */ /* 0x001fe200078e0009 */
        /* <DEDUP_REMOVED lines=18> */
.L_x_494:
[----:B------:R-:W-:Y:S05]  /*16a0*/  BSYNC.RECONVERGENT B1 ;  /* 0x0000000000017941 */ /* 0x000fea0003800200 */
.L_x_493:
[----:B------:R-:W-:Y:S01]  /*16b0*/  ISETP.NE.AND P0, PT, R15, RZ, PT ;  /* 0x000000ff0f00720c */ /* 0x000fe20003f05270 */
[----:B------:R-:W-:-:S12]  /*16c0*/  BSSY.RECONVERGENT B1, `(.L_x_495) ;  /* 0x000000b000017945 */ /* 0x000fd80003800200 */
[----:B------:R-:W-:Y:S05]  /*16d0*/  @P0 BRA `(.L_x_496) ;  /* 0x0000000000240947 */ /* 0x000fea0003800000 */
[----:B---3--:R-:W3:Y:S01]  /*16e0*/  S2R R4, SR_CgaCtaId ;  /* 0x0000000000047919 */ /* 0x008ee20000008800 */
[----:B------:R-:W-:Y:S01]  /*16f0*/  MOV R3, 0x400 ;  /* 0x0000040000037802 */ /* 0x000fe20000000f00 */
[----:B------:R-:W-:Y:S01]  /*1700*/  IMAD.MOV.U32 R18, RZ, RZ, R17 ;  /* 0x000000ffff127224 */ /* 0x000fe200078e0011 */
[----:B------:R-:W-:-:S04]  /*1710*/  SHF.R.U32.HI R2, RZ, 0x1, R5 ;  /* 0x00000001ff027819 */ /* 0x000fc80000011605 */
[----:B------:R-:W-:Y:S02]  /*1720*/  LOP3.LUT R2, R2, 0x1f0, RZ, 0xc0, !PT ;  /* 0x000001f002027812 */ /* 0x000fe400078ec0ff */
[----:B---3--:R-:W-:-:S05]  /*1730*/  LEA R3, R4, R3, 0x18 ;  /* 0x0000000304037211 */ /* 0x008fca00078ec0ff */
[----:B------:R-:W-:-:S05]  /*1740*/  IMAD.IADD R3, R2, 0x1, R3 ;  /* 0x0000000102037824 */ /* 0x000fca00078e0203 */
[----:B------:R3:W-:Y:S04]  /*1750*/  STS.64 [R3+0x10], R18 ;  /* 0x0000101203007388 */ /* 0x0007e80000000a00 */
[----:B------:R3:W-:Y:S02]  /*1760*/  STS.64 [R3+0x8], R12 ;  /* 0x0000080c03007388 */ /* 0x0007e40000000a00 */
.L_x_496:
[----:B------:R-:W-:Y:S05]  /*1770*/  BSYNC.RECONVERGENT B1 ;  /* 0x0000000000017941 */ /* 0x000fea0003800200 */
.L_x_495:
[----:B------:R-:W-:Y:S01]  /*1780*/  BAR.SYNC.DEFER_BLOCKING 0x0 ;  /* 0x0000000000007b1d */ /* 0x000fe20000010000 */
[----:B------:R-:W-:-:S13]  /*1790*/  ISETP.NE.AND P1, PT, R5, RZ, PT ;  /* 0x000000ff0500720c */ /* 0x000fda0003f25270 */
[----:B------:R-:W-:Y:S05]  /*17a0*/  @P1 BRA `(.L_x_497) ;  /* 0x0000004c00d41947 */ /* 0x000fea0003800000 */
[----:B---3--:R-:W3:Y:S01]  /*17b0*/  S2R R3, SR_CgaCtaId ;  /* 0x0000000000037919 */ /* 0x008ee20000008800 */
[----:B------:R-:W-:Y:S01]  /*17c0*/  MOV R2, 0x400 ;  /* 0x0000040000027802 */ /* 0x000fe20000000f00 */
[----:B------:R-:W-:Y:S03]  /*17d0*/  BSSY.RECONVERGENT B1, `(.L_x_498) ;  /* 0x000001a000017945 */ /* 0x000fe60003800200 */
[----:B---3--:R-:W-:-:S05]  /*17e0*/  LEA R32, R3, R2, 0x18 ;  /* 0x0000000203207211 */ /* 0x008fca00078ec0ff */
[----:B-1----:R-:W1:Y:S04]  /*17f0*/  LDS.64 R14, [R32+0x18] ;  /* 0x00001800200e7984 */ /* 0x002e680000000a00 */
[----:B0---4-:R-:W0:Y:S04]  /*1800*/  LDS.128 R8, [R32+0x20] ;  /* 0x0000200020087984 */ /* 0x011e280000000c00 */
[----:B------:R3:W4:Y:S04]  /*1810*/  LDS.64 R2, [R32+0x80] ;  /* 0x0000800020027984 */ /* 0x0007280000000a00 */
[----:B--2---:R3:W2:Y:S01]  /*1820*/  LDS.128 R4, [R32+0x30] ;  /* 0x0000300020047984 */ /* 0x0046a20000000c00 */
        /* <DEDUP_REMOVED lines=20> */
.L_x_499:
[----:B------:R-:W-:Y:S05]  /*1970*/  BSYNC.RECONVERGENT B1 ;  /* 0x0000000000017941 */ /* 0x000fea0003800200 */
.L_x_498:
[----:B------:R0:W1:Y:S01]  /*1980*/  LDS.128 R12, [R32+0x40] ;  /* 0x00004000200c7984 */ /* 0x0000620000000c00 */
[----:B------:R-:W-:Y:S01]  /*1990*/  DSETP.GEU.AND P0, PT, |R28|, |R10|, PT ;  /* 0x4000000a1c00722a */ /* 0x000fe20003f0e200 */
[----:B------:R-:W-:Y:S01]  /*19a0*/  BSSY.RECONVERGENT B1, `(.L_x_500) ;  /* 0x0000017000017945 */ /* 0x000fe20003800200 */
[----:B------:R-:W-:Y:S01]  /*19b0*/  IMAD.MOV.U32 R33, RZ, RZ, R4 ;  /* 0x000000ffff217224 */ /* 0x000fe200078e0004 */
[----:B------:R0:W2:Y:S01]  /*19c0*/  LDS.128 R16, [R32+0x50] ;  /* 0x0000500020107984 */ /* 0x0000a20000000c00 */
[----:B------:R-:W-:Y:S02]  /*19d0*/  IMAD.MOV.U32 R35, RZ, RZ, R5 ;  /* 0x000000ffff237224 */ /* 0x000fe400078e0005 */
[----:B------:R-:W-:Y:S01]  /*19e0*/  IMAD.MOV.U32 R8, RZ, RZ, R10 ;  /* 0x000000ffff087224 */ /* 0x000fe200078e000a */
[----:B------:R0:W3:Y:S01]  /*19f0*/  LDS.128 R20, [R32+0x60] ;  /* 0x0000600020147984 */ /* 0x0000e20000000c00 */
[----:B------:R-:W-:-:S03]  /*1a00*/  IMAD.MOV.U32 R9, RZ, RZ, R11 ;  /* 0x000000ffff097224 */ /* 0x000fc600078e000b */
[----:B------:R0:W4:Y:S03]  /*1a10*/  LDS.128 R24, [R32+0x70] ;  /* 0x0000700020187984 */ /* 0x0001260000000c00 */
        /* <DEDUP_REMOVED lines=15> */
.L_x_501:
[----:B------:R-:W-:Y:S05]  /*1b10*/  BSYNC.RECONVERGENT B1 ;  /* 0x0000000000017941 */ /* 0x000fea0003800200 */
.L_x_500:
        /* <DEDUP_REMOVED lines=21> */
.L_x_503:
[----:B------:R-:W-:Y:S05]  /*1c70*/  BSYNC.RECONVERGENT B1 ;  /* 0x0000000000017941 */ /* 0x000fea0003800200 */
.L_x_502:
[----:B------:R-:W-:Y:S01]  /*1c80*/  DSETP.GEU.AND P0, PT, |R4|, |R14|, PT ;  /* 0x4000000e0400722a */ /* 0x000fe20003f0e200 */
[----:B------:R-:W-:Y:S01]  /*1c90*/  BSSY.RECONVERGENT B1, `(.L_x_504) ;  /* 0x0000014000017945 */ /* 0x000fe20003800200 */
[----:B------:R-:W-:Y:S02]  /*1ca0*/  IMAD.MOV.U32 R6, RZ, RZ, R14 ;  /* 0x000000ffff067224 */ /* 0x000fe400078e000e */
[----:B------:R-:W-:Y:S02]  /*1cb0*/  IMAD.MOV.U32 R7, RZ, RZ, R15 ;  /* 0x000000ffff077224 */ /* 0x000fe400078e000f */
[----:B--2---:R-:W-:Y:S02]  /*1cc0*/  IMAD.MOV.U32 R9, RZ, RZ, R16 ;  /* 0x000000ffff097224 */ /* 0x004fe400078e0010 */
        /* <DEDUP_REMOVED lines=16> */
.L_x_505:
[----:B------:R-:W-:Y:S05]  /*1dd0*/  BSYNC.RECONVERGENT B1 ;  /* 0x0000000000017941 */ /* 0x000fea0003800200 */
.L_x_504:
        /* <DEDUP_REMOVED lines=21> */
.L_x_507:
[----:B------:R-:W-:Y:S05]  /*1f30*/  BSYNC.RECONVERGENT B1 ;  /* 0x0000000000017941 */ /* 0x000fea0003800200 */
.L_x_506:
[----:B------:R-:W-:Y:S01]  /*1f40*/  DSETP.GEU.AND P0, PT, |R4|, |R22|, PT ;  /* 0x400000160400722a */ /* 0x000fe20003f0e200 */
[----:B------:R-:W-:Y:S01]  /*1f50*/  BSSY.RECONVERGENT B1, `(.L_x_508) ;  /* 0x0000014000017945 */ /* 0x000fe20003800200 */
[----:B------:R-:W-:Y:S02]  /*1f60*/  IMAD.MOV.U32 R6, RZ, RZ, R22 ;  /* 0x000000ffff067224 */ /* 0x000fe400078e0016 */
[----:B------:R-:W-:Y:S02]  /*1f70*/  IMAD.MOV.U32 R7, RZ, RZ, R23 ;  /* 0x000000ffff077224 */ /* 0x000fe400078e0017 */
[----:B----4-:R-:W-:Y:S02]  /*1f80*/  IMAD.MOV.U32 R9, RZ, RZ, R24 ;  /* 0x000000ffff097224 */ /* 0x010fe400078e0018 */
        /* <DEDUP_REMOVED lines=16> */
.L_x_509:
[----:B------:R-:W-:Y:S05]  /*2090*/  BSYNC.RECONVERGENT B1 ;  /* 0x0000000000017941 */ /* 0x000fea0003800200 */
.L_x_508:
[----:B------:R-:W-:Y:S01]  /*20a0*/  DSETP.GEU.AND P0, PT, |R6|, |R26|, PT ;  /* 0x4000001a0600722a */ /* 0x000fe20003f0e200 */
[----:B------:R-:W-:Y:S02]  /*20b0*/  IMAD.MOV.U32 R12, RZ, RZ, R26 ;  /* 0x000000ffff0c7224 */ /* 0x000fe400078e001a */
[----:B------:R-:W-:Y:S02]  /*20c0*/  IMAD.MOV.U32 R13, RZ, RZ, R27 ;  /* 0x000000ffff0d7224 */ /* 0x000fe400078e001b */
        /* <DEDUP_REMOVED lines=18> */
.L_x_484:
        /* <DEDUP_REMOVED lines=8> */
[----:B------:R-:W-:Y:S01]  /*2270*/  ISETP.GT.AND P0, PT, R11, R4, PT ;  /* 0x000000040b00720c */ /* 0x000fe20003f04270 */
[----:B------:R-:W-:Y:S02]  /*2280*/  IMAD.IADD R9, R4, 0x1, R9 ;  /* 0x0000000104097824 */ /* 0x000fe400078e0209 */
[----:B------:R-:W-:-:S03]  /*2290*/  IMAD.MOV.U32 R11, RZ, RZ, R3 ;  /* 0x000000ffff0b7224 */ /* 0x000fc600078e0003 */
        /* <DEDUP_REMOVED lines=27> */
.L_x_511:
[----:B------:R-:W-:Y:S05]  /*2450*/  BSYNC.RECONVERGENT B1 ;  /* 0x0000000000017941 */ /* 0x000fea0003800200 */
.L_x_510:
[----:B------:R-:W-:Y:S01]  /*2460*/  VIADD R2, R7, 0x2 ;  /* 0x0000000207027836 */ /* 0x000fe20000000000 */
[----:B--2---:R1:W2:Y:S01]  /*2470*/  SHFL.DOWN PT, R12, R10, 0x2, R9 ;  /* 0x084000000a0c7989 */ /* 0x0042a200000e0009 */
[----:B------:R-:W-:Y:S01]  /*2480*/  BSSY.RECONVERGENT B1, `(.L_x_512) ;  /* 0x000001e000017945 */ /* 0x000fe20003800200 */
[----:B------:R-:W-:Y:S02]  /*2490*/  IMAD.MOV.U32 R8, RZ, RZ, R16 ;  /* 0x000000ffff087224 */ /* 0x000fe400078e0010 */
[----:B------:R-:W-:Y:S01]  /*24a0*/  ISETP.GT.AND P0, PT, R2, R9, PT ;  /* 0x000000090200720c */ /* 0x000fe20003f04270 */
[----:B---3--:R1:W3:Y:S01]  /*24b0*/  SHFL.DOWN PT, R13, R11, 0x2, R9 ;  /* 0x084000000b0d7989 */ /* 0x0082e200000e0009 */
[----:B------:R-:W-:Y:S02]  /*24c0*/  IMAD.MOV.U32 R14, RZ, RZ, R18 ;  /* 0x000000ffff0e7224 */ /* 0x000fe400078e0012 */
[----:B------:R-:W-:Y:S01]  /*24d0*/  IMAD.MOV.U32 R2, RZ, RZ, R10 ;  /* 0x000000ffff027224 */ /* 0x000fe200078e000a */
[----:B----4-:R1:W4:Y:S01]  /*24e0*/  SHFL.DOWN PT, R15, R16, 0x2, R9 ;  /* 0x08400000100f7989 */ /* 0x01032200000e0009 */
[----:B------:R-:W-:-:S03]  /*24f0*/  IMAD.MOV.U32 R3, RZ, RZ, R11 ;  /* 0x000000ffff037224 */ /* 0x000fc600078e000b */
[----:B0-----:R1:W0:Y:S04]  /*2500*/  SHFL.DOWN PT, R17, R18, 0x2, R9 ;  /* 0x0840000012117989 */ /* 0x00122800000e0009 */
[----:B------:R-:W-:Y:S05]  /*2510*/  @P0 BRA `(.L_x_513) ;  /* 0x0000000000500947 */ /* 0x000fea0003800000 */
[----:B--23--:R-:W-:Y:S01]  /*2520*/  DSETP.GEU.AND P0, PT, |R10|, |R12|, PT ;  /* 0x4000000c0a00722a */ /* 0x00cfe20003f0e200 */
[----:B----4-:R-:W-:Y:S02]  /*2530*/  IMAD.MOV.U32 R8, RZ, RZ, R15 ;  /* 0x000000ffff087224 */ /* 0x010fe400078e000f */
[----:B0-----:R-:W-:Y:S02]  /*2540*/  IMAD.MOV.U32 R14, RZ, RZ, R17 ;  /* 0x000000ffff0e7224 */ /* 0x001fe400078e0011 */
        /* <DEDUP_REMOVED lines=17> */
.L_x_513:
[----:B------:R-:W-:Y:S05]  /*2660*/  BSYNC.RECONVERGENT B1 ;  /* 0x0000000000017941 */ /* 0x000fea0003800200 */
.L_x_512:
[----:B------:R-:W-:Y:S01]  /*2670*/  VIADD R6, R7, 0x4 ;  /* 0x0000000407067836 */ /* 0x000fe20000000000 */
[----:B--2---:R2:W2:Y:S01]  /*2680*/  SHFL.DOWN PT, R12, R2, 0x4, R9 ;  /* 0x08800000020c7989 */ /* 0x0044a200000e0009 */
[----:B------:R-:W-:Y:S01]  /*2690*/  BSSY.RECONVERGENT B1, `(.L_x_514) ;  /* 0x000001e000017945 */ /* 0x000fe20003800200 */
[----:B-1----:R-:W-:Y:S02]  /*26a0*/  IMAD.MOV.U32 R16, RZ, RZ, R14 ;  /* 0x000000ffff107224 */ /* 0x002fe400078e000e */
        /* <DEDUP_REMOVED lines=28> */
.L_x_515:
[----:B------:R-:W-:Y:S05]  /*2870*/  BSYNC.RECONVERGENT B1 ;  /* 0x0000000000017941 */ /* 0x000fea0003800200 */
.L_x_514:
[----:B--2---:R-:W-:Y:S01]  /*2880*/  VIADD R2, R7, 0x8 ;  /* 0x0000000807027836 */ /* 0x004fe20000000000 */
[----:B------:R2:W2:Y:S01]  /*2890*/  SHFL.DOWN PT, R12, R10, 0x8, R9 ;  /* 0x090000000a0c7989 */ /* 0x0004a200000e0009 */
        /* <DEDUP_REMOVED lines=30> */
.L_x_517:
[----:B------:R-:W-:Y:S05]  /*2a80*/  BSYNC.RECONVERGENT B1 ;  /* 0x0000000000017941 */ /* 0x000fea0003800200 */
.L_x_516:
[----:B-1----:R-:W-:Y:S01]  /*2a90*/  VIADD R6, R7, 0x10 ;  /* 0x0000001007067836 */ /* 0x002fe20000000000 */
[----:B--2---:R1:W2:Y:S01]  /*2aa0*/  SHFL.DOWN PT, R10, R2, 0x10, R9 ;  /* 0x0a000000020a7989 */ /* 0x0042a200000e0009 */
[----:B------:R-:W-:Y:S01]  /*2ab0*/  BSSY.RECONVERGENT B1, `(.L_x_518) ;  /* 0x000001e000017945 */ /* 0x000fe20003800200 */
[----:B0-----:R-:W-:Y:S01]  /*2ac0*/  IMAD.MOV.U32 R17, RZ, RZ, R8 ;  /* 0x000000ffff117224 */ /* 0x001fe200078e0008 */
[----:B------:R-:W-:Y:S01]  /*2ad0*/  MOV R19, R14 ;  /* 0x0000000e00137202 */ /* 0x000fe20000000f00 */
[----:B------:R1:W0:Y:S01]  /*2ae0*/  SHFL.DOWN PT, R11, R3, 0x10, R9 ;  /* 0x0a000000030b7989 */ /* 0x00022200000e0009 */
[----:B------:R-:W-:Y:S01]  /*2af0*/  ISETP.GT.AND P0, PT, R6, R9, PT ;  /* 0x000000090600720c */ /* 0x000fe20003f04270 */
[----:B------:R-:W-:Y:S02]  /*2b00*/  IMAD.MOV.U32 R12, RZ, RZ, R2 ;  /* 0x000000ffff0c7224 */ /* 0x000fe400078e0002 */
[----:B----4-:R1:W4:Y:S01]  /*2b10*/  SHFL.DOWN PT, R15, R8, 0x10, R9 ;  /* 0x0a000000080f7989 */ /* 0x01032200000e0009 */
[----:B---3--:R-:W-:-:S03]  /*2b20*/  IMAD.MOV.U32 R13, RZ, RZ, R3 ;  /* 0x000000ffff0d7224 */ /* 0x008fc600078e0003 */
[----:B------:R1:W3:Y:S06]  /*2b30*/  SHFL.DOWN PT, R21, R14, 0x10, R9 ;  /* 0x0a0000000e157989 */ /* 0x0002ec00000e0009 */
[----:B------:R-:W-:Y:S05]  /*2b40*/  @P0 BRA `(.L_x_519) ;  /* 0x0000000000500947 */ /* 0x000fea0003800000 */
[----:B0-2---:R-:W-:Y:S01]  /*2b50*/  DSETP.GEU.AND P0, PT, |R2|, |R10|, PT ;  /* 0x4000000a0200722a */ /* 0x005fe20003f0e200 */
        /* <DEDUP_REMOVED lines=19> */
.L_x_519:
[----:B------:R-:W-:Y:S05]  /*2c90*/  BSYNC.RECONVERGENT B1 ;  /* 0x0000000000017941 */ /* 0x000fea0003800200 */
.L_x_518:
[----:B------:R-:W-:Y:S01]  /*2ca0*/  ISETP.NE.AND P0, PT, R7, RZ, PT ;  /* 0x000000ff0700720c */ /* 0x000fe20003f05270 */
[----:B------:R-:W-:-:S12]  /*2cb0*/  BSSY.RECONVERGENT B1, `(.L_x_520) ;  /* 0x000000b000017945 */ /* 0x000fd80003800200 */
[----:B------:R-:W-:Y:S05]  /*2cc0*/  @P0 BRA `(.L_x_521) ;  /* 0x0000000000240947 */ /* 0x000fea0003800000 */
[----:B------:R-:W5:Y:S01]  /*2cd0*/  S2R R6, SR_CgaCtaId ;  /* 0x0000000000067919 */ /* 0x000f620000008800 */
[----:B-1----:R-:W-:Y:S01]  /*2ce0*/  MOV R3, 0x400 ;  /* 0x0000040000037802 */ /* 0x002fe20000000f00 */
[----:B------:R-:W-:Y:S01]  /*2cf0*/  IMAD.MOV.U32 R18, RZ, RZ, R17 ;  /* 0x000000ffff127224 */ /* 0x000fe200078e0011 */
[----:B------:R-:W-:-:S04]  /*2d00*/  SHF.R.U32.HI R2, RZ, 0x1, R5 ;  /* 0x00000001ff027819 */ /* 0x000fc80000011605 */
[----:B------:R-:W-:Y:S02]  /*2d10*/  LOP3.LUT R2, R2, 0x1f0, RZ, 0xc0, !PT ;  /* 0x000001f002027812 */ /* 0x000fe400078ec0ff */
[----:B-----5:R-:W-:-:S05]  /*2d20*/  LEA R3, R6, R3, 0x18 ;  /* 0x0000000306037211 */ /* 0x020fca00078ec0ff */
[----:B------:R-:W-:-:S05]  /*2d30*/  IMAD.IADD R3, R2, 0x1, R3 ;  /* 0x0000000102037824 */ /* 0x000fca00078e0203 */
[----:B------:R1:W-:Y:S04]  /*2d40*/  STS.64 [R3+0x10], R18 ;  /* 0x0000101203007388 */ /* 0x0003e80000000a00 */
[----:B------:R1:W-:Y:S02]  /*2d50*/  STS.64 [R3+0x8], R12 ;  /* 0x0000080c03007388 */ /* 0x0003e40000000a00 */
.L_x_521:
[----:B------:R-:W-:Y:S05]  /*2d60*/  BSYNC.RECONVERGENT B1 ;  /* 0x0000000000017941 */ /* 0x000fea0003800200 */
.L_x_520:
[----:B------:R-:W-:Y:S01]  /*2d70*/  BAR.SYNC.DEFER_BLOCKING 0x0 ;  /* 0x0000000000007b1d */ /* 0x000fe20000010000 */
[----:B------:R-:W-:-:S13]  /*2d80*/  ISETP.NE.AND P1, PT, R5, RZ, PT ;  /* 0x000000ff0500720c */ /* 0x000fda0003f25270 */
[----:B------:R-:W-:Y:S05]  /*2d90*/  @P1 BRA `(.L_x_497) ;  /* 0x0000003800581947 */ /* 0x000fea0003800000 */
[----:B------:R-:W-:Y:S01]  /*2da0*/  ISETP.GE.AND P0, PT, R4, 0x21, PT ;  /* 0x000000210400780c */ /* 0x000fe20003f06270 */
[----:B0-----:R-:W-:Y:S02]  /*2db0*/  IMAD.MOV.U32 R11, RZ, RZ, R17 ;  /* 0x000000ffff0b7224 */ /* 0x001fe400078e0011 */
[----:B-1----:R-:W-:Y:S02]  /*2dc0*/  IMAD.MOV.U32 R14, RZ, RZ, R19 ;  /* 0x000000ffff0e7224 */ /* 0x002fe400078e0013 */
        /* <DEDUP_REMOVED lines=29> */
.L_x_523:
[----:B------:R-:W-:Y:S05]  /*2fa0*/  BSYNC.RECONVERGENT B1 ;  /* 0x0000000000017941 */ /* 0x000fea0003800200 */
.L_x_522:
[----:B------:R-:W-:Y:S01]  /*2fb0*/  ISETP.GE.AND P0, PT, R4, 0x41, PT ;  /* 0x000000410400780c */ /* 0x000fe20003f06270 */
[----:B------:R-:W-:Y:S02]  /*2fc0*/  IMAD.MOV.U32 R5, RZ, RZ, R11 ;  /* 0x000000ffff057224 */ /* 0x000fe400078e000b */
[----:B--2---:R-:W-:Y:S02]  /*2fd0*/  IMAD.MOV.U32 R10, RZ, RZ, R14 ;  /* 0x000000ffff0a7224 */ /* 0x004fe400078e000e */
        /* <DEDUP_REMOVED lines=29> */
.L_x_525:
[----:B------:R-:W-:Y:S05]  /*31b0*/  BSYNC.RECONVERGENT B1 ;  /* 0x0000000000017941 */ /* 0x000fea0003800200 */
.L_x_524:
        /* <DEDUP_REMOVED lines=32> */
.L_x_527:
[----:B------:R-:W-:Y:S05]  /*33c0*/  BSYNC.RECONVERGENT B1 ;  /* 0x0000000000017941 */ /* 0x000fea0003800200 */
.L_x_526:
        /* <DEDUP_REMOVED lines=32> */
.L_x_529:
[----:B------:R-:W-:Y:S05]  /*35d0*/  BSYNC.RECONVERGENT B1 ;  /* 0x0000000000017941 */ /* 0x000fea0003800200 */
.L_x_528:
        /* <DEDUP_REMOVED lines=32> */
.L_x_531:
[----:B------:R-:W-:Y:S05]  /*37e0*/  BSYNC.RECONVERGENT B1 ;  /* 0x0000000000017941 */ /* 0x000fea0003800200 */
.L_x_530:
        /* <DEDUP_REMOVED lines=32> */
.L_x_533:
[----:B------:R-:W-:Y:S05]  /*39f0*/  BSYNC.RECONVERGENT B1 ;  /* 0x0000000000017941 */ /* 0x000fea0003800200 */
.L_x_532:
        /* <DEDUP_REMOVED lines=32> */
.L_x_465:
[----:B------:R-:W0:Y:S01]  /*3c00*/  S2R R4, SR_TID.X ;  /* 0x0000000000047919 */ /* 0x000e220000002100 */
[----:B------:R-:W1:Y:S01]  /*3c10*/  LDCU.128 UR12, c[0x0][0x380] ;  /* 0x00007000ff0c77ac */ /* 0x000e620008000c00 */
[----:B------:R-:W-:Y:S02]  /*3c20*/  SHF.R.S32.HI R5, RZ, 0x1f, R10 ;  /* 0x0000001fff057819 */ /* 0x000fe4000001140a */
[----:B0-----:R-:W-:-:S04]  /*3c30*/  IADD3 R2, P0, PT, R10, R4, RZ ;  /* 0x000000040a027210 */ /* 0x001fc80007f1e0ff */
[----:B-1----:R-:W-:Y:S01]  /*3c40*/  LEA R8, P1, R2, UR12, 0x3 ;  /* 0x0000000c02087c11 */ /* 0x002fe2000f8218ff */
[----:B------:R-:W-:-:S05]  /*3c50*/  IMAD.X R3, RZ, RZ, R5, P0 ;  /* 0x000000ffff037224 */ /* 0x000fca00000e0605 */
[----:B------:R-:W-:-:S05]  /*3c60*/  LEA.HI.X R9, R2, UR13, R3, 0x3, P1 ;  /* 0x0000000d02097c11 */ /* 0x000fca00088f1c03 */
[----:B------:R-:W2:Y:S04]  /*3c70*/  LDG.E.64 R12, desc[UR10][R8.64] ;  /* 0x0000000a080c7981 */ /* 0x000ea8000c1e1b00 */
[----:B------:R-:W2:Y:S04]  /*3c80*/  LDG.E.64 R14, desc[UR10][R8.64+0x800] ;  /* 0x0008000a080e7981 */ /* 0x000ea8000c1e1b00 */
[----:B------:R-:W3:Y:S04]  /*3c90*/  LDG.E.64 R16, desc[UR10][R8.64+0x1000] ;  /* 0x0010000a08107981 */ /* 0x000ee8000c1e1b00 */
[----:B------:R-:W4:Y:S04]  /*3ca0*/  LDG.E.64 R18, desc[UR10][R8.64+0x1800] ;  /* 0x0018000a08127981 */ /* 0x000f28000c1e1b00 */
[----:B------:R0:W5:Y:S01]  /*3cb0*/  LDG.E.64 R2, desc[UR10][R8.64+0x2000] ;  /* 0x0020000a08027981 */ /* 0x000162000c1e1b00 */
[----:B------:R-:W-:Y:S01]  /*3cc0*/  BSSY.RECONVERGENT B1, `(.L_x_534) ;  /* 0x000001f000017945 */ /* 0x000fe20003800200 */
[C---:B0-----:R-:W-:Y:S01]  /*3cd0*/  LOP3.LUT R8, R4.reuse, 0x400, RZ, 0xfc, !PT ;  /* 0x0000040004087812 */ /* 0x041fe200078efcff */
[----:B------:R-:W-:Y:S01]  /*3ce0*/  VIADD R9, R4, 0x200 ;  /* 0x0000020004097836 */ /* 0x000fe20000000000 */
[----:B--2---:R-:W-:-:S06]  /*3cf0*/  DSETP.GEU.AND P0, PT, |R12|, |R14|, PT ;  /* 0x4000000e0c00722a */ /* 0x004fcc0003f0e200 */
[----:B------:R-:W-:Y:S02]  /*3d00*/  FSEL R12, R12, R14, P0 ;  /* 0x0000000e0c0c7208 */ /* 0x000fe40000000000 */
[----:B------:R-:W-:Y:S02]  /*3d10*/  FSEL R13, R13, R15, P0 ;  /* 0x0000000f0d0d7208 */ /* 0x000fe40000000000 */
[----:B------:R-:W-:-:S04]  /*3d20*/  IADD3 R14, P1, PT, R10, UR14, RZ ;  /* 0x0000000e0a0e7c10 */ /* 0x000fc8000ff3e0ff */
[----:B---3--:R-:W-:Y:S01]  /*3d30*/  DSETP.GEU.AND P2, PT, |R12|, |R16|, PT ;  /* 0x400000100c00722a */ /* 0x008fe20003f4e200 */
[----:B------:R-:W-:-:S05]  /*3d40*/  IADD3 R6, P5, PT, R8, R14, RZ ;  /* 0x0000000e08067210 */ /* 0x000fca0007fbe0ff */
[----:B------:R-:W-:Y:S02]  /*3d50*/  FSEL R12, R12, R16, P2 ;  /* 0x000000100c0c7208 */ /* 0x000fe40001000000 */
[----:B------:R-:W-:-:S06]  /*3d60*/  FSEL R13, R13, R17, P2 ;  /* 0x000000110d0d7208 */ /* 0x000fcc0001000000 */
[----:B----4-:R-:W-:-:S06]  /*3d70*/  DSETP.GEU.AND P3, PT, |R12|, |R18|, PT ;  /* 0x400000120c00722a */ /* 0x010fcc0003f6e200 */
[----:B------:R-:W-:Y:S02]  /*3d80*/  FSEL R10, R12, R18, P3 ;  /* 0x000000120c0a7208 */ /* 0x000fe40001800000 */
[----:B------:R-:W-:Y:S02]  /*3d90*/  FSEL R11, R13, R19, P3 ;  /* 0x000000130d0b7208 */ /* 0x000fe40001800000 */
[----:B------:R-:W-:Y:S01]  /*3da0*/  IADD3.X R12, PT, PT, R5, UR15, RZ, P1, !PT ;  /* 0x0000000f050c7c10 */ /* 0x000fe20008ffe4ff */
[C---:B------:R-:W-:Y:S01]  /*3db0*/  VIADD R5, R4.reuse, 0x100 ;  /* 0x0000010004057836 */ /* 0x040fe20000000000 */
[----:B------:R-:W-:Y:S02]  /*3dc0*/  ISETP.LE.AND P1, PT, R7, UR6, PT ;  /* 0x0000000607007c0c */ /* 0x000fe4000bf23270 */
[----:B-----5:R-:W-:Y:S02]  /*3dd0*/  DSETP.GEU.AND P4, PT, |R10|, |R2|, PT ;  /* 0x400000020a00722a */ /* 0x020fe40003f8e200 */
[----:B------:R-:W-:Y:S01]  /*3de0*/  @P2 SEL R9, R4, R5, P0 ;  /* 0x0000000504092207 */ /* 0x000fe20000000000 */
[----:B------:R-:W-:-:S02]  /*3df0*/  IMAD.X R5, RZ, RZ, R12, P5 ;  /* 0x000000ffff057224 */ /* 0x000fc400028e060c */
[----:B------:R-:W-:-:S09]  /*3e00*/  @!P3 VIADD R9, R4, 0x300 ;  /* 0x000003000409b836 */ /* 0x000fd20000000000 */
        /* <DEDUP_REMOVED lines=10> */
.L_x_535:
[----:B------:R-:W-:Y:S05]  /*3eb0*/  BSYNC.RECONVERGENT B1 ;  /* 0x0000000000017941 */ /* 0x000fea0003800200 */
.L_x_534:
        /* <DEDUP_REMOVED lines=12> */
[----:B------:R-:W-:-:S05]  /*3f80*/  IMAD.MOV.U32 R11, RZ, RZ, 0x500 ;  /* 0x00000500ff0b7424 */ /* 0x000fca00078e00ff */
[----:B------:R-:W2:Y:S01]  /*3f90*/  ATOMG.E.ADD.STRONG.GPU PT, R10, desc[UR10][R8.64], R11 ;  /* 0x8000000b080a79a8 */ /* 0x000ea200081ef10a */
[----:B------:R-:W0:Y:S01]  /*3fa0*/  S2UR UR5, SR_CgaCtaId ;  /* 0x00000000000579c3 */ /* 0x000e220000008800 */
[----:B------:R-:W-:Y:S02]  /*3fb0*/  UMOV UR4, 0x400 ;  /* 0x0000040000047882 */ /* 0x000fe40000000000 */
[----:B0-----:R-:W-:Y:S01]  /*3fc0*/  ULEA UR4, UR5, UR4, 0x18 ;  /* 0x0000000405047291 */ /* 0x001fe2000f8ec0ff */
[----:B--2---:R-:W-:-:S08]  /*3fd0*/  VIADD R10, R10, UR6 ;  /* 0x000000060a0a7c36 */ /* 0x004fd00008000000 */
[----:B------:R0:W-:Y:S03]  /*3fe0*/  STS [UR4+0x98], R10 ;  /* 0x0000980aff007988 */ /* 0x0001e60008000804 */
.L_x_538:
[----:B------:R-:W-:Y:S05]  /*3ff0*/  BSYNC.RECONVERGENT B1 ;  /* 0x0000000000017941 */ /* 0x000fea0003800200 */
.L_x_537:
[----:B------:R-:W1:Y:S08]  /*4000*/  S2UR UR5, SR_CgaCtaId ;  /* 0x00000000000579c3 */ /* 0x000e700000008800 */
[----:B------:R-:W-:Y:S06]  /*4010*/  BAR.SYNC.DEFER_BLOCKING 0x0 ;  /* 0x0000000000007b1d */ /* 0x000fec0000010000 */
[----:B------:R-:W-:-:S02]  /*4020*/  UMOV UR4, 0x400 ;  /* 0x0000040000047882 */ /* 0x000fc40000000000 */
[----:B-1----:R-:W-:-:S06]  /*4030*/  ULEA UR4, UR5, UR4, 0x18 ;  /* 0x0000000405047291 */ /* 0x002fcc000f8ec0ff */
[----:B------:R-:W-:-:S05]  /*4040*/  IMAD.U32 R14, RZ, RZ, UR4 ;  /* 0x00000004ff0e7e24 */ /* 0x000fca000f8e00ff */
[----:B------:R-:W0:Y:S02]  /*4050*/  LDS R12, [R14+0x98] ;  /* 0x000098000e0c7984 */ /* 0x000e240000000800 */
[----:B0-----:R-:W-:-:S05]  /*4060*/  VIADD R10, R12, 0x500 ;  /* 0x000005000c0a7836 */ /* 0x001fca0000000000 */
[----:B------:R-:W-:-:S13]  /*4070*/  ISETP.GT.AND P0, PT, R10, R7, PT ;  /* 0x000000070a00720c */ /* 0x000fda0003f04270 */
[----:B------:R-:W-:Y:S05]  /*4080*/  @P0 BRA `(.L_x_539) ;  /* 0x0000000400900947 */ /* 0x000fea0003800000 */
[----:B------:R-:W-:Y:S01]  /*4090*/  BSSY.RECONVERGENT B1, `(.L_x_539) ;  /* 0x0000063000017945 */ /* 0x000fe20003800200 */
[----:B------:R-:W-:Y:S01]  /*40a0*/  IMAD.MOV.U32 R20, RZ, RZ, R2 ;  /* 0x000000ffff147224 */ /* 0x000fe200078e0002 */
[----:B------:R-:W0:Y:S01]  /*40b0*/  LDCU UR7, c[0x0][0x398] ;  /* 0x00007300ff0777ac */ /* 0x000e220008000800 */
[----:B------:R-:W-:Y:S02]  /*40c0*/  IMAD.MOV.U32 R21, RZ, RZ, R3 ;  /* 0x000000ffff157224 */ /* 0x000fe400078e0003 */
[----:B------:R-:W-:Y:S01]  /*40d0*/  IMAD.MOV.U32 R27, RZ, RZ, R6 ;  /* 0x000000ffff1b7224 */ /* 0x000fe200078e0006 */
[----:B------:R-:W1:Y:S01]  /*40e0*/  LDCU.128 UR12, c[0x0][0x380] ;  /* 0x00007000ff0c77ac */ /* 0x000e620008000c00 */
[----:B------:R-:W-:-:S07]  /*40f0*/  IMAD.MOV.U32 R22, RZ, RZ, R5 ;  /* 0x000000ffff167224 */ /* 0x000fce00078e0005 */
.L_x_542:
[----:B------:R-:W-:-:S04]  /*4100*/  IADD3 R28, P0, PT, R4, R12, RZ ;  /* 0x0000000c041c7210 */ /* 0x000fc80007f1e0ff */
[----:B------:R-:W-:Y:S02]  /*4110*/  LEA.HI.X.SX32 R25, R12, RZ, 0x1, P0 ;  /* 0x000000ff0c197211 */ /* 0x000fe400000f0eff */
[----:B-1----:R-:W-:-:S04]  /*4120*/  LEA R6, P0, R28, UR12, 0x3 ;  /* 0x0000000c1c067c11 */ /* 0x002fc8000f8018ff */
[----:B------:R-:W-:-:S05]  /*4130*/  LEA.HI.X R7, R28, UR13, R25, 0x3, P0 ;  /* 0x0000000d1c077c11 */ /* 0x000fca00080f1c19 */
[----:B------:R-:W2:Y:S04]  /*4140*/  LDG.E.64 R18, desc[UR10][R6.64] ;  /* 0x0000000a06127981 */ /* 0x000ea8000c1e1b00 */
[----:B------:R-:W3:Y:S04]  /*4150*/  LDG.E.64 R16, desc[UR10][R6.64+0x800] ;  /* 0x0008000a06107981 */ /* 0x000ee8000c1e1b00 */
[----:B------:R-:W4:Y:S04]  /*4160*/  LDG.E.64 R12, desc[UR10][R6.64+0x1000] ;  /* 0x0010000a060c7981 */ /* 0x000f28000c1e1b00 */
[----:B------:R-:W4:Y:S01]  /*4170*/  LDG.E.64 R10, desc[UR10][R6.64+0x1800] ;  /* 0x0018000a060a7981 */ /* 0x000f22000c1e1b00 */
[----:B------:R-:W-:-:S03]  /*4180*/  IADD3 R28, P0, PT, R28, UR14, RZ ;  /* 0x0000000e1c1c7c10 */ /* 0x000fc6000ff1e0ff */
[----:B------:R1:W5:Y:S01]  /*4190*/  LDG.E.64 R2, desc[UR10][R6.64+0x2000] ;  /* 0x0020000a06027981 */ /* 0x000362000c1e1b00 */
[----:B------:R-:W-:Y:S01]  /*41a0*/  IADD3.X R25, PT, PT, R25, UR15, RZ, P0, !PT ;  /* 0x0000000f19197c10 */ /* 0x000fe200087fe4ff */
[----:B------:R-:W-:Y:S01]  /*41b0*/  BSSY.RECONVERGENT B2, `(.L_x_540) ;  /* 0x0000038000027945 */ /* 0x000fe20003800200 */
[----:B------:R-:W-:Y:S01]  /*41c0*/  BAR.SYNC.DEFER_BLOCKING 0x0 ;  /* 0x0000000000007b1d */ /* 0x000fe20000010000 */
[C---:B------:R-:W-:Y:S02]  /*41d0*/  IADD3 R24, P4, PT, R28.reuse, 0x200, RZ ;  /* 0x000002001c187810 */ /* 0x040fe40007f9e0ff */
[C---:B------:R-:W-:Y:S02]  /*41e0*/  IADD3 R15, P5, PT, R28.reuse, 0x300, RZ ;  /* 0x000003001c0f7810 */ /* 0x040fe40007fbe0ff */
[C---:B------:R-:W-:Y:S02]  /*41f0*/  IADD3 R23, P3, PT, R28.reuse, 0x100, RZ ;  /* 0x000001001c177810 */ /* 0x040fe40007f7e0ff */
[----:B-1----:R-:W-:-:S02]  /*4200*/  IADD3 R6, P6, PT, R28, 0x400, RZ ;  /* 0x000004001c067810 */ /* 0x002fc40007fde0ff */
[----:B------:R-:W-:Y:S01]  /*4210*/  IADD3.X R26, PT, PT, RZ, R25, RZ, P3, !PT ;  /* 0x00000019ff1a7210 */ /* 0x000fe20001ffe4ff */
[----:B--2---:R-:W-:-:S14]  /*4220*/  DSETP.GEU.AND P2, PT, |R20|, |R18|, PT ;  /* 0x400000121400722a */ /* 0x004fdc0003f4e200 */
[----:B------:R-:W-:-:S04]  /*4230*/  @P2 ISETP.GE.U32.AND P0, PT, R27, R28, PT ;  /* 0x0000001c1b00220c */ /* 0x000fc80003f06070 */
[----:B------:R-:W-:-:S13]  /*4240*/  @P2 ISETP.GE.AND.EX P0, PT, R22, R25, PT, P0 ;  /* 0x000000191600220c */ /* 0x000fda0003f06300 */
[----:B------:R-:W-:-:S06]  /*4250*/  @P2 DSETP.LT.OR P0, PT, |R18|, |R20|, !P0 ;  /* 0x400000141200222a */ /* 0x000fcc0004701600 */
[----:B------:R-:W-:Y:S02]  /*4260*/  @P2 FSEL R5, R20, R18, P0 ;  /* 0x0000001214052208 */ /* 0x000fe40000000000 */
[----:B------:R-:W-:Y:S01]  /*4270*/  @P2 FSEL R20, R21, R19, P0 ;  /* 0x0000001315142208 */ /* 0x000fe20000000000 */
[----:B------:R-:W-:Y:S01]  /*4280*/  IMAD.X R21, RZ, RZ, R25, P4 ;  /* 0x000000ffff157224 */ /* 0x000fe200020e0619 */
[----:B------:R-:W-:Y:S01]  /*4290*/  @P2 SEL R28, R27, R28, P0 ;  /* 0x0000001c1b1c2207 */ /* 0x000fe20000000000 */
[----:B------:R-:W-:Y:S02]  /*42a0*/  @P2 IMAD.MOV.U32 R18, RZ, RZ, R5 ;  /* 0x000000ffff122224 */ /* 0x000fe400078e0005 */
[----:B------:R-:W-:Y:S02]  /*42b0*/  @P2 IMAD.MOV.U32 R19, RZ, RZ, R20 ;  /* 0x000000ffff132224 */ /* 0x000fe400078e0014 */
[--C-:B------:R-:W-:Y:S02]  /*42c0*/  IMAD.X R20, RZ, RZ, R25.reuse, P5 ;  /* 0x000000ffff147224 */ /* 0x100fe400028e0619 */
[----:B------:R-:W-:Y:S01]  /*42d0*/  IMAD.X R5, RZ, RZ, R25, P6 ;  /* 0x000000ffff057224 */ /* 0x000fe200030e0619 */
[----:B------:R-:W-:Y:S01]  /*42e0*/  @P2 SEL R25, R22, R25, P0 ;  /* 0x0000001916192207 */ /* 0x000fe20000000000 */
        /* <DEDUP_REMOVED lines=20> */
[----:B------:R-:W-:-:S05]  /*4430*/  ISETP.NE.AND P2, PT, R4, RZ, PT ;  /* 0x000000ff0400720c */ /* 0x000fca0003f45270 */
[----:B------:R-:W-:-:S14]  /*4440*/  DSETP.GEU.AND P1, PT, |R12|, |R10|, PT ;  /* 0x4000000a0c00722a */ /* 0x000fdc0003f2e200 */
[----:B------:R-:W-:-:S04]  /*4450*/  @P1 ISETP.GE.U32.AND P0, PT, R24, R15, PT ;  /* 0x0000000f1800120c */ /* 0x000fc80003f06070 */
[----:B------:R-:W-:-:S13]  /*4460*/  @P1 ISETP.GE.AND.EX P0, PT, R21, R20, PT, P0 ;  /* 0x000000141500120c */ /* 0x000fda0003f06300 */
[----:B------:R-:W-:-:S06]  /*4470*/  @P1 DSETP.LT.OR P0, PT, |R10|, |R12|, !P0 ;  /* 0x4000000c0a00122a */ /* 0x000fcc0004701600 */
[----:B------:R-:W-:Y:S02]  /*4480*/  @P1 FSEL R16, R12, R10, P0 ;  /* 0x0000000a0c101208 */ /* 0x000fe40000000000 */
[----:B------:R-:W-:Y:S01]  /*4490*/  @P1 FSEL R13, R13, R11, P0 ;  /* 0x0000000b0d0d1208 */ /* 0x000fe20000000000 */
[----:B------:R-:W-:Y:S06]  /*44a0*/  @P2 BRA `(.L_x_541) ;  /* 0x0000000000202947 */ /* 0x000fec0003800000 */
[----:B------:R-:W-:-:S05]  /*44b0*/  IMAD.MOV.U32 R17, RZ, RZ, 0x500 ;  /* 0x00000500ff117424 */ /* 0x000fca00078e00ff */
[----:B------:R-:W2:Y:S01]  /*44c0*/  ATOMG.E.ADD.STRONG.GPU PT, R7, desc[UR10][R8.64], R17 ;  /* 0x80000011080779a8 */ /* 0x000ea200081ef10a */
[----:B------:R-:W1:Y:S01]  /*44d0*/  S2UR UR5, SR_CgaCtaId ;  /* 0x00000000000579c3 */ /* 0x000e620000008800 */
[----:B------:R-:W-:Y:S02]  /*44e0*/  UMOV UR4, 0x400 ;  /* 0x0000040000047882 */ /* 0x000fe40000000000 */
[----:B-1----:R-:W-:-:S06]  /*44f0*/  ULEA UR4, UR5, UR4, 0x18 ;  /* 0x0000000405047291 */ /* 0x002fcc000f8ec0ff */
[----:B------:R-:W-:Y:S02]  /*4500*/  IMAD.U32 R14, RZ, RZ, UR4 ;  /* 0x00000004ff0e7e24 */ /* 0x000fe4000f8e00ff */
[----:B--2---:R-:W-:-:S05]  /*4510*/  VIADD R7, R7, UR6 ;  /* 0x0000000607077c36 */ /* 0x004fca0008000000 */
[----:B------:R1:W-:Y:S02]  /*4520*/  STS [R14+0x98], R7 ;  /* 0x000098070e007388 */ /* 0x0003e40000000800 */
.L_x_541:
[----:B0-----:R-:W-:Y:S05]  /*4530*/  BSYNC.RECONVERGENT B2 ;  /* 0x0000000000027941 */ /* 0x001fea0003800200 */
.L_x_540:
[----:B------:R-:W-:Y:S01]  /*4540*/  BAR.SYNC.DEFER_BLOCKING 0x0 ;  /* 0x0000000000007b1d */ /* 0x000fe20000010000 */
[----:B------:R-:W-:Y:S01]  /*4550*/  @P1 IMAD.MOV.U32 R10, RZ, RZ, R16 ;  /* 0x000000ffff0a1224 */ /* 0x000fe200078e0010 */
[----:B------:R-:W-:Y:S01]  /*4560*/  @P1 SEL R15, R24, R15, P0 ;  /* 0x0000000f180f1207 */ /* 0x000fe20000000000 */
[----:B------:R-:W-:Y:S01]  /*4570*/  @P1 IMAD.MOV.U32 R11, RZ, RZ, R13 ;  /* 0x000000ffff0b1224 */ /* 0x000fe200078e000d */
[----:B------:R-:W-:Y:S01]  /*4580*/  @P1 SEL R20, R21, R20, P0 ;  /* 0x0000001415141207 */ /* 0x000fe20000000000 */
[----:B-1----:R-:W-:-:S04]  /*4590*/  IMAD.U32 R7, RZ, RZ, UR7 ;  /* 0x00000007ff077e24 */ /* 0x002fc8000f8e00ff */
[----:B-----5:R-:W-:-:S14]  /*45a0*/  DSETP.GEU.AND P2, PT, |R10|, |R2|, PT ;  /* 0x400000020a00722a */ /* 0x020fdc0003f4e200 */
[----:B------:R-:W-:Y:S01]  /*45b0*/  @P2 ISETP.GE.U32.AND P0, PT, R15, R6, PT ;  /* 0x000000060f00220c */ /* 0x000fe20003f06070 */
[----:B------:R-:W0:Y:S03]  /*45c0*/  LDS R12, [R14+0x98] ;  /* 0x000098000e0c7984 */ /* 0x000e260000000800 */
        /* <DEDUP_REMOVED lines=9> */
[----:B------:R-:W-:-:S02]  /*4660*/  IMAD.MOV.U32 R22, RZ, RZ, R5 ;  /* 0x000000ffff167224 */ /* 0x000fc400078e0005 */
[----:B------:R-:W-:Y:S02]  /*4670*/  IMAD.MOV.U32 R20, RZ, RZ, R2 ;  /* 0x000000ffff147224 */ /* 0x000fe400078e0002 */
[----:B------:R-:W-:Y:S02]  /*4680*/  IMAD.MOV.U32 R21, RZ, RZ, R3 ;  /* 0x000000ffff157224 */ /* 0x000fe400078e0003 */
[----:B0-----:R-:W-:-:S05]  /*4690*/  VIADD R10, R12, 0x500 ;  /* 0x000005000c0a7836 */ /* 0x001fca0000000000 */
[----:B------:R-:W-:-:S13]  /*46a0*/  ISETP.GT.AND P0, PT, R10, R7, PT ;  /* 0x000000070a00720c */ /* 0x000fda0003f04270 */
[----:B------:R-:W-:Y:S05]  /*46b0*/  @!P0 BRA `(.L_x_542) ;  /* 0xfffffff800908947 */ /* 0x000fea000383ffff */
[----:B------:R-:W-:Y:S05]  /*46c0*/  BSYNC.RECONVERGENT B1 ;  /* 0x0000000000017941 */ /* 0x000fea0003800200 */
.L_x_539:
[----:B------:R-:W-:Y:S01]  /*46d0*/  ISETP.GE.AND P0, PT, R12, R7, PT ;  /* 0x000000070c00720c */ /* 0x000fe20003f06270 */
[----:B------:R-:W0:Y:S01]  /*46e0*/  LDCU.64 UR6, c[0x0][0x388] ;  /* 0x00007100ff0677ac */ /* 0x000e220008000a00 */
[----:B------:R-:W-:Y:S01]  /*46f0*/  BSSY.RECONVERGENT B1, `(.L_x_536) ;  /* 0x00000ac000017945 */ /* 0x000fe20003800200 */
[----:B------:R-:W1:Y:S10]  /*4700*/  LDCU.64 UR4, c[0x0][0x388] ;  /* 0x00007100ff0477ac */ /* 0x000e740008000a00 */
[----:B------:R-:W-:Y:S05]  /*4710*/  @P0 BRA `(.L_x_543) ;  /* 0x0000000800a40947 */ /* 0x000fea0003800000 */
[----:B------:R-:W-:-:S05]  /*4720*/  IMAD.IADD R9, R7, 0x1, -R12 ;  /* 0x0000000107097824 */ /* 0x000fca00078e0a0c */
[----:B------:R-:W-:-:S13]  /*4730*/  ISETP.GE.AND P0, PT, R4, R9, PT ;  /* 0x000000090400720c */ /* 0x000fda0003f06270 */
[----:B------:R-:W-:Y:S05]  /*4740*/  @P0 BRA `(.L_x_543) ;  /* 0x0000000800980947 */ /* 0x000fea0003800000 */
[----:B------:R-:W-:Y:S01]  /*4750*/  LOP3.LUT R8, RZ, R4, RZ, 0x33, !PT ;  /* 0x00000004ff087212 */ /* 0x000fe200078e33ff */
[----:B------:R-:W-:Y:S03]  /*4760*/  BSSY.RECONVERGENT B2, `(.L_x_544) ;  /* 0x000002f000027945 */ /* 0x000fe60003800200 */
[----:B------:R-:W-:Y:S01]  /*4770*/  IADD3 R18, PT, PT, -R12, R7, R8 ;  /* 0x000000070c127210 */ /* 0x000fe20007ffe108 */
[----:B------:R-:W-:-:S03]  /*4780*/  IMAD.MOV.U32 R8, RZ, RZ, R4 ;  /* 0x000000ffff087224 */ /* 0x000fc600078e0004 */
[----:B------:R-:W-:-:S04]  /*4790*/  LOP3.LUT R7, R18, 0x300, RZ, 0xc0, !PT ;  /* 0x0000030012077812 */ /* 0x000fc800078ec0ff */
[----:B------:R-:W-:-:S13]  /*47a0*/  ISETP.NE.AND P0, PT, R7, 0x300, PT ;  /* 0x000003000700780c */ /* 0x000fda0003f05270 */
[----:B------:R-:W-:Y:S05]  /*47b0*/  @!P0 BRA `(.L_x_545) ;  /* 0x0000000000a48947 */ /* 0x000fea0003800000 */
[----:B------:R-:W2:Y:S01]  /*47c0*/  LDC.64 R10, c[0x0][0x380] ;  /* 0x0000e000ff0a7b82 */ /* 0x000ea20000000a00 */
[----:B------:R-:W-:Y:S01]  /*47d0*/  LEA.HI R7, R18, 0x1, RZ, 0x18 ;  /* 0x0000000112077811 */ /* 0x000fe200078fc0ff */
[----:B------:R-:W-:Y:S02]  /*47e0*/  IMAD.IADD R13, R4, 0x1, R12 ;  /* 0x00000001040d7824 */ /* 0x000fe400078e020c */
[----:B------:R-:W-:Y:S01]  /*47f0*/  IMAD.MOV.U32 R8, RZ, RZ, R4 ;  /* 0x000000ffff087224 */ /* 0x000fe200078e0004 */
[----:B------:R-:W-:-:S05]  /*4800*/  LOP3.LUT R7, R7, 0x3, RZ, 0xc0, !PT ;  /* 0x0000000307077812 */ /* 0x000fca00078ec0ff */
[----:B------:R-:W-:-:S07]  /*4810*/  IMAD.MOV R7, RZ, RZ, -R7 ;  /* 0x000000ffff077224 */ /* 0x000fce00078e0a07 */
.L_x_548:
[----:B--2---:R-:W-:-:S06]  /*4820*/  IMAD.WIDE R14, R13, 0x8, R10 ;  /* 0x000000080d0e7825 */ /* 0x004fcc00078e020a */
[----:B------:R-:W2:Y:S01]  /*4830*/  LDG.E.64 R14, desc[UR10][R14.64] ;  /* 0x0000000a0e0e7981 */ /* 0x000ea2000c1e1b00 */
[----:B-1----:R-:W-:Y:S01]  /*4840*/  IADD3 R22, P1, PT, R13, UR4, RZ ;  /* 0x000000040d167c10 */ /* 0x002fe2000ff3e0ff */
[----:B------:R-:W-:Y:S01]  /*4850*/  VIADD R7, R7, 0x1 ;  /* 0x0000000107077836 */ /* 0x000fe20000000000 */
[----:B------:R-:W-:Y:S01]  /*4860*/  BSSY.RECONVERGENT B3, `(.L_x_546) ;  /* 0x000001b000037945 */ /* 0x000fe20003800200 */
[----:B------:R-:W-:Y:S01]  /*4870*/  IMAD.MOV.U32 R19, RZ, RZ, R6 ;  /* 0x000000ffff137224 */ /* 0x000fe200078e0006 */
[----:B------:R-:W-:Y:S01]  /*4880*/  LEA.HI.X.SX32 R21, R13, UR5, 0x1, P1 ;  /* 0x000000050d157c11 */ /* 0x000fe200088f0eff */
[----:B------:R-:W-:Y:S01]  /*4890*/  IMAD.MOV.U32 R20, RZ, RZ, R5 ;  /* 0x000000ffff147224 */ /* 0x000fe200078e0005 */
[----:B------:R-:W-:Y:S01]  /*48a0*/  MOV R16, R2 ;  /* 0x0000000200107202 */ /* 0x000fe20000000f00 */
[----:B------:R-:W-:Y:S01]  /*48b0*/  IMAD.MOV.U32 R17, RZ, RZ, R3 ;  /* 0x000000ffff117224 */ /* 0x000fe200078e0003 */
[----:B------:R-:W-:Y:S01]  /*48c0*/  ISETP.NE.AND P2, PT, R7, RZ, PT ;  /* 0x000000ff0700720c */ /* 0x000fe20003f45270 */
        /* <DEDUP_REMOVED lines=20> */
.L_x_547:
[----:B0-----:R-:W-:Y:S05]  /*4a10*/  BSYNC.RECONVERGENT B3 ;  /* 0x0000000000037941 */ /* 0x001fea0003800200 */
.L_x_546:
[----:B------:R-:W-:Y:S02]  /*4a20*/  VIADD R8, R8, 0x100 ;  /* 0x0000010008087836 */ /* 0x000fe40000000000 */
[----:B------:R-:W-:Y:S01]  /*4a30*/  VIADD R13, R13, 0x100 ;  /* 0x000001000d0d7836 */ /* 0x000fe20000000000 */
[----:B------:R-:W-:Y:S06]  /*4a40*/  @P2 BRA `(.L_x_548) ;  /* 0xfffffffc00742947 */ /* 0x000fec000383ffff */
.L_x_545:
[----:B01----:R-:W-:Y:S05]  /*4a50*/  BSYNC.RECONVERGENT B2 ;  /* 0x0000000000027941 */ /* 0x003fea0003800200 */
.L_x_544:
        /* <DEDUP_REMOVED lines=9> */
.L_x_557:
[----:B------:R-:W-:-:S05]  /*4af0*/  IMAD.WIDE R22, R7, 0x8, R10 ;  /* 0x0000000807167825 */ /* 0x000fca00078e020a */
[----:B------:R-:W2:Y:S04]  /*4b00*/  LDG.E.64 R20, desc[UR10][R22.64+-0x1000] ;  /* 0xfff0000a16147981 */ /* 0x000ea8000c1e1b00 */
[----:B------:R0:W5:Y:S04]  /*4b10*/  LDG.E.64 R16, desc[UR10][R22.64+-0x800] ;  /* 0xfff8000a16107981 */ /* 0x000168000c1e1b00 */
[----:B------:R0:W5:Y:S04]  /*4b20*/  LDG.E.64 R14, desc[UR10][R22.64] ;  /* 0x0000000a160e7981 */ /* 0x000168000c1e1b00 */
[----:B------:R0:W5:Y:S01]  /*4b30*/  LDG.E.64 R12, desc[UR10][R22.64+0x800] ;  /* 0x0008000a160c7981 */ /* 0x000162000c1e1b00 */
[C---:B------:R-:W-:Y:S01]  /*4b40*/  IADD3 R29, P1, PT, R7.reuse, UR6, RZ ;  /* 0x00000006071d7c10 */ /* 0x040fe2000ff3e0ff */
[----:B------:R-:W-:Y:S03]  /*4b50*/  BSSY.RECONVERGENT B2, `(.L_x_549) ;  /* 0x0000016000027945 */ /* 0x000fe60003800200 */
[----:B------:R-:W-:Y:S01]  /*4b60*/  LEA.HI.X.SX32 R30, R7, UR7, 0x1, P1 ;  /* 0x00000007071e7c11 */ /* 0x000fe200088f0eff */
        /* <DEDUP_REMOVED lines=20> */
.L_x_550:
[----:B------:R-:W-:Y:S05]  /*4cb0*/  BSYNC.RECONVERGENT B2 ;  /* 0x0000000000027941 */ /* 0x000fea0003800200 */
.L_x_549:
        /* <DEDUP_REMOVED lines=23> */
.L_x_552:
[----:B------:R-:W-:Y:S05]  /*4e30*/  BSYNC.RECONVERGENT B2 ;  /* 0x0000000000027941 */ /* 0x000fea0003800200 */
.L_x_551:
        /* <DEDUP_REMOVED lines=24> */
.L_x_554:
[----:B------:R-:W-:Y:S05]  /*4fc0*/  BSYNC.RECONVERGENT B2 ;  /* 0x0000000000027941 */ /* 0x000fea0003800200 */
.L_x_553:
        /* <DEDUP_REMOVED lines=22> */
.L_x_556:
[----:B------:R-:W-:Y:S05]  /*5130*/  BSYNC.RECONVERGENT B2 ;  /* 0x0000000000027941 */ /* 0x000fea0003800200 */
.L_x_555:
[----:B------:R-:W-:Y:S02]  /*5140*/  VIADD R8, R8, 0x400 ;  /* 0x0000040008087836 */ /* 0x000fe40000000000 */
[----:B------:R-:W-:Y:S02]  /*5150*/  VIADD R27, R27, 0x400 ;  /* 0x000004001b1b7836 */ /* 0x000fe40000000000 */
[----:B------:R-:W-:Y:S01]  /*5160*/  VIADD R26, R26, 0x400 ;  /* 0x000004001a1a7836 */ /* 0x000fe20000000000 */
[----:B------:R-:W-:Y:S01]  /*5170*/  ISETP.GE.AND P0, PT, R8, R9, PT ;  /* 0x000000090800720c */ /* 0x000fe20003f06270 */
[----:B------:R-:W-:Y:S02]  /*5180*/  VIADD R25, R25, 0x400 ;  /* 0x0000040019197836 */ /* 0x000fe40000000000 */
[----:B------:R-:W-:-:S10]  /*5190*/  VIADD R7, R7, 0x400 ;  /* 0x0000040007077836 */ /* 0x000fd40000000000 */
[----:B------:R-:W-:Y:S05]  /*51a0*/  @!P0 BRA `(.L_x_557) ;  /* 0xfffffff800508947 */ /* 0x000fea000383ffff */
.L_x_543:
[----:B01----:R-:W-:Y:S05]  /*51b0*/  BSYNC.RECONVERGENT B1 ;  /* 0x0000000000017941 */ /* 0x003fea0003800200 */
.L_x_536:
        /* <DEDUP_REMOVED lines=13> */
[----:B------:R-:W-:Y:S01]  /*5290*/  MOV R12, R7 ;  /* 0x00000007000c7202 */ /* 0x000fe20000000f00 */
[----:B------:R-:W-:Y:S02]  /*52a0*/  IMAD.MOV.U32 R13, RZ, RZ, R16 ;  /* 0x000000ffff0d7224 */ /* 0x000fe400078e0010 */
        /* <DEDUP_REMOVED lines=17> */
.L_x_559:
[----:B------:R-:W-:Y:S05]  /*53c0*/  BSYNC.RECONVERGENT B1 ;  /* 0x0000000000017941 */ /* 0x000fea0003800200 */
.L_x_558:
        /* <DEDUP_REMOVED lines=31> */
.L_x_561:
[----:B------:R-:W-:Y:S05]  /*55c0*/  BSYNC.RECONVERGENT B1 ;  /* 0x0000000000017941 */ /* 0x000fea0003800200 */
.L_x_560:
[----:B------:R-:W-:Y:S01]  /*55d0*/  ISETP.GT.AND P0, PT, R14, 0x1b, PT ;  /* 0x0000001b0e00780c */ /* 0x000fe20003f04270 */
[----:B0-----:R0:W0:Y:S01]  /*55e0*/  SHFL.DOWN PT, R8, R2, 0x4, 0x1f ;  /* 0x08801f0002087f89 */ /* 0x00102200000e0000 */
[----:B------:R-:W-:Y:S01]  /*55f0*/  BSSY.RECONVERGENT B1, `(.L_x_562) ;  /* 0x000001d000017945 */ /* 0x000fe20003800200 */
[----:B---3--:R-:W-:Y:S02]  /*5600*/  IMAD.MOV.U32 R11, RZ, RZ, R5 ;  /* 0x000000ffff0b7224 */ /* 0x008fe400078e0005 */
[----:B------:R3:W0:Y:S01]  /*5610*/  SHFL.DOWN PT, R9, R3, 0x4, 0x1f ;  /* 0x08801f0003097f89 */ /* 0x00062200000e0000 */
[----:B------:R-:W-:Y:S02]  /*5620*/  IMAD.MOV.U32 R12, RZ, RZ, R10 ;  /* 0x000000ffff0c7224 */ /* 0x000fe400078e000a */
[----:B-1----:R-:W-:Y:S01]  /*5630*/  IMAD.MOV.U32 R6, RZ, RZ, R2 ;  /* 0x000000ffff067224 */ /* 0x002fe200078e0002 */
[----:B----4-:R3:W1:Y:S01]  /*5640*/  SHFL.DOWN PT, R16, R5, 0x4, 0x1f ;  /* 0x08801f0005107f89 */ /* 0x01066200000e0000 */
[----:B--2---:R-:W-:-:S03]  /*5650*/  IMAD.MOV.U32 R7, RZ, RZ, R3 ;  /* 0x000000ffff077224 */ /* 0x004fc600078e0003 */
[----:B------:R3:W2:Y:S01]  /*5660*/  SHFL.DOWN PT, R13, R10, 0x4, 0x1f ;  /* 0x08801f000a0d7f89 */ /* 0x0006a200000e0000 */
[----:B------:R-:W-:Y:S05]  /*5670*/  @P0 BRA `(.L_x_563) ;  /* 0x0000000000500947 */ /* 0x000fea0003800000 */
[----:B0-----:R-:W-:Y:S01]  /*5680*/  DSETP.GEU.AND P0, PT, |R2|, |R8|, PT ;  /* 0x400000080200722a */ /* 0x001fe20003f0e200 */
[----:B-1----:R-:W-:Y:S02]  /*5690*/  IMAD.MOV.U32 R11, RZ, RZ, R16 ;  /* 0x000000ffff0b7224 */ /* 0x002fe400078e0010 */
[----:B--2---:R-:W-:Y:S02]  /*56a0*/  IMAD.MOV.U32 R12, RZ, RZ, R13 ;  /* 0x000000ffff0c7224 */ /* 0x004fe400078e000d */
        /* <DEDUP_REMOVED lines=17> */
.L_x_563:
[----:B------:R-:W-:Y:S05]  /*57c0*/  BSYNC.RECONVERGENT B1 ;  /* 0x0000000000017941 */ /* 0x000fea0003800200 */
.L_x_562:
[----:B------:R-:W-:Y:S01]  /*57d0*/  ISETP.GT.AND P0, PT, R14, 0x17, PT ;  /* 0x000000170e00780c */ /* 0x000fe20003f04270 */
[----:B0-----:R0:W4:Y:S01]  /*57e0*/  SHFL.DOWN PT, R8, R6, 0x8, 0x1f ;  /* 0x09001f0006087f89 */ /* 0x00112200000e0000 */
[----:B------:R-:W-:Y:S01]  /*57f0*/  BSSY.RECONVERGENT B1, `(.L_x_564) ;  /* 0x000001d000017945 */ /* 0x000fe20003800200 */
[----:B---3--:R-:W-:Y:S02]  /*5800*/  IMAD.MOV.U32 R5, RZ, RZ, R11 ;  /* 0x000000ffff057224 */ /* 0x008fe400078e000b */
[----:B------:R0:W3:Y:S01]  /*5810*/  SHFL.DOWN PT, R9, R7, 0x8, 0x1f ;  /* 0x09001f0007097f89 */ /* 0x0000e200000e0000 */
[----:B------:R-:W-:Y:S02]  /*5820*/  IMAD.MOV.U32 R10, RZ, RZ, R12 ;  /* 0x000000ffff0a7224 */ /* 0x000fe400078e000c */
[----:B------:R-:W-:Y:S01]  /*5830*/  IMAD.MOV.U32 R2, RZ, RZ, R6 ;  /* 0x000000ffff027224 */ /* 0x000fe200078e0006 */
[----:B-1----:R0:W1:Y:S01]  /*5840*/  SHFL.DOWN PT, R16, R11, 0x8, 0x1f ;  /* 0x09001f000b107f89 */ /* 0x00206200000e0000 */
[----:B------:R-:W-:-:S03]  /*5850*/  IMAD.MOV.U32 R3, RZ, RZ, R7 ;  /* 0x000000ffff037224 */ /* 0x000fc600078e0007 */
[----:B--2---:R0:W2:Y:S01]  /*5860*/  SHFL.DOWN PT, R13, R12, 0x8, 0x1f ;  /* 0x09001f000c0d7f89 */ /* 0x0040a200000e0000 */
[----:B------:R-:W-:Y:S05]  /*5870*/  @P0 BRA `(.L_x_565) ;  /* 0x0000000000500947 */ /* 0x000fea0003800000 */
[----:B---34-:R-:W-:Y:S01]  /*5880*/  DSETP.GEU.AND P0, PT, |R6|, |R8|, PT ;  /* 0x400000080600722a */ /* 0x018fe20003f0e200 */
[----:B-1----:R-:W-:Y:S02]  /*5890*/  IMAD.MOV.U32 R5, RZ, RZ, R16 ;  /* 0x000000ffff057224 */ /* 0x002fe400078e0010 */
        /* <DEDUP_REMOVED lines=18> */
.L_x_565:
[----:B------:R-:W-:Y:S05]  /*59c0*/  BSYNC.RECONVERGENT B1 ;  /* 0x0000000000017941 */ /* 0x000fea0003800200 */
.L_x_564:
[----:B------:R-:W-:Y:S01]  /*59d0*/  ISETP.GT.AND P0, PT, R14, 0xf, PT ;  /* 0x0000000f0e00780c */ /* 0x000fe20003f04270 */
[----:B0-----:R0:W0:Y:S01]  /*59e0*/  SHFL.DOWN PT, R6, R2, 0x10, 0x1f ;  /* 0x0a001f0002067f89 */ /* 0x00102200000e0000 */
[----:B------:R-:W-:Y:S01]  /*59f0*/  BSSY.RECONVERGENT B1, `(.L_x_566) ;  /* 0x000001d000017945 */ /* 0x000fe20003800200 */
[----:B------:R-:W-:Y:S02]  /*5a00*/  IMAD.MOV.U32 R17, RZ, RZ, R5 ;  /* 0x000000ffff117224 */ /* 0x000fe400078e0005 */
[----:B------:R0:W0:Y:S01]  /*5a10*/  SHFL.DOWN PT, R7, R3, 0x10, 0x1f ;  /* 0x0a001f0003077f89 */ /* 0x00002200000e0000 */
[----:B------:R-:W-:Y:S02]  /*5a20*/  IMAD.MOV.U32 R19, RZ, RZ, R10 ;  /* 0x000000ffff137224 */ /* 0x000fe400078e000a */
[----:B------:R-:W-:Y:S01]  /*5a30*/  IMAD.MOV.U32 R12, RZ, RZ, R2 ;  /* 0x000000ffff0c7224 */ /* 0x000fe200078e0002 */
[----:B----4-:R4:W0:Y:S01]  /*5a40*/  SHFL.DOWN PT, R8, R5, 0x10, 0x1f ;  /* 0x0a001f0005087f89 */ /* 0x01082200000e0000 */
[----:B--2---:R-:W-:-:S03]  /*5a50*/  IMAD.MOV.U32 R13, RZ, RZ, R3 ;  /* 0x000000ffff0d7224 */ /* 0x004fc600078e0003 */
[----:B---3--:R4:W2:Y:S01]  /*5a60*/  SHFL.DOWN PT, R9, R10, 0x10, 0x1f ;  /* 0x0a001f000a097f89 */ /* 0x0088a200000e0000 */
[----:B------:R-:W-:Y:S05]  /*5a70*/  @P0 BRA `(.L_x_567) ;  /* 0x0000000000500947 */ /* 0x000fea0003800000 */
[----:B0-----:R-:W-:Y:S01]  /*5a80*/  DSETP.GEU.AND P0, PT, |R2|, |R6|, PT ;  /* 0x400000060200722a */ /* 0x001fe20003f0e200 */
[----:B------:R-:W-:Y:S02]  /*5a90*/  IMAD.MOV.U32 R17, RZ, RZ, R8 ;  /* 0x000000ffff117224 */ /* 0x000fe400078e0008 */
        /* <DEDUP_REMOVED lines=18> */
.L_x_567:
[----:B------:R-:W-:Y:S05]  /*5bc0*/  BSYNC.RECONVERGENT B1 ;  /* 0x0000000000017941 */ /* 0x000fea0003800200 */
.L_x_566:
[----:B------:R-:W-:Y:S01]  /*5bd0*/  ISETP.NE.AND P0, PT, R14, RZ, PT ;  /* 0x000000ff0e00720c */ /* 0x000fe20003f05270 */
[----:B------:R-:W-:-:S12]  /*5be0*/  BSSY.RECONVERGENT B1, `(.L_x_568) ;  /* 0x000000b000017945 */ /* 0x000fd80003800200 */
[----:B------:R-:W-:Y:S05]  /*5bf0*/  @P0 BRA `(.L_x_569) ;  /* 0x0000000000240947 */ /* 0x000fea0003800000 */
[----:B0-----:R-:W0:Y:S01]  /*5c00*/  S2R R6, SR_CgaCtaId ;  /* 0x0000000000067919 */ /* 0x001e220000008800 */
[----:B------:R-:W-:Y:S01]  /*5c10*/  MOV R3, 0x400 ;  /* 0x0000040000037802 */ /* 0x000fe20000000f00 */
[----:B------:R-:W-:Y:S01]  /*5c20*/  IMAD.MOV.U32 R18, RZ, RZ, R17 ;  /* 0x000000ffff127224 */ /* 0x000fe200078e0011 */
[----:B------:R-:W-:-:S04]  /*5c30*/  SHF.R.U32.HI R2, RZ, 0x1, R4 ;  /* 0x00000001ff027819 */ /* 0x000fc80000011604 */
[----:B------:R-:W-:Y:S02]  /*5c40*/  LOP3.LUT R2, R2, 0x1f0, RZ, 0xc0, !PT ;  /* 0x000001f002027812 */ /* 0x000fe400078ec0ff */
[----:B0-----:R-:W-:-:S05]  /*5c50*/  LEA R3, R6, R3, 0x18 ;  /* 0x0000000306037211 */ /* 0x001fca00078ec0ff */
[----:B------:R-:W-:-:S05]  /*5c60*/  IMAD.IADD R3, R2, 0x1, R3 ;  /* 0x0000000102037824 */ /* 0x000fca00078e0203 */
[----:B------:R3:W-:Y:S04]  /*5c70*/  STS.64 [R3+0x10], R18 ;  /* 0x0000101203007388 */ /* 0x0007e80000000a00 */
[----:B------:R3:W-:Y:S02]  /*5c80*/  STS.64 [R3+0x8], R12 ;  /* 0x0000080c03007388 */ /* 0x0007e40000000a00 */
.L_x_569:
[----:B------:R-:W-:Y:S05]  /*5c90*/  BSYNC.RECONVERGENT B1 ;  /* 0x0000000000017941 */ /* 0x000fea0003800200 */
.L_x_568:
[----:B------:R-:W-:Y:S01]  /*5ca0*/  BAR.SYNC.DEFER_BLOCKING 0x0 ;  /* 0x0000000000007b1d */ /* 0x000fe20000010000 */
[----:B------:R-:W-:-:S13]  /*5cb0*/  ISETP.NE.AND P1, PT, R4, RZ, PT ;  /* 0x000000ff0400720c */ /* 0x000fda0003f25270 */
[----:B------:R-:W-:Y:S05]  /*5cc0*/  @P1 BRA `(.L_x_497) ;  /* 0x00000008008c1947 */ /* 0x000fea0003800000 */
[----:B0--3--:R-:W0:Y:S01]  /*5cd0*/  S2R R3, SR_CgaCtaId ;  /* 0x0000000000037919 */ /* 0x009e220000008800 */
[----:B------:R-:W-:Y:S01]  /*5ce0*/  MOV R2, 0x400 ;  /* 0x0000040000027802 */ /* 0x000fe20000000f00 */
[----:B------:R-:W-:Y:S03]  /*5cf0*/  BSSY.RECONVERGENT B1, `(.L_x_570) ;  /* 0x000001a000017945 */ /* 0x000fe60003800200 */
[----:B0-----:R-:W-:-:S05]  /*5d00*/  LEA R30, R3, R2, 0x18 ;  /* 0x00000002031e7211 */ /* 0x001fca00078ec0ff */
[----:B------:R-:W0:Y:S04]  /*5d10*/  LDS.64 R14, [R30+0x18] ;  /* 0x000018001e0e7984 */ /* 0x000e280000000a00 */
[----:B----4-:R-:W3:Y:S04]  /*5d20*/  LDS.128 R4, [R30+0x20] ;  /* 0x000020001e047984 */ /* 0x010ee80000000c00 */
[----:B------:R4:W1:Y:S04]  /*5d30*/  LDS.64 R28, [R30+0x80] ;  /* 0x000080001e1c7984 */ /* 0x0008680000000a00 */
[----:B--2---:R4:W2:Y:S01]  /*5d40*/  LDS.128 R8, [R30+0x30] ;  /* 0x000030001e087984 */ /* 0x0048a20000000c00 */
[----:B0-----:R-:W-:Y:S01]  /*5d50*/  DSETP.GEU.AND P0, PT, |R12|, |R14|, PT ;  /* 0x4000000e0c00722a */ /* 0x001fe20003f0e200 */
[----:B------:R-:W-:Y:S01]  /*5d60*/  MOV R2, R14 ;  /* 0x0000000e00027202 */ /* 0x000fe20000000f00 */
[----:B------:R-:W-:-:S02]  /*5d70*/  IMAD.MOV.U32 R3, RZ, RZ, R15 ;  /* 0x000000ffff037224 */ /* 0x000fc400078e000f */
[----:B---3--:R-:W-:Y:S02]  /*5d80*/  IMAD.MOV.U32 R31, RZ, RZ, R4 ;  /* 0x000000ffff1f7224 */ /* 0x008fe400078e0004 */
[----:B------:R-:W-:-:S08]  /*5d90*/  IMAD.MOV.U32 R33, RZ, RZ, R5 ;  /* 0x000000ffff217224 */ /* 0x000fd000078e0005 */
[----:B-12-4-:R-:W-:Y:S05]  /*5da0*/  @!P0 BRA `(.L_x_571) ;  /* 0x0000000000388947 */ /* 0x016fea0003800000 */
        /* <DEDUP_REMOVED lines=14> */
.L_x_571:
[----:B------:R-:W-:Y:S05]  /*5e90*/  BSYNC.RECONVERGENT B1 ;  /* 0x0000000000017941 */ /* 0x000fea0003800200 */
.L_x_570:
        /* <DEDUP_REMOVED lines=25> */
.L_x_573:
[----:B------:R-:W-:Y:S05]  /*6030*/  BSYNC.RECONVERGENT B1 ;  /* 0x0000000000017941 */ /* 0x000fea0003800200 */
.L_x_572:
        /* <DEDUP_REMOVED lines=21> */
.L_x_575:
[----:B------:R-:W-:Y:S05]  /*6190*/  BSYNC.RECONVERGENT B1 ;  /* 0x0000000000017941 */ /* 0x000fea0003800200 */
.L_x_574:
        /* <DEDUP_REMOVED lines=21> */
.L_x_577:
[----:B------:R-:W-:Y:S05]  /*62f0*/  BSYNC.RECONVERGENT B1 ;  /* 0x0000000000017941 */ /* 0x000fea0003800200 */
.L_x_576:
        /* <DEDUP_REMOVED lines=21> */
.L_x_579:
[----:B------:R-:W-:Y:S05]  /*6450*/  BSYNC.RECONVERGENT B1 ;  /* 0x0000000000017941 */ /* 0x000fea0003800200 */
.L_x_578:
        /* <DEDUP_REMOVED lines=21> */
.L_x_581:
[----:B------:R-:W-:Y:S05]  /*65b0*/  BSYNC.RECONVERGENT B1 ;  /* 0x0000000000017941 */ /* 0x000fea0003800200 */
.L_x_580:
        /* <DEDUP_REMOVED lines=20> */
.L_x_497:
[----:B------:R-:W-:Y:S05]  /*6700*/  BSYNC.RECONVERGENT B0 ;  /* 0x0000000000007941 */ /* 0x000fea0003800200 */
.L_x_464:
[----:B------:R-:W-:Y:S05]  /*6710*/  @P1 EXIT ;  /* 0x000000000000194d */ /* 0x000fea0003800000 */
[----:B01-3--:R-:W0:Y:S01]  /*6720*/  LDC.64 R2, c[0x0][0x390] ;  /* 0x0000e400ff027b82 */ /* 0x00be220000000a00 */
[----:B------:R-:W-:Y:S02]  /*6730*/  IMAD.MOV.U32 R18, RZ, RZ, R17 ;  /* 0x000000ffff127224 */ /* 0x000fe400078e0011 */
[----:B0-----:R-:W-:-:S05]  /*6740*/  IMAD.WIDE.U32 R2, R0, 0x10, R2 ;  /* 0x0000001000027825 */ /* 0x001fca00078e0002 */
[----:B------:R-:W-:Y:S04]  /*6750*/  STG.E.64 desc[UR10][R2.64], R12 ;  /* 0x0000000c02007986 */ /* 0x000fe8000c101b0a */
[----:B------:R-:W-:Y:S01]  /*6760*/  STG.E.64 desc[UR10][R2.64+0x8], R18 ;  /* 0x0000081202007986 */ /* 0x000fe2000c101b0a */
[----:B------:R-:W-:Y:S05]  /*6770*/  EXIT ;  /* 0x000000000000794d */ /* 0x000fea0003800000 */
.L_x_582:
        /* <DEDUP_REMOVED lines=16> */
.L_x_736:


//--------------------- .text._ZN6thrust24THRUST_300001_SM_1000_NS8cuda_cub4core6detail13_kernel_agentINS1_8__reduce11ReduceAgentINS0_12zip_iteratorIN4cuda3std3__45tupleIJNS0_10device_ptrIdEENS0_17counting_iteratorIlNS0_11use_defaultESF_SF_EEEEEEEPNSB_IJdlEEESJ_iNS1_9__extrema9arg_max_fIdl10comparatorEEEEJSI_SK_iSO_EEEvDpT0_ --------------------------
	.section	.text._ZN6thrust24THRUST_300001_SM_1000_NS8cuda_cub4core6detail13_kernel_agentINS1_8__reduce11ReduceAgentINS0_12zip_iteratorIN4cuda3std3__45tupleIJNS0_10device_ptrIdEENS0_17counting_iteratorIlNS0_11use_defaultESF_SF_EEEEEEEPNSB_IJdlEEESJ_iNS1_9__extrema9arg_max_fIdl10comparatorEEEEJSI_SK_iSO_EEEvDpT0_,"ax",@progbits
	.align	128
        .global         _ZN6thrust24THRUST_300001_SM_1000_NS8cuda_cub4core6detail13_kernel_agentINS1_8__reduce11ReduceAgentINS0_12zip_iteratorIN4cuda3std3__45tupleIJNS0_10device_ptrIdEENS0_17counting_iteratorIlNS0_11use_defaultESF_SF_EEEEEEEPNSB_IJdlEEESJ_iNS1_9__extrema9arg_max_fIdl10comparatorEEEEJSI_SK_iSO_EEEvDpT0_
        .type           _ZN6thrust24THRUST_300001_SM_1000_NS8cuda_cub4core6detail13_kernel_agentINS1_8__reduce11ReduceAgentINS0_12zip_iteratorIN4cuda3std3__45tupleIJNS0_10device_ptrIdEENS0_17counting_iteratorIlNS0_11use_defaultESF_SF_EEEEEEEPNSB_IJdlEEESJ_iNS1_9__extrema9arg_max_fIdl10comparatorEEEEJSI_SK_iSO_EEEvDpT0_,@function
        .size           _ZN6thrust24THRUST_300001_SM_1000_NS8cuda_cub4core6detail13_kernel_agentINS1_8__reduce11ReduceAgentINS0_12zip_iteratorIN4cuda3std3__45tupleIJNS0_10device_ptrIdEENS0_17counting_iteratorIlNS0_11use_defaultESF_SF_EEEEEEEPNSB_IJdlEEESJ_iNS1_9__extrema9arg_max_fIdl10comparatorEEEEJSI_SK_iSO_EEEvDpT0_,(.L_x_737 - _ZN6thrust24THRUST_300001_SM_1000_NS8cuda_cub4core6detail13_kernel_agentINS1_8__reduce11ReduceAgentINS0_12zip_iteratorIN4cuda3std3__45tupleIJNS0_10device_ptrIdEENS0_17counting_iteratorIlNS0_11use_defaultESF_SF_EEEEEEEPNSB_IJdlEEESJ_iNS1_9__extrema9arg_max_fIdl10comparatorEEEEJSI_SK_iSO_EEEvDpT0_)
        .other          _ZN6thrust24THRUST_300001_SM_1000_NS8cuda_cub4core6detail13_kernel_agentINS1_8__reduce11ReduceAgentINS0_12zip_iteratorIN4cuda3std3__45tupleIJNS0_10device_ptrIdEENS0_17counting_iteratorIlNS0_11use_defaultESF_SF_EEEEEEEPNSB_IJdlEEESJ_iNS1_9__extrema9arg_max_fIdl10comparatorEEEEJSI_SK_iSO_EEEvDpT0_,@"STO_CUDA_ENTRY STV_DEFAULT"
_ZN6thrust24THRUST_300001_SM_1000_NS8cuda_cub4core6detail13_kernel_agentINS1_8__reduce11ReduceAgentINS0_12zip_iteratorIN4cuda3std3__45tupleIJNS0_10device_ptrIdEENS0_17counting_iteratorIlNS0_11use_defaultESF_SF_EEEEEEEPNSB_IJdlEEESJ_iNS1_9__extrema9arg_max_fIdl10comparatorEEEEJSI_SK_iSO_EEEvDpT0_:
.text._ZN6thrust24THRUST_300001_SM_1000_NS8cuda_cub4core6detail13_kernel_agentINS1_8__reduce11ReduceAgentINS0_12zip_iteratorIN4cuda3std3__45tupleIJNS0_10device_ptrIdEENS0_17counting_iteratorIlNS0_11use_defaultESF_SF_EEEEEEEPNSB_IJdlEEESJ_iNS1_9__extrema9arg_max_fIdl10comparatorEEEEJSI_SK_iSO_EEEvDpT0_:
        /* <DEDUP_REMOVED lines=23> */
.L_x_586:
[----:B0-----:R-:W-:Y:S05]  /*0170*/  BSYNC.RECONVERGENT B1 ;  /* 0x0000000000017941 */ /* 0x001fea0003800200 */
.L_x_585:
        /* <DEDUP_REMOVED lines=19> */
.L_x_593:
        /* <DEDUP_REMOVED lines=31> */
.L_x_592:
[----:B------:R-:W-:Y:S05]  /*04a0*/  BSYNC.RECONVERGENT B3 ;  /* 0x0000000000037941 */ /* 0x000fea0003800200 */
.L_x_591:
[----:B------:R-:W-:Y:S01]  /*04b0*/  IADD3 R14, P0, PT, R14, 0x100, RZ ;  /* 0x000001000e0e7810 */ /* 0x000fe20007f1e0ff */
[----:B------:R-:W-:Y:S02]  /*04c0*/  VIADD R10, R10, 0x100 ;  /* 0x000001000a0a7836 */ /* 0x000fe40000000000 */
[----:B------:R-:W-:Y:S02]  /*04d0*/  IMAD.X R13, RZ, RZ, R13, P3 ;  /* 0x000000ffff0d7224 */ /* 0x000fe400018e060d */
[----:B------:R-:W-:Y:S01]  /*04e0*/  IMAD.X R15, RZ, RZ, R15, P0 ;  /* 0x000000ffff0f7224 */ /* 0x000fe200000e060f */
[----:B------:R-:W-:Y:S07]  /*04f0*/  @P2 BRA `(.L_x_593) ;  /* 0xfffffffc006c2947 */ /* 0x000fee000383ffff */
.L_x_590:
[----:B------:R-:W-:Y:S05]  /*0500*/  BSYNC.RECONVERGENT B2 ;  /* 0x0000000000027941 */ /* 0x000fea0003800200 */
.L_x_589:
[----:B------:R-:W-:-:S13]  /*0510*/  ISETP.GE.U32.AND P0, PT, R16, 0x300, PT ;  /* 0x000003001000780c */ /* 0x000fda0003f06070 */
[----:B------:R-:W-:Y:S05]  /*0520*/  @!P0 BRA `(.L_x_588) ;  /* 0x0000000400bc8947 */ /* 0x000fea0003800000 */
[----:B------:R-:W0:Y:S01]  /*0530*/  LDC.64 R4, c[0x0][0x380] ;  /* 0x0000e000ff047b82 */ /* 0x000e220000000a00 */
[----:B------:R-:W-:-:S07]  /*0540*/  VIADD R20, R10, 0x200 ;  /* 0x000002000a147836 */ /* 0x000fce0000000000 */
[----:B------:R-:W1:Y:S02]  /*0550*/  LDC.64 R6, c[0x0][0x388] ;  /* 0x0000e200ff067b82 */ /* 0x000e640000000a00 */
.L_x_602:
        /* <DEDUP_REMOVED lines=30> */
.L_x_595:
[----:B------:R-:W-:Y:S05]  /*0740*/  BSYNC.RECONVERGENT B2 ;  /* 0x0000000000027941 */ /* 0x000fea0003800200 */
.L_x_594:
[----:B-----5:R-:W-:Y:S01]  /*0750*/  DSETP.GEU.AND P0, PT, |R16|, |R14|, PT ;  /* 0x4000000e1000722a */ /* 0x020fe20003f0e200 */
[C---:B------:R-:W-:Y:S01]  /*0760*/  IADD3 R19, P1, PT, R23.reuse, R6, RZ ;  /* 0x0000000617137210 */ /* 0x040fe20007f3e0ff */
[----:B------:R-:W-:Y:S01]  /*0770*/  BSSY.RECONVERGENT B2, `(.L_x_596) ;  /* 0x0000015000027945 */ /* 0x000fe20003800200 */
[----:B------:R-:W-:Y:S02]  /*0780*/  IMAD.MOV.U32 R2, RZ, RZ, R14 ;  /* 0x000000ffff027224 */ /* 0x000fe400078e000e */
[----:B------:R-:W-:Y:S01]  /*0790*/  LEA.HI.X.SX32 R18, R23, R7, 0x1, P1 ;  /* 0x0000000717127211 */ /* 0x000fe200008f0eff */
[----:B------:R-:W-:Y:S02]  /*07a0*/  IMAD.MOV.U32 R9, RZ, RZ, R19 ;  /* 0x000000ffff097224 */ /* 0x000fe400078e0013 */
[----:B------:R-:W-:Y:S02]  /*07b0*/  IMAD.MOV.U32 R3, RZ, RZ, R15 ;  /* 0x000000ffff037224 */ /* 0x000fe400078e000f */
[----:B------:R-:W-:-:S04]  /*07c0*/  IMAD.MOV.U32 R8, RZ, RZ, R18 ;  /* 0x000000ffff087224 */ /* 0x000fc800078e0012 */
        /* <DEDUP_REMOVED lines=15> */
.L_x_597:
[----:B------:R-:W-:Y:S05]  /*08c0*/  BSYNC.RECONVERGENT B2 ;  /* 0x0000000000027941 */ /* 0x000fea0003800200 */
.L_x_596:
        /* <DEDUP_REMOVED lines=25> */
.L_x_599:
[----:B------:R-:W-:Y:S05]  /*0a60*/  BSYNC.RECONVERGENT B2 ;  /* 0x0000000000027941 */ /* 0x000fea0003800200 */
.L_x_598:
        /* <DEDUP_REMOVED lines=22> */
.L_x_601:
[----:B------:R-:W-:Y:S05]  /*0bd0*/  BSYNC.RECONVERGENT B2 ;  /* 0x0000000000027941 */ /* 0x000fea0003800200 */
.L_x_600:
[C---:B------:R-:W-:Y:S01]  /*0be0*/  VIADD R10, R20.reuse, 0x200 ;  /* 0x00000200140a7836 */ /* 0x040fe20000000000 */
[----:B------:R-:W-:-:S04]  /*0bf0*/  IADD3 R20, PT, PT, R20, 0x400, RZ ;  /* 0x0000040014147810 */ /* 0x000fc80007ffe0ff */
[----:B------:R-:W-:-:S13]  /*0c00*/  ISETP.GE.AND P0, PT, R10, UR5, PT ;  /* 0x000000050a007c0c */ /* 0x000fda000bf06270 */
[----:B------:R-:W-:Y:S05]  /*0c10*/  @!P0 BRA `(.L_x_602) ;  /* 0xfffffff800508947 */ /* 0x000fea000383ffff */
.L_x_588:
[----:B------:R-:W-:Y:S05]  /*0c20*/  BSYNC.RECONVERGENT B1 ;  /* 0x0000000000017941 */ /* 0x000fea0003800200 */
.L_x_587:
        /* <DEDUP_REMOVED lines=35> */
.L_x_605:
[----:B------:R-:W-:Y:S05]  /*0e60*/  BSYNC.RECONVERGENT B1 ;  /* 0x0000000000017941 */ /* 0x000fea0003800200 */
.L_x_604:
        /* <DEDUP_REMOVED lines=31> */
.L_x_607:
[----:B------:R-:W-:Y:S05]  /*1060*/  BSYNC.RECONVERGENT B1 ;  /* 0x0000000000017941 */ /* 0x000fea0003800200 */
.L_x_606:
        /* <DEDUP_REMOVED lines=31> */
.L_x_609:
[----:B------:R-:W-:Y:S05]  /*1260*/  BSYNC.RECONVERGENT B1 ;  /* 0x0000000000017941 */ /* 0x000fea0003800200 */
.L_x_608:
[----:B------:R-:W-:Y:S01]  /*1270*/  ISETP.GT.AND P0, PT, R10, 0x17, PT ;  /* 0x000000170a00780c */ /* 0x000fe20003f04270 */
[----:B-1----:R1:W1:Y:S01]  /*1280*/  SHFL.DOWN PT, R2, R4, 0x8, 0x1f ;  /* 0x09001f0004027f89 */ /* 0x00226200000e0000 */
[----:B------:R-:W-:Y:S01]  /*1290*/  BSSY.RECONVERGENT B1, `(.L_x_610) ;  /* 0x000001d000017945 */ /* 0x000fe20003800200 */
[----:B0-----:R-:W-:Y:S02]  /*12a0*/  IMAD.MOV.U32 R8, RZ, RZ, R11 ;  /* 0x000000ffff087224 */ /* 0x001fe400078e000b */
[----:B------:R0:W0:Y:S01]  /*12b0*/  SHFL.DOWN PT, R3, R5, 0x8, 0x1f ;  /* 0x09001f0005037f89 */ /* 0x00002200000e0000 */
[----:B------:R-:W-:Y:S02]  /*12c0*/  IMAD.MOV.U32 R9, RZ, RZ, R12 ;  /* 0x000000ffff097224 */ /* 0x000fe400078e000c */
[----:B------:R-:W-:Y:S01]  /*12d0*/  IMAD.MOV.U32 R6, RZ, RZ, R4 ;  /* 0x000000ffff067224 */ /* 0x000fe200078e0004 */
[----:B---3--:R3:W0:Y:S01]  /*12e0*/  SHFL.DOWN PT, R14, R11, 0x8, 0x1f ;  /* 0x09001f000b0e7f89 */ /* 0x00862200000e0000 */
[----:B--2---:R-:W-:-:S03]  /*12f0*/  IMAD.MOV.U32 R7, RZ, RZ, R5 ;  /* 0x000000ffff077224 */ /* 0x004fc600078e0005 */
[----:B----4-:R3:W2:Y:S01]  /*1300*/  SHFL.DOWN PT, R13, R12, 0x8, 0x1f ;  /* 0x09001f000c0d7f89 */ /* 0x0106a200000e0000 */
[----:B------:R-:W-:Y:S05]  /*1310*/  @P0 BRA `(.L_x_611) ;  /* 0x0000000000500947 */ /* 0x000fea0003800000 */
[----:B01----:R-:W-:Y:S01]  /*1320*/  DSETP.GEU.AND P0, PT, |R4|, |R2|, PT ;  /* 0x400000020400722a */ /* 0x003fe20003f0e200 */
[----:B------:R-:W-:Y:S01]  /*1330*/  IMAD.MOV.U32 R8, RZ, RZ, R14 ;  /* 0x000000ffff087224 */ /* 0x000fe200078e000e */
[----:B--2---:R-:W-:Y:S01]  /*1340*/  MOV R9, R13 ;  /* 0x0000000d00097202 */ /* 0x004fe20000000f00 */
        /* <DEDUP_REMOVED lines=17> */
.L_x_611:
[----:B------:R-:W-:Y:S05]  /*1460*/  BSYNC.RECONVERGENT B1 ;  /* 0x0000000000017941 */ /* 0x000fea0003800200 */
.L_x_610:
[----:B------:R-:W-:Y:S01]  /*1470*/  ISETP.GT.AND P0, PT, R10, 0xf, PT ;  /* 0x0000000f0a00780c */ /* 0x000fe20003f04270 */
[----:B-1----:R1:W4:Y:S01]  /*1480*/  SHFL.DOWN PT, R4, R6, 0x10, 0x1f ;  /* 0x0a001f0006047f89 */ /* 0x00232200000e0000 */
[----:B------:R-:W-:Y:S01]  /*1490*/  BSSY.RECONVERGENT B1, `(.L_x_612) ;  /* 0x000001d000017945 */ /* 0x000fe20003800200 */
[----:B0-----:R-:W-:Y:S02]  /*14a0*/  IMAD.MOV.U32 R14, RZ, RZ, R8 ;  /* 0x000000ffff0e7224 */ /* 0x001fe400078e0008 */
[----:B------:R1:W0:Y:S01]  /*14b0*/  SHFL.DOWN PT, R5, R7, 0x10, 0x1f ;  /* 0x0a001f0007057f89 */ /* 0x00022200000e0000 */
[----:B------:R-:W-:Y:S02]  /*14c0*/  IMAD.MOV.U32 R15, RZ, RZ, R9 ;  /* 0x000000ffff0f7224 */ /* 0x000fe400078e0009 */
[----:B------:R-:W-:Y:S01]  /*14d0*/  IMAD.MOV.U32 R2, RZ, RZ, R6 ;  /* 0x000000ffff027224 */ /* 0x000fe200078e0006 */
[----:B---3--:R1:W3:Y:S01]  /*14e0*/  SHFL.DOWN PT, R11, R8, 0x10, 0x1f ;  /* 0x0a001f00080b7f89 */ /* 0x0082e200000e0000 */
[----:B------:R-:W-:-:S03]  /*14f0*/  IMAD.MOV.U32 R3, RZ, RZ, R7 ;  /* 0x000000ffff037224 */ /* 0x000fc600078e0007 */
[----:B------:R1:W0:Y:S01]  /*1500*/  SHFL.DOWN PT, R12, R9, 0x10, 0x1f ;  /* 0x0a001f00090c7f89 */ /* 0x00022200000e0000 */
[----:B------:R-:W-:Y:S05]  /*1510*/  @P0 BRA `(.L_x_613) ;  /* 0x0000000000500947 */ /* 0x000fea0003800000 */
[----:B0---4-:R-:W-:Y:S01]  /*1520*/  DSETP.GEU.AND P0, PT, |R6|, |R4|, PT ;  /* 0x400000040600722a */ /* 0x011fe20003f0e200 */
[----:B---3--:R-:W-:Y:S02]  /*1530*/  IMAD.MOV.U32 R14, RZ, RZ, R11 ;  /* 0x000000ffff0e7224 */ /* 0x008fe400078e000b */
        /* <DEDUP_REMOVED lines=18> */
.L_x_613:
[----:B------:R-:W-:Y:S05]  /*1660*/  BSYNC.RECONVERGENT B1 ;  /* 0x0000000000017941 */ /* 0x000fea0003800200 */
.L_x_612:
[----:B------:R-:W-:Y:S01]  /*1670*/  ISETP.NE.AND P0, PT, R10, RZ, PT ;  /* 0x000000ff0a00720c */ /* 0x000fe20003f05270 */
[----:B------:R-:W-:-:S12]  /*1680*/  BSSY.RECONVERGENT B1, `(.L_x_614) ;  /* 0x000000a000017945 */ /* 0x000fd80003800200 */
[----:B------:R-:W-:Y:S05]  /*1690*/  @P0 BRA `(.L_x_615) ;  /* 0x0000000000200947 */ /* 0x000fea0003800000 */
[----:B-1----:R-:W1:Y:S01]  /*16a0*/  S2R R6, SR_CgaCtaId ;  /* 0x0000000000067919 */ /* 0x002e620000008800 */
[----:B0-----:R-:W-:Y:S02]  /*16b0*/  MOV R5, 0x400 ;  /* 0x0000040000057802 */ /* 0x001fe40000000f00 */
[----:B----4-:R-:W-:-:S04]  /*16c0*/  SHF.R.U32.HI R4, RZ, 0x1, R0 ;  /* 0x00000001ff047819 */ /* 0x010fc80000011600 */
[----:B------:R-:W-:Y:S02]  /*16d0*/  LOP3.LUT R4, R4, 0x1f0, RZ, 0xc0, !PT ;  /* 0x000001f004047812 */ /* 0x000fe400078ec0ff */
[----:B-1----:R-:W-:-:S05]  /*16e0*/  LEA R5, R6, R5, 0x18 ;  /* 0x0000000506057211 */ /* 0x002fca00078ec0ff */
[----:B------:R-:W-:-:S05]  /*16f0*/  IMAD.IADD R5, R4, 0x1, R5 ;  /* 0x0000000104057824 */ /* 0x000fca00078e0205 */
[----:B------:R0:W-:Y:S04]  /*1700*/  STS.64 [R5+0x10], R14 ;  /* 0x0000100e05007388 */ /* 0x0001e80000000a00 */
[----:B------:R0:W-:Y:S02]  /*1710*/  STS.64 [R5+0x8], R2 ;  /* 0x0000080205007388 */ /* 0x0001e40000000a00 */
.L_x_615:
[----:B------:R-:W-:Y:S05]  /*1720*/  BSYNC.RECONVERGENT B1 ;  /* 0x0000000000017941 */ /* 0x000fea0003800200 */
.L_x_614:
        /* <DEDUP_REMOVED lines=8> */
[----:B-1--4-:R-:W1:Y:S04]  /*17b0*/  LDS.128 R4, [R0+0x20] ;  /* 0x0000200000047984 */ /* 0x012e680000000c00 */
[----:B--2---:R2:W4:Y:S04]  /*17c0*/  LDS.64 R12, [R0+0x80] ;  /* 0x00008000000c7984 */ /* 0x0045280000000a00 */
[----:B---3--:R2:W3:Y:S01]  /*17d0*/  LDS.128 R8, [R0+0x30] ;  /* 0x0000300000087984 */ /* 0x0084e20000000c00 */
[----:B0-----:R-:W-:Y:S01]  /*17e0*/  DSETP.GEU.AND P0, PT, |R2|, |R16|, PT ;  /* 0x400000100200722a */ /* 0x001fe20003f0e200 */
[----:B------:R-:W-:Y:S01]  /*17f0*/  IMAD.MOV.U32 R24, RZ, RZ, R16 ;  /* 0x000000ffff187224 */ /* 0x000fe200078e0010 */
[----:B------:R-:W-:Y:S01]  /*1800*/  MOV R25, R17 ;  /* 0x0000001100197202 */ /* 0x000fe20000000f00 */
[----:B-1----:R-:W-:-:S02]  /*1810*/  IMAD.MOV.U32 R26, RZ, RZ, R4 ;  /* 0x000000ffff1a7224 */ /* 0x002fc400078e0004 */
[----:B------:R-:W-:-:S09]  /*1820*/  IMAD.MOV.U32 R27, RZ, RZ, R5 ;  /* 0x000000ffff1b7224 */ /* 0x000fd200078e0005 */
        /* <DEDUP_REMOVED lines=15> */
.L_x_618:
[----:B------:R-:W-:Y:S05]  /*1920*/  BSYNC.RECONVERGENT B1 ;  /* 0x0000000000017941 */ /* 0x000fea0003800200 */
.L_x_617:
        /* <DEDUP_REMOVED lines=23> */
.L_x_620:
[----:B------:R-:W-:Y:S05]  /*1aa0*/  BSYNC.RECONVERGENT B1 ;  /* 0x0000000000017941 */ /* 0x000fea0003800200 */
.L_x_619:
        /* <DEDUP_REMOVED lines=21> */
.L_x_622:
[----:B------:R-:W-:Y:S05]  /*1c00*/  BSYNC.RECONVERGENT B1 ;  /* 0x0000000000017941 */ /* 0x000fea0003800200 */
.L_x_621:
        /* <DEDUP_REMOVED lines=23> */
.L_x_624:
[----:B------:R-:W-:Y:S05]  /*1d80*/  BSYNC.RECONVERGENT B1 ;  /* 0x0000000000017941 */ /* 0x000fea0003800200 */
.L_x_623:
        /* <DEDUP_REMOVED lines=21> */
.L_x_626:
[----:B------:R-:W-:Y:S05]  /*1ee0*/  BSYNC.RECONVERGENT B1 ;  /* 0x0000000000017941 */ /* 0x000fea0003800200 */
.L_x_625:
[----:B------:R-:W-:Y:S01]  /*1ef0*/  DSETP.GEU.AND P0, PT, |R2|, |R10|, PT ;  /* 0x4000000a0200722a */ /* 0x000fe20003f0e200 */
[----:B------:R-:W-:Y:S01]  /*1f00*/  BSSY.RECONVERGENT B1, `(.L_x_627) ;  /* 0x0000014000017945 */ /* 0x000fe20003800200 */
[----:B------:R-:W-:Y:S01]  /*1f10*/  IMAD.MOV.U32 R8, RZ, RZ, R10 ;  /* 0x000000ffff087224 */ /* 0x000fe200078e000a */
[----:B---3--:R-:W-:Y:S01]  /*1f20*/  MOV R0, R5 ;  /* 0x0000000500007202 */ /* 0x008fe20000000f00 */
        /* <DEDUP_REMOVED lines=17> */
.L_x_628:
[----:B------:R-:W-:Y:S05]  /*2040*/  BSYNC.RECONVERGENT B1 ;  /* 0x0000000000017941 */ /* 0x000fea0003800200 */
.L_x_627:
        /* <DEDUP_REMOVED lines=21> */
.L_x_603:
        /* <DEDUP_REMOVED lines=9> */
[----:B------:R-:W-:Y:S02]  /*2230*/  VIADD R5, R5, UR6 ;  /* 0x0000000605057c36 */ /* 0x000fe40008000000 */
        /* <DEDUP_REMOVED lines=9> */
[----:B----4-:R-:W-:Y:S01]  /*22d0*/  IMAD.MOV.U32 R14, RZ, RZ, R12 ;  /* 0x000000ffff0e7224 */ /* 0x010fe200078e000c */
[----:B------:R-:W-:Y:S01]  /*22e0*/  MOV R6, R10 ;  /* 0x0000000a00067202 */ /* 0x000fe20000000f00 */
[----:B0-----:R-:W-:Y:S02]  /*22f0*/  IMAD.MOV.U32 R16, RZ, RZ, R13 ;  /* 0x000000ffff107224 */ /* 0x001fe400078e000d */
        /* <DEDUP_REMOVED lines=16> */
.L_x_630:
[----:B------:R-:W-:Y:S05]  /*2400*/  BSYNC.RECONVERGENT B1 ;  /* 0x0000000000017941 */ /* 0x000fea0003800200 */
.L_x_629:
        /* <DEDUP_REMOVED lines=32> */
.L_x_632:
[----:B------:R-:W-:Y:S05]  /*2610*/  BSYNC.RECONVERGENT B1 ;  /* 0x0000000000017941 */ /* 0x000fea0003800200 */
.L_x_631:
[----:B-1----:R-:W-:Y:S01]  /*2620*/  VIADD R2, R4, 0x4 ;  /* 0x0000000404027836 */ /* 0x002fe20000000000 */
[----:B------:R1:W4:Y:S01]  /*2630*/  SHFL.DOWN PT, R6, R8, 0x4, R5 ;  /* 0x0880000008067989 */ /* 0x00032200000e0005 */
[----:B------:R-:W-:Y:S01]  /*2640*/  BSSY.RECONVERGENT B1, `(.L_x_633) ;  /* 0x000001e000017945 */ /* 0x000fe20003800200 */
[----:B--2---:R-:W-:Y:S01]  /*2650*/  IMAD.MOV.U32 R14, RZ, RZ, R10 ;  /* 0x000000ffff0e7224 */ /* 0x004fe200078e000a */
[----:B------:R-:W-:Y:S01]  /*2660*/  MOV R16, R12 ;  /* 0x0000000c00107202 */ /* 0x000fe20000000f00 */
[----:B------:R1:W2:Y:S01]  /*2670*/  SHFL.DOWN PT, R7, R9, 0x4, R5 ;  /* 0x0880000009077989 */ /* 0x0002a200000e0005 */
[----:B------:R-:W-:Y:S01]  /*2680*/  ISETP.GT.AND P0, PT, R2, R5, PT ;  /* 0x000000050200720c */ /* 0x000fe20003f04270 */
[----:B------:R-:W-:Y:S02]  /*2690*/  IMAD.MOV.U32 R2, RZ, RZ, R8 ;  /* 0x000000ffff027224 */ /* 0x000fe400078e0008 */
[----:B---3--:R1:W3:Y:S01]  /*26a0*/  SHFL.DOWN PT, R11, R10, 0x4, R5 ;  /* 0x088000000a0b7989 */ /* 0x0082e200000e0005 */
[----:B------:R-:W-:-:S03]  /*26b0*/  IMAD.MOV.U32 R3, RZ, RZ, R9 ;  /* 0x000000ffff037224 */ /* 0x000fc600078e0009 */
[----:B0-----:R1:W0:Y:S06]  /*26c0*/  SHFL.DOWN PT, R13, R12, 0x4, R5 ;  /* 0x088000000c0d7989 */ /* 0x00122c00000e0005 */
        /* <DEDUP_REMOVED lines=21> */
.L_x_634:
[----:B------:R-:W-:Y:S05]  /*2820*/  BSYNC.RECONVERGENT B1 ;  /* 0x0000000000017941 */ /* 0x000fea0003800200 */
.L_x_633:
        /* <DEDUP_REMOVED lines=8> */
[----:B---3--:R3:W1:Y:S01]  /*28b0*/  SHFL.DOWN PT, R11, R14, 0x8, R5 ;  /* 0x090000000e0b7989 */ /* 0x00866200000e0005 */
[----:B--2---:R-:W-:-:S03]  /*28c0*/  IMAD.MOV.U32 R7, RZ, RZ, R3 ;  /* 0x000000ffff077224 */ /* 0x004fc600078e0003 */
[----:B0-----:R3:W0:Y:S04]  /*28d0*/  SHFL.DOWN PT, R13, R16, 0x8, R5 ;  /* 0x09000000100d7989 */ /* 0x00162800000e0005 */
        /* <DEDUP_REMOVED lines=21> */
.L_x_636:
[----:B------:R-:W-:Y:S05]  /*2a30*/  BSYNC.RECONVERGENT B1 ;  /* 0x0000000000017941 */ /* 0x000fea0003800200 */
.L_x_635:
[----:B-1----:R-:W-:Y:S01]  /*2a40*/  VIADD R2, R4, 0x10 ;  /* 0x0000001004027836 */ /* 0x002fe20000000000 */
[----:B----4-:R1:W2:Y:S01]  /*2a50*/  SHFL.DOWN PT, R8, R6, 0x10, R5 ;  /* 0x0a00000006087989 */ /* 0x0102a200000e0005 */
[----:B------:R-:W-:Y:S01]  /*2a60*/  BSSY.RECONVERGENT B1, `(.L_x_637) ;  /* 0x000001e000017945 */ /* 0x000fe20003800200 */
[----:B---3--:R-:W-:Y:S02]  /*2a70*/  IMAD.MOV.U32 R14, RZ, RZ, R10 ;  /* 0x000000ffff0e7224 */ /* 0x008fe400078e000a */
[----:B------:R-:W-:Y:S01]  /*2a80*/  ISETP.GT.AND P0, PT, R2, R5, PT ;  /* 0x000000050200720c */ /* 0x000fe20003f04270 */
[----:B------:R1:W3:Y:S01]  /*2a90*/  SHFL.DOWN PT, R9, R7, 0x10, R5 ;  /* 0x0a00000007097989 */ /* 0x0002e200000e0005 */
[----:B------:R-:W-:Y:S02]  /*2aa0*/  IMAD.MOV.U32 R15, RZ, RZ, R12 ;  /* 0x000000ffff0f7224 */ /* 0x000fe400078e000c */
[----:B------:R-:W-:Y:S01]  /*2ab0*/  IMAD.MOV.U32 R2, RZ, RZ, R6 ;  /* 0x000000ffff027224 */ /* 0x000fe200078e0006 */
[----:B------:R1:W4:Y:S01]  /*2ac0*/  SHFL.DOWN PT, R11, R10, 0x10, R5 ;  /* 0x0a0000000a0b7989 */ /* 0x00032200000e0005 */
        /* <DEDUP_REMOVED lines=23> */
.L_x_638:
[----:B------:R-:W-:Y:S05]  /*2c40*/  BSYNC.RECONVERGENT B1 ;  /* 0x0000000000017941 */ /* 0x000fea0003800200 */
.L_x_637:
        /* <DEDUP_REMOVED lines=11> */
.L_x_640:
[----:B------:R-:W-:Y:S05]  /*2d00*/  BSYNC.RECONVERGENT B1 ;  /* 0x0000000000017941 */ /* 0x000fea0003800200 */
.L_x_639:
[----:B------:R-:W-:Y:S01]  /*2d10*/  BAR.SYNC.DEFER_BLOCKING 0x0 ;  /* 0x0000000000007b1d */ /* 0x000fe20000010000 */
[----:B------:R-:W-:-:S13]  /*2d20*/  ISETP.NE.AND P1, PT, R0, RZ, PT ;  /* 0x000000ff0000720c */ /* 0x000fda0003f25270 */
[----:B------:R-:W-:Y:S05]  /*2d30*/  @P1 BRA `(.L_x_616) ;  /* 0x0000003400d41947 */ /* 0x000fea0003800000 */
[----:B------:R-:W-:Y:S01]  /*2d40*/  UISETP.GE.AND UP0, UPT, UR6, 0x21, UPT ;  /* 0x000000210600788c */ /* 0x000fe2000bf06270 */
[----:B----4-:R-:W-:Y:S02]  /*2d50*/  IMAD.MOV.U32 R11, RZ, RZ, R14 ;  /* 0x000000ffff0b7224 */ /* 0x010fe400078e000e */
[----:B--2---:R-:W-:Y:S02]  /*2d60*/  IMAD.MOV.U32 R8, RZ, RZ, R15 ;  /* 0x000000ffff087224 */ /* 0x004fe400078e000f */
        /* <DEDUP_REMOVED lines=8> */
[----:B0-----:R-:W0:Y:S01]  /*2df0*/  LDS.64 R12, [UR4+0x20] ;  /* 0x00002004ff0c7984 */ /* 0x001e220008000a00 */
[----:B-1----:R-:W-:Y:S01]  /*2e00*/  DSETP.GEU.AND P0, PT, |R2|, |R6|, PT ;  /* 0x400000060200722a */ /* 0x002fe20003f0e200 */
[----:B------:R-:W-:Y:S01]  /*2e10*/  MOV R4, R6 ;  /* 0x0000000600047202 */ /* 0x000fe20000000f00 */
[----:B------:R-:W-:Y:S02]  /*2e20*/  IMAD.MOV.U32 R5, RZ, RZ, R7 ;  /* 0x000000ffff057224 */ /* 0x000fe400078e0007 */
[----:B0-----:R-:W-:Y:S02]  /*2e30*/  IMAD.MOV.U32 R11, RZ, RZ, R12 ;  /* 0x000000ffff0b7224 */ /* 0x001fe400078e000c */
        /* <DEDUP_REMOVED lines=16> */
.L_x_642:
[----:B------:R-:W-:Y:S05]  /*2f40*/  BSYNC.RECONVERGENT B1 ;  /* 0x0000000000017941 */ /* 0x000fea0003800200 */
.L_x_641:
[----:B------:R-:W-:Y:S01]  /*2f50*/  UISETP.GE.AND UP0, UPT, UR6, 0x41, UPT ;  /* 0x000000410600788c */ /* 0x000fe2000bf06270 */
[----:B---3--:R-:W-:Y:S02]  /*2f60*/  IMAD.MOV.U32 R9, RZ, RZ, R11 ;  /* 0x000000ffff097224 */ /* 0x008fe400078e000b */
[----:B------:R-:W-:Y:S02]  /*2f70*/  IMAD.MOV.U32 R0, RZ, RZ, R8 ;  /* 0x000000ffff007224 */ /* 0x000fe400078e0008 */
[----:B------:R-:W-:Y:S02]  /*2f80*/  IMAD.MOV.U32 R2, RZ, RZ, R4 ;  /* 0x000000ffff027224 */ /* 0x000fe400078e0004 */
[----:B------:R-:W-:Y:S02]  /*2f90*/  IMAD.MOV.U32 R3, RZ, RZ, R5 ;  /* 0x000000ffff037224 */ /* 0x000fe400078e0005 */
        /* <DEDUP_REMOVED lines=8> */
[----:B------:R-:W-:Y:S02]  /*3020*/  IMAD.MOV.U32 R2, RZ, RZ, R6 ;  /* 0x000000ffff027224 */ /* 0x000fe400078e0006 */
[----:B------:R-:W-:Y:S02]  /*3030*/  IMAD.MOV.U32 R3, RZ, RZ, R7 ;  /* 0x000000ffff037224 */ /* 0x000fe400078e0007 */
[----:B0-----:R-:W-:-:S02]  /*3040*/  IMAD.MOV.U32 R9, RZ, RZ, R12 ;  /* 0x000000ffff097224 */ /* 0x001fc400078e000c */
        /* <DEDUP_REMOVED lines=16> */
.L_x_644:
[----:B------:R-:W-:Y:S05]  /*3150*/  BSYNC.RECONVERGENT B1 ;  /* 0x0000000000017941 */ /* 0x000fea0003800200 */
.L_x_643:
[----:B------:R-:W-:Y:S01]  /*3160*/  UISETP.GE.AND UP0, UPT, UR6, 0x61, UPT ;  /* 0x000000610600788c */ /* 0x000fe2000bf06270 */
[----:B------:R-:W-:Y:S01]  /*3170*/  IMAD.MOV.U32 R11, RZ, RZ, R9 ;  /* 0x000000ffff0b7224 */ /* 0x000fe200078e0009 */
[----:B------:R-:W-:Y:S01]  /*3180*/  MOV R8, R0 ;  /* 0x0000000000087202 */ /* 0x000fe20000000f00 */
[----:B------:R-:W-:Y:S02]  /*3190*/  IMAD.MOV.U32 R4, RZ, RZ, R2 ;  /* 0x000000ffff047224 */ /* 0x000fe400078e0002 */
[----:B------:R-:W-:-:S04]  /*31a0*/  IMAD.MOV.U32 R5, RZ, RZ, R3 ;  /* 0x000000ffff057224 */ /* 0x000fc800078e0003 */
        /* <DEDUP_REMOVED lines=27> */
.L_x_646:
[----:B------:R-:W-:Y:S05]  /*3360*/  BSYNC.RECONVERGENT B1 ;  /* 0x0000000000017941 */ /* 0x000fea0003800200 */
.L_x_645:
[----:B------:R-:W-:Y:S01]  /*3370*/  UISETP.GE.AND UP0, UPT, UR6, 0x81, UPT ;  /* 0x000000810600788c */ /* 0x000fe2000bf06270 */
[----:B------:R-:W-:Y:S02]  /*3380*/  IMAD.MOV.U32 R9, RZ, RZ, R11 ;  /* 0x000000ffff097224 */ /* 0x000fe400078e000b */
        /* <DEDUP_REMOVED lines=30> */
.L_x_648:
[----:B------:R-:W-:Y:S05]  /*3570*/  BSYNC.RECONVERGENT B1 ;  /* 0x0000000000017941 */ /* 0x000fea0003800200 */
.L_x_647:
        /* <DEDUP_REMOVED lines=32> */
.L_x_650:
[----:B------:R-:W-:Y:S05]  /*3780*/  BSYNC.RECONVERGENT B1 ;  /* 0x0000000000017941 */ /* 0x000fea0003800200 */
.L_x_649:
        /* <DEDUP_REMOVED lines=14> */
[----:B------:R-:W-:Y:S01]  /*3870*/  IMAD.MOV.U32 R7, RZ, RZ, R3 ;  /* 0x000000ffff077224 */ /* 0x000fe200078e0003 */
[----:B0-----:R-:W-:Y:S01]  /*3880*/  MOV R0, R13 ;  /* 0x0000000d00007202 */ /* 0x001fe20000000f00 */
        /* <DEDUP_REMOVED lines=16> */
.L_x_652:
[----:B------:R-:W-:Y:S05]  /*3990*/  BSYNC.RECONVERGENT B1 ;  /* 0x0000000000017941 */ /* 0x000fea0003800200 */
.L_x_651:
[----:B------:R-:W-:Y:S01]  /*39a0*/  UISETP.GE.AND UP0, UPT, UR6, 0xe1, UPT ;  /* 0x000000e10600788c */ /* 0x000fe2000bf06270 */
[----:B------:R-:W-:Y:S02]  /*39b0*/  IMAD.MOV.U32 R14, RZ, RZ, R9 ;  /* 0x000000ffff0e7224 */ /* 0x000fe400078e0009 */
[----:B------:R-:W-:Y:S02]  /*39c0*/  IMAD.MOV.U32 R15, RZ, RZ, R0 ;  /* 0x000000ffff0f7224 */ /* 0x000fe400078e0000 */
[----:B------:R-:W-:Y:S02]  /*39d0*/  IMAD.MOV.U32 R2, RZ, RZ, R6 ;  /* 0x000000ffff027224 */ /* 0x000fe400078e0006 */
[----:B------:R-:W-:Y:S02]  /*39e0*/  IMAD.MOV.U32 R3, RZ, RZ, R7 ;  /* 0x000000ffff037224 */ /* 0x000fe400078e0007 */
[----:B------:R-:W-:Y:S05]  /*39f0*/  BRA.U !UP0, `(.L_x_616) ;  /* 0x0000002908a47547 */ /* 0x000fea000b800000 */
[----:B------:R-:W1:Y:S01]  /*3a00*/  S2UR UR5, SR_CgaCtaId ;  /* 0x00000000000579c3 */ /* 0x000e620000008800 */
[----:B------:R-:W-:Y:S02]  /*3a10*/  UMOV UR4, 0x400 ;  /* 0x0000040000047882 */ /* 0x000fe40000000000 */
[----:B-1----:R-:W-:-:S09]  /*3a20*/  ULEA UR4, UR5, UR4, 0x18 ;  /* 0x0000000405047291 */ /* 0x002fd2000f8ec0ff */
[----:B------:R-:W1:Y:S04]  /*3a30*/  LDS.64 R4, [UR4+0x78] ;  /* 0x00007804ff047984 */ /* 0x000e680008000a00 */
[----:B------:R-:W2:Y:S01]  /*3a40*/  LDS.64 R10, [UR4+0x80] ;  /* 0x00008004ff0a7984 */ /* 0x000ea20008000a00 */
        /* <DEDUP_REMOVED lines=21> */
.L_x_584:
        /* <DEDUP_REMOVED lines=30> */
[----:B------:R-:W-:Y:S02]  /*3d80*/  ISETP.GE.U32.AND.EX P0, PT, RZ, RZ, PT, P0 ;  /* 0x000000ffff00720c */ /* 0x000fe40003f06100 */
[----:B------:R-:W-:-:S11]  /*3d90*/  IADD3.X R7, PT, PT, RZ, UR7, RZ, P1, !PT ;  /* 0x00000007ff077c10 */ /* 0x000fd60008ffe4ff */
[----:B------:R-:W-:-:S06]  /*3da0*/  DSETP.LT.OR P0, PT, |R8|, |R4|, !P0 ;  /* 0x400000040800722a */ /* 0x000fcc0004701600 */
[----:B------:R-:W-:Y:S02]  /*3db0*/  FSEL R8, R4, R8, P0 ;  /* 0x0000000804087208 */ /* 0x000fe40000000000 */
[----:B------:R-:W-:Y:S02]  /*3dc0*/  FSEL R9, R5, R9, P0 ;  /* 0x0000000905097208 */ /* 0x000fe40000000000 */
[----:B------:R-:W-:Y:S02]  /*3dd0*/  SEL R23, R6, R23, P0 ;  /* 0x0000001706177207 */ /* 0x000fe40000000000 */
[----:B------:R-:W-:-:S07]  /*3de0*/  SEL R24, R7, R24, P0 ;  /* 0x0000001807187207 */ /* 0x000fce0000000000 */
.L_x_654:
[----:B------:R-:W-:Y:S05]  /*3df0*/  BSYNC.RECONVERGENT B1 ;  /* 0x0000000000017941 */ /* 0x000fea0003800200 */
.L_x_653:
[----:B------:R-:W-:Y:S01]  /*3e00*/  UISETP.GE.U32.AND UP0, UPT, UR4, 0xa00, UPT ;  /* 0x00000a000400788c */ /* 0x000fe2000bf06070 */
[----:B------:R-:W-:-:S08]  /*3e10*/  IMAD.MOV.U32 R5, RZ, RZ, 0x500 ;  /* 0x00000500ff057424 */ /* 0x000fd000078e00ff */
[----:B------:R-:W-:Y:S05]  /*3e20*/  BRA.U !UP0, `(.L_x_655) ;  /* 0x00000005084c7547 */ /* 0x000fea000b800000 */
[----:B------:R-:W-:Y:S01]  /*3e30*/  IMAD.MOV.U32 R12, RZ, RZ, R8 ;  /* 0x000000ffff0c7224 */ /* 0x000fe200078e0008 */
[----:B------:R-:W0:Y:S01]  /*3e40*/  LDCU UR4, c[0x0][0x398] ;  /* 0x00007300ff0477ac */ /* 0x000e220008000800 */
[----:B------:R-:W-:Y:S02]  /*3e50*/  IMAD.MOV.U32 R13, RZ, RZ, R9 ;  /* 0x000000ffff0d7224 */ /* 0x000fe400078e0009 */
[----:B------:R-:W-:Y:S01]  /*3e60*/  IMAD.MOV.U32 R17, RZ, RZ, 0x500 ;  /* 0x00000500ff117424 */ /* 0x000fe200078e00ff */
[----:B------:R-:W1:Y:S01]  /*3e70*/  LDCU.64 UR6, c[0x0][0x388] ;  /* 0x00007100ff0677ac */ /* 0x000e620008000a00 */
[----:B------:R-:W-:-:S05]  /*3e80*/  NOP ;  /* 0x0000000000007918 */ /* 0x000fca0000000000 */
.L_x_656:
[----:B------:R-:W-:-:S05]  /*3e90*/  IMAD.WIDE.U32 R26, R17, 0x8, R2 ;  /* 0x00000008111a7825 */ /* 0x000fca00078e0002 */
[----:B------:R-:W2:Y:S04]  /*3ea0*/  LDG.E.64 R14, desc[UR8][R26.64] ;  /* 0x000000081a0e7981 */ /* 0x000ea8000c1e1b00 */
[----:B------:R-:W3:Y:S04]  /*3eb0*/  LDG.E.64 R4, desc[UR8][R26.64+0x800] ;  /* 0x000800081a047981 */ /* 0x000ee8000c1e1b00 */
[----:B------:R-:W4:Y:S04]  /*3ec0*/  LDG.E.64 R6, desc[UR8][R26.64+0x1000] ;  /* 0x001000081a067981 */ /* 0x000f28000c1e1b00 */
[----:B------:R-:W5:Y:S04]  /*3ed0*/  LDG.E.64 R10, desc[UR8][R26.64+0x1800] ;  /* 0x001800081a0a7981 */ /* 0x000f68000c1e1b00 */
[----:B------:R-:W5:Y:S01]  /*3ee0*/  LDG.E.64 R8, desc[UR8][R26.64+0x2000] ;  /* 0x002000081a087981 */ /* 0x000f62000c1e1b00 */
[----:B-1----:R-:W-:-:S04]  /*3ef0*/  IADD3 R18, P0, P1, R0, UR6, R17 ;  /* 0x0000000600127c10 */ /* 0x002fc8000f91e011 */
[----:B------:R-:W-:Y:S01]  /*3f00*/  IADD3.X R16, PT, PT, RZ, UR7, RZ, P0, P1 ;  /* 0x00000007ff107c10 */ /* 0x000fe200087e24ff */
[----:B------:R-:W-:Y:S01]  /*3f10*/  IMAD.MOV.U32 R20, RZ, RZ, R18 ;  /* 0x000000ffff147224 */ /* 0x000fe200078e0012 */
[----:B------:R-:W-:-:S03]  /*3f20*/  IADD3 R22, P3, PT, R18, 0x100, RZ ;  /* 0x0000010012167810 */ /* 0x000fc60007f7e0ff */
        /* <DEDUP_REMOVED lines=11> */
[----:B------:R-:W-:Y:S01]  /*3fe0*/  IMAD.X R24, RZ, RZ, R16, P3 ;  /* 0x000000ffff187224 */ /* 0x000fe200018e0610 */
[----:B------:R-:W-:-:S03]  /*3ff0*/  IADD3 R13, P3, PT, R18, 0x200, RZ ;  /* 0x00000200120d7810 */ /* 0x000fc60007f7e0ff */
[----:B---3--:R-:W-:-:S14]  /*4000*/  DSETP.GEU.AND P1, PT, |R14|, |R4|, PT ;  /* 0x400000040e00722a */ /* 0x008fdc0003f2e200 */
[----:B------:R-:W-:-:S04]  /*4010*/  @P1 ISETP.GE.U32.AND P0, PT, R20, R22, PT ;  /* 0x000000161400120c */ /* 0x000fc80003f06070 */
[----:B------:R-:W-:-:S13]  /*4020*/  @P1 ISETP.GE.AND.EX P0, PT, R19, R24, PT, P0 ;  /* 0x000000181300120c */ /* 0x000fda0003f06300 */
[----:B------:R-:W-:-:S06]  /*4030*/  @P1 DSETP.LT.OR P0, PT, |R4|, |R14|, !P0 ;  /* 0x4000000e0400122a */ /* 0x000fcc0004701600 */
[----:B------:R-:W-:Y:S01]  /*4040*/  @P1 FSEL R12, R14, R4, P0 ;  /* 0x000000040e0c1208 */ /* 0x000fe20000000000 */
[----:B------:R-:W-:Y:S01]  /*4050*/  IMAD.X R14, RZ, RZ, R16, P3 ;  /* 0x000000ffff0e7224 */ /* 0x000fe200018e0610 */
[----:B------:R-:W-:Y:S02]  /*4060*/  @P1 FSEL R15, R15, R5, P0 ;  /* 0x000000050f0f1208 */ /* 0x000fe40000000000 */
[----:B------:R-:W-:Y:S01]  /*4070*/  @P1 SEL R22, R20, R22, P0 ;  /* 0x0000001614161207 */ /* 0x000fe20000000000 */
[----:B------:R-:W-:Y:S01]  /*4080*/  @P1 IMAD.MOV.U32 R4, RZ, RZ, R12 ;  /* 0x000000ffff041224 */ /* 0x000fe200078e000c */
[----:B------:R-:W-:Y:S01]  /*4090*/  IADD3 R12, P3, PT, R18, 0x300, RZ ;  /* 0x00000300120c7810 */ /* 0x000fe20007f7e0ff */
[----:B------:R-:W-:Y:S02]  /*40a0*/  @P1 IMAD.MOV.U32 R5, RZ, RZ, R15 ;  /* 0x000000ffff051224 */ /* 0x000fe400078e000f */
[----:B------:R-:W-:Y:S01]  /*40b0*/  IMAD.MOV.U32 R15, RZ, RZ, R24 ;  /* 0x000000ffff0f7224 */ /* 0x000fe200078e0018 */
[----:B------:R-:W-:-:S03]  /*40c0*/  @P1 SEL R15, R19, R24, P0 ;  /* 0x00000018130f1207 */ /* 0x000fc60000000000 */
[----:B----4-:R-:W-:-:S14]  /*40d0*/  DSETP.GEU.AND P2, PT, |R4|, |R6|, PT ;  /* 0x400000060400722a */ /* 0x010fdc0003f4e200 */
[----:B------:R-:W-:-:S04]  /*40e0*/  @P2 ISETP.GE.U32.AND P0, PT, R22, R13, PT ;  /* 0x0000000d1600220c */ /* 0x000fc80003f06070 */
[----:B------:R-:W-:-:S13]  /*40f0*/  @P2 ISETP.GE.AND.EX P0, PT, R15, R14, PT, P0 ;  /* 0x0000000e0f00220c */ /* 0x000fda0003f06300 */
[----:B------:R-:W-:-:S06]  /*4100*/  @P2 DSETP.LT.OR P0, PT, |R6|, |R4|, !P0 ;  /* 0x400000040600222a */ /* 0x000fcc0004701600 */
[----:B------:R-:W-:Y:S02]  /*4110*/  @P2 FSEL R4, R4, R6, P0 ;  /* 0x0000000604042208 */ /* 0x000fe40000000000 */
[----:B------:R-:W-:Y:S02]  /*4120*/  @P2 FSEL R5, R5, R7, P0 ;  /* 0x0000000705052208 */ /* 0x000fe40000000000 */
[----:B------:R-:W-:Y:S01]  /*4130*/  @P2 SEL R14, R15, R14, P0 ;  /* 0x0000000e0f0e2207 */ /* 0x000fe20000000000 */
[----:B------:R-:W-:Y:S02]  /*4140*/  @P2 IMAD.MOV.U32 R6, RZ, RZ, R4 ;  /* 0x000000ffff062224 */ /* 0x000fe400078e0004 */
[----:B------:R-:W-:Y:S02]  /*4150*/  @P2 IMAD.MOV.U32 R7, RZ, RZ, R5 ;  /* 0x000000ffff072224 */ /* 0x000fe400078e0005 */
[----:B------:R-:W-:Y:S01]  /*4160*/  IMAD.MOV.U32 R5, RZ, RZ, R13 ;  /* 0x000000ffff057224 */ /* 0x000fe200078e000d */
[----:B------:R-:W-:Y:S01]  /*4170*/  @P2 SEL R5, R22, R13, P0 ;  /* 0x0000000d16052207 */ /* 0x000fe20000000000 */
        /* <DEDUP_REMOVED lines=13> */
[----:B------:R-:W-:-:S04]  /*4250*/  IADD3 R5, PT, PT, R17, 0xa00, RZ ;  /* 0x00000a0011057810 */ /* 0x000fc80007ffe0ff */
[----:B0-----:R-:W-:Y:S01]  /*4260*/  ISETP.GT.AND P1, PT, R5, UR4, PT ;  /* 0x0000000405007c0c */ /* 0x001fe2000bf24270 */
[----:B------:R-:W-:Y:S01]  /*4270*/  DSETP.GEU.AND P2, PT, |R10|, |R8|, PT ;  /* 0x400000080a00722a */ /* 0x000fe20003f4e200 */
[----:B------:R-:W-:-:S04]  /*4280*/  VIADD R5, R17, 0x500 ;  /* 0x0000050011057836 */ /* 0x000fc80000000000 */
[----:B------:R-:W-:-:S09]  /*4290*/  IMAD.MOV.U32 R17, RZ, RZ, R5 ;  /* 0x000000ffff117224 */ /* 0x000fd200078e0005 */
        /* <DEDUP_REMOVED lines=12> */
.L_x_655:
        /* <DEDUP_REMOVED lines=14> */
[----:B------:R-:W-:Y:S01]  /*4440*/  IMAD.IADD R7, R0, 0x1, R5 ;  /* 0x0000000100077824 */ /* 0x000fe200078e0205 */
[----:B------:R-:W-:-:S04]  /*4450*/  LEA.HI R4, R10, 0x1, RZ, 0x18 ;  /* 0x000000010a047811 */ /* 0x000fc800078fc0ff */
[C---:B------:R-:W-:Y:S02]  /*4460*/  IADD3 R14, P0, PT, R7.reuse, UR6, RZ ;  /* 0x00000006070e7c10 */ /* 0x040fe4000ff1e0ff */
[----:B------:R-:W-:Y:S01]  /*4470*/  LOP3.LUT R6, R4, 0x3, RZ, 0xc0, !PT ;  /* 0x0000000304067812 */ /* 0x000fe200078ec0ff */
[----:B------:R-:W-:Y:S02]  /*4480*/  IMAD.MOV.U32 R4, RZ, RZ, R0 ;  /* 0x000000ffff047224 */ /* 0x000fe400078e0000 */
[----:B------:R-:W-:Y:S02]  /*4490*/  IMAD.X R15, RZ, RZ, UR7, P0 ;  /* 0x00000007ff0f7e24 */ /* 0x000fe400080e06ff */
[----:B------:R-:W-:Y:S02]  /*44a0*/  IMAD.MOV R11, RZ, RZ, -R6 ;  /* 0x000000ffff0b7224 */ /* 0x000fe400078e0a06 */
[----:B0-----:R-:W-:-:S04]  /*44b0*/  IMAD.WIDE.U32 R2, R7, 0x8, R2 ;  /* 0x0000000807027825 */ /* 0x001fc800078e0002 */
[----:B------:R-:W-:Y:S02]  /*44c0*/  IMAD.MOV.U32 R12, RZ, RZ, R2 ;  /* 0x000000ffff0c7224 */ /* 0x000fe400078e0002 */
[----:B------:R-:W-:-:S07]  /*44d0*/  IMAD.MOV.U32 R13, RZ, RZ, R3 ;  /* 0x000000ffff0d7224 */ /* 0x000fce00078e0003 */
.L_x_663:
[----:B------:R-:W-:Y:S02]  /*44e0*/  IMAD.MOV.U32 R2, RZ, RZ, R12 ;  /* 0x000000ffff027224 */ /* 0x000fe400078e000c */
[----:B------:R-:W-:-:S06]  /*44f0*/  IMAD.MOV.U32 R3, RZ, RZ, R13 ;  /* 0x000000ffff037224 */ /* 0x000fcc00078e000d */
[----:B------:R-:W2:Y:S01]  /*4500*/  LDG.E.64 R2, desc[UR8][R2.64] ;  /* 0x0000000802027981 */ /* 0x000ea2000c1e1b00 */
[----:B------:R-:W-:Y:S01]  /*4510*/  VIADD R11, R11, 0x1 ;  /* 0x000000010b0b7836 */ /* 0x000fe20000000000 */
[----:B------:R-:W-:Y:S01]  /*4520*/  BSSY.RECONVERGENT B3, `(.L_x_661) ;  /* 0x000001b000037945 */ /* 0x000fe20003800200 */
[----:B------:R-:W-:Y:S01]  /*4530*/  IMAD.MOV.U32 R19, RZ, RZ, R23 ;  /* 0x000000ffff137224 */ /* 0x000fe200078e0017 */
[----:B------:R-:W-:Y:S01]  /*4540*/  MOV R7, R9 ;  /* 0x0000000900077202 */ /* 0x000fe20000000f00 */
[----:B------:R-:W-:Y:S01]  /*4550*/  IMAD.MOV.U32 R16, RZ, RZ, R24 ;  /* 0x000000ffff107224 */ /* 0x000fe200078e0018 */
[----:B------:R-:W-:Y:S01]  /*4560*/  ISETP.NE.AND P2, PT, R11, RZ, PT ;  /* 0x000000ff0b00720c */ /* 0x000fe20003f45270 */
[----:B------:R-:W-:Y:S01]  /*4570*/  IMAD.MOV.U32 R6, RZ, RZ, R8 ;  /* 0x000000ffff067224 */ /* 0x000fe200078e0008 */
[----:B------:R-:W-:Y:S01]  /*4580*/  IADD3 R12, P3, PT, R12, 0x800, RZ ;  /* 0x000008000c0c7810 */ /* 0x000fe20007f7e0ff */
[----:B------:R-:W-:Y:S02]  /*4590*/  IMAD.MOV.U32 R23, RZ, RZ, R14 ;  /* 0x000000ffff177224 */ /* 0x000fe400078e000e */
[----:B------:R-:W-:Y:S01]  /*45a0*/  IMAD.MOV.U32 R24, RZ, RZ, R15 ;  /* 0x000000ffff187224 */ /* 0x000fe200078e000f */
[----:B--2---:R-:W-:Y:S01]  /*45b0*/  DSETP.GEU.AND P0, PT, |R8|, |R2|, PT ;  /* 0x400000020800722a */ /* 0x004fe20003f0e200 */
[----:B------:R-:W-:-:S02]  /*45c0*/  IMAD.MOV.U32 R8, RZ, RZ, R2 ;  /* 0x000000ffff087224 */ /* 0x000fc400078e0002 */
        /* <DEDUP_REMOVED lines=16> */
.L_x_662:
[----:B------:R-:W-:Y:S05]  /*46d0*/  BSYNC.RECONVERGENT B3 ;  /* 0x0000000000037941 */ /* 0x000fea0003800200 */
.L_x_661:
[----:B------:R-:W-:Y:S01]  /*46e0*/  IADD3 R14, P0, PT, R14, 0x100, RZ ;  /* 0x000001000e0e7810 */ /* 0x000fe20007f1e0ff */
[----:B------:R-:W-:Y:S02]  /*46f0*/  VIADD R4, R4, 0x100 ;  /* 0x0000010004047836 */ /* 0x000fe40000000000 */
[----:B------:R-:W-:Y:S02]  /*4700*/  IMAD.X R13, RZ, RZ, R13, P3 ;  /* 0x000000ffff0d7224 */ /* 0x000fe400018e060d */
[----:B------:R-:W-:Y:S01]  /*4710*/  IMAD.X R15, RZ, RZ, R15, P0 ;  /* 0x000000ffff0f7224 */ /* 0x000fe200000e060f */
[----:B------:R-:W-:Y:S07]  /*4720*/  @P2 BRA `(.L_x_663) ;  /* 0xfffffffc006c2947 */ /* 0x000fee000383ffff */
.L_x_660:
[----:B------:R-:W-:Y:S05]  /*4730*/  BSYNC.RECONVERGENT B2 ;  /* 0x0000000000027941 */ /* 0x000fea0003800200 */
.L_x_659:
[----:B------:R-:W-:-:S13]  /*4740*/  ISETP.GE.U32.AND P0, PT, R10, 0x300, PT ;  /* 0x000003000a00780c */ /* 0x000fda0003f06070 */
[----:B------:R-:W-:Y:S05]  /*4750*/  @!P0 BRA `(.L_x_658) ;  /* 0x0000000400fc8947 */ /* 0x000fea0003800000 */
[----:B------:R-:W0:Y:S01]  /*4760*/  LDCU.128 UR12, c[0x0][0x380] ;  /* 0x00007000ff0c77ac */ /* 0x000e220008000c00 */
[----:B------:R-:W1:Y:S01]  /*4770*/  LDC.64 R20, c[0x0][0x380] ;  /* 0x0000e000ff147b82 */ /* 0x000e620000000a00 */
[C---:B------:R-:W-:Y:S01]  /*4780*/  IADD3 R7, P1, PT, R4.reuse, R5, RZ ;  /* 0x0000000504077210 */ /* 0x040fe20007f3e0ff */
[C---:B------:R-:W-:Y:S02]  /*4790*/  IMAD.IADD R16, R4.reuse, 0x1, R5 ;  /* 0x0000000104107824 */ /* 0x040fe400078e0205 */
[----:B------:R-:W-:Y:S02]  /*47a0*/  VIADD R22, R4, 0x200 ;  /* 0x0000020004167836 */ /* 0x000fe40000000000 */
[----:B------:R-:W-:Y:S02]  /*47b0*/  IMAD.X R10, RZ, RZ, RZ, P1 ;  /* 0x000000ffff0a7224 */ /* 0x000fe400008e06ff */
[----:B------:R-:W2:Y:S01]  /*47c0*/  LDC.64 R2, c[0x0][0x388] ;  /* 0x0000e200ff027b82 */ /* 0x000ea20000000a00 */
[----:B0-----:R-:W-:-:S02]  /*47d0*/  LEA R6, P2, R7, UR12, 0x3 ;  /* 0x0000000c07067c11 */ /* 0x001fc4000f8418ff */
[----:B------:R-:W-:Y:S02]  /*47e0*/  IADD3 R18, P0, PT, R16, UR14, RZ ;  /* 0x0000000e10127c10 */ /* 0x000fe4000ff1e0ff */
[----:B------:R-:W-:Y:S02]  /*47f0*/  IADD3 R6, P1, PT, R6, 0x1800, RZ ;  /* 0x0000180006067810 */ /* 0x000fe40007f3e0ff */
[----:B------:R-:W-:Y:S01]  /*4800*/  LEA.HI.X R5, R7, UR13, R10, 0x3, P2 ;  /* 0x0000000d07057c11 */ /* 0x000fe200090f1c0a */
[----:B-1----:R-:W-:-:S04]  /*4810*/  IMAD.WIDE.U32 R20, R16, 0x8, R20 ;  /* 0x0000000810147825 */ /* 0x002fc800078e0014 */
[----:B------:R-:W-:Y:S02]  /*4820*/  IMAD.X R19, RZ, RZ, UR15, P0 ;  /* 0x0000000fff137e24 */ /* 0x000fe400080e06ff */
[----:B------:R-:W-:-:S07]  /*4830*/  IMAD.X R5, RZ, RZ, R5, P1 ;  /* 0x000000ffff057224 */ /* 0x000fce00008e0605 */
.L_x_672:
[----:B------:R-:W3:Y:S01]  /*4840*/  LDG.E.64 R14, desc[UR8][R20.64] ;  /* 0x00000008140e7981 */ /* 0x000ee2000c1e1b00 */
[----:B------:R-:W-:-:S05]  /*4850*/  IMAD.MOV.U32 R4, RZ, RZ, R6 ;  /* 0x000000ffff047224 */ /* 0x000fca00078e0006 */
[----:B------:R0:W5:Y:S04]  /*4860*/  LDG.E.64 R10, desc[UR8][R4.64+-0x1000] ;  /* 0xfff00008040a7981 */ /* 0x000168000c1e1b00 */
[----:B------:R0:W5:Y:S01]  /*4870*/  LDG.E.64 R6, desc[UR8][R4.64+-0x800] ;  /* 0xfff8000804067981 */ /* 0x000162000c1e1b00 */
[----:B------:R-:W-:Y:S01]  /*4880*/  BSSY.RECONVERGENT B2, `(.L_x_664) ;  /* 0x0000015000027945 */ /* 0x000fe20003800200 */
[----:B------:R-:W-:Y:S02]  /*4890*/  IMAD.MOV.U32 R26, RZ, RZ, R18 ;  /* 0x000000ffff1a7224 */ /* 0x000fe400078e0012 */
[----:B------:R-:W-:Y:S01]  /*48a0*/  IMAD.MOV.U32 R25, RZ, RZ, R19 ;  /* 0x000000ffff197224 */ /* 0x000fe200078e0013 */
[----:B---3--:R-:W-:Y:S01]  /*48b0*/  DSETP.GEU.AND P0, PT, |R8|, |R14|, PT ;  /* 0x4000000e0800722a */ /* 0x008fe20003f0e200 */
[----:B------:R-:W-:Y:S01]  /*48c0*/  MOV R12, R14 ;  /* 0x0000000e000c7202 */ /* 0x000fe20000000f00 */
[----:B------:R-:W-:-:S12]  /*48d0*/  IMAD.MOV.U32 R13, RZ, RZ, R15 ;  /* 0x000000ffff0d7224 */ /* 0x000fd800078e000f */
        /* <DEDUP_REMOVED lines=15> */
.L_x_665:
[----:B------:R-:W-:Y:S05]  /*49d0*/  BSYNC.RECONVERGENT B2 ;  /* 0x0000000000027941 */ /* 0x000fea0003800200 */
.L_x_664:
[----:B-----5:R-:W-:Y:S01]  /*49e0*/  DSETP.GEU.AND P0, PT, |R12|, |R10|, PT ;  /* 0x4000000a0c00722a */ /* 0x020fe20003f0e200 */
[----:B------:R-:W-:Y:S01]  /*49f0*/  VIADD R9, R16, 0x100 ;  /* 0x0000010010097836 */ /* 0x000fe20000000000 */
[----:B------:R-:W-:Y:S01]  /*4a00*/  BSSY.RECONVERGENT B2, `(.L_x_666) ;  /* 0x0000016000027945 */ /* 0x000fe20003800200 */
[----:B------:R-:W-:-:S03]  /*4a10*/  IMAD.MOV.U32 R8, RZ, RZ, R10 ;  /* 0x000000ffff087224 */ /* 0x000fc600078e000a */
[----:B--2---:R-:W-:Y:S01]  /*4a20*/  IADD3 R23, P1, PT, R9, R2, RZ ;  /* 0x0000000209177210 */ /* 0x004fe20007f3e0ff */
[----:B------:R-:W-:-:S04]  /*4a30*/  IMAD.MOV.U32 R9, RZ, RZ, R11 ;  /* 0x000000ffff097224 */ /* 0x000fc800078e000b */
[----:B------:R-:W-:Y:S02]  /*4a40*/  IMAD.X R24, RZ, RZ, R3, P1 ;  /* 0x000000ffff187224 */ /* 0x000fe400008e0603 */
[----:B------:R-:W-:Y:S02]  /*4a50*/  IMAD.MOV.U32 R15, RZ, RZ, R23 ;  /* 0x000000ffff0f7224 */ /* 0x000fe400078e0017 */
[----:B------:R-:W-:Y:S01]  /*4a60*/  IMAD.MOV.U32 R14, RZ, RZ, R24 ;  /* 0x000000ffff0e7224 */ /* 0x000fe200078e0018 */
        /* <DEDUP_REMOVED lines=15> */
.L_x_667:
[----:B------:R-:W-:Y:S05]  /*4b60*/  BSYNC.RECONVERGENT B2 ;  /* 0x0000000000027941 */ /* 0x000fea0003800200 */
.L_x_666:
[----:B------:R0:W5:Y:S01]  /*4b70*/  LDG.E.64 R10, desc[UR8][R4.64] ;  /* 0x00000008040a7981 */ /* 0x000162000c1e1b00 */
[----:B------:R-:W-:Y:S01]  /*4b80*/  DSETP.GEU.AND P0, PT, |R8|, |R6|, PT ;  /* 0x400000060800722a */ /* 0x000fe20003f0e200 */
[----:B------:R-:W-:Y:S01]  /*4b90*/  VIADD R13, R16, 0x200 ;  /* 0x00000200100d7836 */ /* 0x000fe20000000000 */
[----:B------:R-:W-:Y:S01]  /*4ba0*/  BSSY.RECONVERGENT B2, `(.L_x_668) ;  /* 0x0000016000027945 */ /* 0x000fe20003800200 */
[----:B------:R-:W-:-:S03]  /*4bb0*/  MOV R12, R6 ;  /* 0x00000006000c7202 */ /* 0x000fc60000000f00 */
[----:B------:R-:W-:Y:S01]  /*4bc0*/  IADD3 R24, P1, PT, R13, R2, RZ ;  /* 0x000000020d187210 */ /* 0x000fe20007f3e0ff */
[----:B------:R-:W-:-:S04]  /*4bd0*/  IMAD.MOV.U32 R13, RZ, RZ, R7 ;  /* 0x000000ffff0d7224 */ /* 0x000fc800078e0007 */
[----:B------:R-:W-:Y:S02]  /*4be0*/  IMAD.X R23, RZ, RZ, R3, P1 ;  /* 0x000000ffff177224 */ /* 0x000fe400008e0603 */
        /* <DEDUP_REMOVED lines=17> */
.L_x_669:
[----:B------:R-:W-:Y:S05]  /*4d00*/  BSYNC.RECONVERGENT B2 ;  /* 0x0000000000027941 */ /* 0x000fea0003800200 */
.L_x_668:
[----:B-----5:R-:W-:Y:S01]  /*4d10*/  DSETP.GEU.AND P0, PT, |R12|, |R10|, PT ;  /* 0x4000000a0c00722a */ /* 0x020fe20003f0e200 */
[----:B------:R-:W-:Y:S01]  /*4d20*/  VIADD R7, R16, 0x300 ;  /* 0x0000030010077836 */ /* 0x000fe20000000000 */
[----:B------:R-:W-:Y:S01]  /*4d30*/  BSSY.RECONVERGENT B2, `(.L_x_670) ;  /* 0x0000016000027945 */ /* 0x000fe20003800200 */
[----:B------:R-:W-:Y:S02]  /*4d40*/  IMAD.MOV.U32 R8, RZ, RZ, R10 ;  /* 0x000000ffff087224 */ /* 0x000fe400078e000a */
[----:B------:R-:W-:Y:S01]  /*4d50*/  IMAD.MOV.U32 R9, RZ, RZ, R11 ;  /* 0x000000ffff097224 */ /* 0x000fe200078e000b */
[----:B------:R-:W-:-:S05]  /*4d60*/  IADD3 R7, P1, PT, R7, R2, RZ ;  /* 0x0000000207077210 */ /* 0x000fca0007f3e0ff */
        /* <DEDUP_REMOVED lines=18> */
.L_x_671:
[----:B------:R-:W-:Y:S05]  /*4e90*/  BSYNC.RECONVERGENT B2 ;  /* 0x0000000000027941 */ /* 0x000fea0003800200 */
.L_x_670:
[----:B------:R-:W-:Y:S01]  /*4ea0*/  VIADD R10, R22, 0x200 ;  /* 0x00000200160a7836 */ /* 0x000fe20000000000 */
[----:B------:R-:W-:Y:S01]  /*4eb0*/  IADD3 R6, P2, PT, R4, 0x2000, RZ ;  /* 0x0000200004067810 */ /* 0x000fe20007f5e0ff */
[----:B------:R-:W-:Y:S01]  /*4ec0*/  VIADD R22, R22, 0x400 ;  /* 0x0000040016167836 */ /* 0x000fe20000000000 */
[----:B------:R-:W-:Y:S01]  /*4ed0*/  IADD3 R18, P1, PT, R18, 0x400, RZ ;  /* 0x0000040012127810 */ /* 0x000fe20007f3e0ff */
[----:B------:R-:W-:Y:S01]  /*4ee0*/  VIADD R16, R16, 0x400 ;  /* 0x0000040010107836 */ /* 0x000fe20000000000 */
[----:B------:R-:W-:Y:S01]  /*4ef0*/  ISETP.GE.AND P0, PT, R10, R17, PT ;  /* 0x000000110a00720c */ /* 0x000fe20003f06270 */
[----:B------:R-:W-:Y:S01]  /*4f00*/  IMAD.X R5, RZ, RZ, R5, P2 ;  /* 0x000000ffff057224 */ /* 0x000fe200010e0605 */
[----:B------:R-:W-:Y:S02]  /*4f10*/  IADD3 R20, P2, PT, R20, 0x2000, RZ ;  /* 0x0000200014147810 */ /* 0x000fe40007f5e0ff */
[----:B------:R-:W-:-:S03]  /*4f20*/  IADD3.X R19, PT, PT, RZ, R19, RZ, P1, !PT ;  /* 0x00000013ff137210 */ /* 0x000fc60000ffe4ff */
[----:B------:R-:W-:-:S06]  /*4f30*/  IMAD.X R21, RZ, RZ, R21, P2 ;  /* 0x000000ffff157224 */ /* 0x000fcc00010e0615 */
[----:B------:R-:W-:Y:S05]  /*4f40*/  @!P0 BRA `(.L_x_672) ;  /* 0xfffffff8003c8947 */ /* 0x000fea000383ffff */
.L_x_658:
[----:B------:R-:W-:Y:S05]  /*4f50*/  BSYNC.RECONVERGENT B1 ;  /* 0x0000000000017941 */ /* 0x000fea0003800200 */
.L_x_657:
        /* <DEDUP_REMOVED lines=32> */
.L_x_674:
[----:B------:R-:W-:Y:S05]  /*5160*/  BSYNC.RECONVERGENT B1 ;  /* 0x0000000000017941 */ /* 0x000fea0003800200 */
.L_x_673:
        /* <DEDUP_REMOVED lines=31> */
.L_x_676:
[----:B------:R-:W-:Y:S05]  /*5360*/  BSYNC.RECONVERGENT B1 ;  /* 0x0000000000017941 */ /* 0x000fea0003800200 */
.L_x_675:
        /* <DEDUP_REMOVED lines=31> */
.L_x_678:
[----:B------:R-:W-:Y:S05]  /*5560*/  BSYNC.RECONVERGENT B1 ;  /* 0x0000000000017941 */ /* 0x000fea0003800200 */
.L_x_677:
[----:B------:R-:W-:Y:S01]  /*5570*/  ISETP.GT.AND P0, PT, R10, 0x17, PT ;  /* 0x000000170a00780c */ /* 0x000fe20003f04270 */
[----:B-1----:R1:W1:Y:S01]  /*5580*/  SHFL.DOWN PT, R6, R2, 0x8, 0x1f ;  /* 0x09001f0002067f89 */ /* 0x00226200000e0000 */
[----:B------:R-:W-:Y:S01]  /*5590*/  BSSY.RECONVERGENT B1, `(.L_x_679) ;  /* 0x000001d000017945 */ /* 0x000fe20003800200 */
[----:B0-----:R-:W-:Y:S01]  /*55a0*/  IMAD.MOV.U32 R8, RZ, RZ, R11 ;  /* 0x000000ffff087224 */ /* 0x001fe200078e000b */
[----:B------:R-:W-:Y:S01]  /*55b0*/  MOV R4, R2 ;  /* 0x0000000200047202 */ /* 0x000fe20000000f00 */
[----:B--2---:R0:W2:Y:S01]  /*55c0*/  SHFL.DOWN PT, R7, R3, 0x8, 0x1f ;  /* 0x09001f0003077f89 */ /* 0x0040a200000e0000 */
[----:B------:R-:W-:Y:S02]  /*55d0*/  IMAD.MOV.U32 R9, RZ, RZ, R12 ;  /* 0x000000ffff097224 */ /* 0x000fe400078e000c */
[----:B------:R-:W-:Y:S01]  /*55e0*/  IMAD.MOV.U32 R5, RZ, RZ, R3 ;  /* 0x000000ffff057224 */ /* 0x000fe200078e0003 */
[----:B---3--:R0:W3:Y:S04]  /*55f0*/  SHFL.DOWN PT, R14, R11, 0x8, 0x1f ;  /* 0x09001f000b0e7f89 */ /* 0x0080e800000e0000 */
        /* <DEDUP_REMOVED lines=22> */
.L_x_680:
[----:B------:R-:W-:Y:S05]  /*5760*/  BSYNC.RECONVERGENT B1 ;  /* 0x0000000000017941 */ /* 0x000fea0003800200 */
.L_x_679:
        /* <DEDUP_REMOVED lines=31> */
.L_x_682:
[----:B------:R-:W-:Y:S05]  /*5960*/  BSYNC.RECONVERGENT B1 ;  /* 0x0000000000017941 */ /* 0x000fea0003800200 */
.L_x_681:
        /* <DEDUP_REMOVED lines=11> */
.L_x_684:
[----:B------:R-:W-:Y:S05]  /*5a20*/  BSYNC.RECONVERGENT B1 ;  /* 0x0000000000017941 */ /* 0x000fea0003800200 */
.L_x_683:
        /* <DEDUP_REMOVED lines=31> */
.L_x_686:
[----:B------:R-:W-:Y:S05]  /*5c20*/  BSYNC.RECONVERGENT B1 ;  /* 0x0000000000017941 */ /* 0x000fea0003800200 */
.L_x_685:
        /* <DEDUP_REMOVED lines=23> */
.L_x_688:
[----:B------:R-:W-:Y:S05]  /*5da0*/  BSYNC.RECONVERGENT B1 ;  /* 0x0000000000017941 */ /* 0x000fea0003800200 */
.L_x_687:
[----:B------:R-:W-:Y:S01]  /*5db0*/  DSETP.GEU.AND P0, PT, |R4|, |R10|, PT ;  /* 0x4000000a0400722a */ /* 0x000fe20003f0e200 */
[----:B------:R-:W-:Y:S01]  /*5dc0*/  BSSY.RECONVERGENT B1, `(.L_x_689) ;  /* 0x0000014000017945 */ /* 0x000fe20003800200 */
[----:B------:R-:W-:Y:S01]  /*5dd0*/  IMAD.MOV.U32 R2, RZ, RZ, R10 ;  /* 0x000000ffff027224 */ /* 0x000fe200078e000a */
[----:B------:R-:W-:Y:S01]  /*5de0*/  MOV R3, R11 ;  /* 0x0000000b00037202 */ /* 0x000fe20000000f00 */
        /* <DEDUP_REMOVED lines=17> */
.L_x_690:
[----:B------:R-:W-:Y:S05]  /*5f00*/  BSYNC.RECONVERGENT B1 ;  /* 0x0000000000017941 */ /* 0x000fea0003800200 */
.L_x_689:
        /* <DEDUP_REMOVED lines=23> */
.L_x_692:
[----:B------:R-:W-:Y:S05]  /*6080*/  BSYNC.RECONVERGENT B1 ;  /* 0x0000000000017941 */ /* 0x000fea0003800200 */
.L_x_691:
        /* <DEDUP_REMOVED lines=21> */
.L_x_694:
[----:B------:R-:W-:Y:S05]  /*61e0*/  BSYNC.RECONVERGENT B1 ;  /* 0x0000000000017941 */ /* 0x000fea0003800200 */
.L_x_693:
        /* <DEDUP_REMOVED lines=21> */
.L_x_696:
[----:B------:R-:W-:Y:S05]  /*6340*/  BSYNC.RECONVERGENT B1 ;  /* 0x0000000000017941 */ /* 0x000fea0003800200 */
.L_x_695:
        /* <DEDUP_REMOVED lines=20> */
.L_x_616:
[----:B------:R-:W-:Y:S05]  /*6490*/  BSYNC.RECONVERGENT B0 ;  /* 0x0000000000007941 */ /* 0x000fea0003800200 */
.L_x_583:
[----:B------:R-:W-:Y:S05]  /*64a0*/  @P1 EXIT ;  /* 0x000000000000194d */ /* 0x000fea0003800000 */
[----:B012-4-:R-:W0:Y:S02]  /*64b0*/  LDC.64 R4, c[0x0][0x390] ;  /* 0x0000e400ff047b82 */ /* 0x017e240000000a00 */
[----:B0-----:R-:W-:Y:S04]  /*64c0*/  STG.E.64 desc[UR8][R4.64], R2 ;  /* 0x0000000204007986 */ /* 0x001fe8000c101b08 */
[----:B------:R-:W-:Y:S01]  /*64d0*/  STG.E.64 desc[UR8][R4.64+0x8], R14 ;  /* 0x0000080e04007986 */ /* 0x000fe2000c101b08 */
[----:B------:R-:W-:Y:S05]  /*64e0*/  EXIT ;  /* 0x000000000000794d */ /* 0x000fea0003800000 */
.L_x_697:
        /* <DEDUP_REMOVED lines=9> */
.L_x_737:


//--------------------- .text._Z3LUPPdii          --------------------------
	.section	.text._Z3LUPPdii,"ax",@progbits
	.align	128
        .global         _Z3LUPPdii
        .type           _Z3LUPPdii,@function
        .size           _Z3LUPPdii,(.L_x_738 - _Z3LUPPdii)
        .other          _Z3LUPPdii,@"STO_CUDA_ENTRY STV_DEFAULT"
_Z3LUPPdii:
.text._Z3LUPPdii:
[----:B------:R-:W-:Y:S01]  /*0000*/  LDC R1, c[0x0][0x37c] ;  /* 0x0000df00ff017b82 */ /* 0x000fe20000000800 */
[----:B------:R-:W0:Y:S07]  /*0010*/  S2R R25, SR_CTAID.X ;  /* 0x0000000000197919 */ /* 0x000e2e0000002500 */
[----:B------:R-:W1:Y:S01]  /*0020*/  LDC.64 R6, c[0x0][0x388] ;  /* 0x0000e200ff067b82 */ /* 0x000e620000000a00 */
[----:B------:R-:W0:Y:S01]  /*0030*/  LDCU UR4, c[0x0][0x360] ;  /* 0x00006c00ff0477ac */ /* 0x000e220008000800 */
[----:B------:R-:W0:Y:S01]  /*0040*/  S2R R0, SR_TID.X ;  /* 0x0000000000007919 */ /* 0x000e220000002100 */
[----:B------:R-:W2:Y:S01]  /*0050*/  LDCU UR5, c[0x0][0x364] ;  /* 0x00006c80ff0577ac */ /* 0x000ea20008000800 */
[----:B------:R-:W3:Y:S01]  /*0060*/  LDCU UR7, c[0x0][0x374] ;  /* 0x00006e80ff0777ac */ /* 0x000ee20008000800 */
[----:B0-----:R-:W-:-:S05]  /*0070*/  IMAD R25, R25, UR4, R0 ;  /* 0x0000000419197c24 */ /* 0x001fca000f8e0200 */
[----:B-1----:R-:W-:-:S04]  /*0080*/  IADD3.X R25, PT, PT, R25, R6, RZ, PT, !PT ;  /* 0x0000000619197210 */ /* 0x002fc80003ffe4ff */
[----:B------:R-:W-:-:S13]  /*0090*/  ISETP.GE.AND P0, PT, R25, R7, PT ;  /* 0x000000071900720c */ /* 0x000fda0003f06270 */
[----:B--23--:R-:W-:Y:S05]  /*00a0*/  @P0 EXIT ;  /* 0x000000000000094d */ /* 0x00cfea0003800000 */
[----:B------:R-:W0:Y:S01]  /*00b0*/  S2R R11, SR_CTAID.Y ;  /* 0x00000000000b7919 */ /* 0x000e220000002600 */
[----:B------:R-:W-:Y:S01]  /*00c0*/  UIMAD UR6, UR5, UR7, URZ ;  /* 0x00000007050672a4 */ /* 0x000fe2000f8e02ff */
[----:B------:R-:W1:Y:S01]  /*00d0*/  LDCU.64 UR8, c[0x0][0x358] ;  /* 0x00006b00ff0877ac */ /* 0x000e620008000a00 */
[----:B------:R-:W2:Y:S04]  /*00e0*/  S2R R5, SR_TID.Y ;  /* 0x0000000000057919 */ /* 0x000ea80000002200 */
[----:B------:R-:W-:Y:S01]  /*00f0*/  IMAD R13, RZ, RZ, -UR6 ;  /* 0x80000006ff0d7e24 */ /* 0x000fe2000f8e02ff */
[----:B------:R-:W-:Y:S02]  /*0100*/  ISETP.NE.U32.AND P3, PT, RZ, UR6, PT ;  /* 0x00000006ff007c0c */ /* 0x000fe4000bf65070 */
[----:B------:R-:W3:Y:S08]  /*0110*/  I2F.U32.RP R8, UR6 ;  /* 0x0000000600087d06 */ /* 0x000ef00008209000 */
[----:B---3--:R-:W3:Y:S01]  /*0120*/  MUFU.RCP R8, R8 ;  /* 0x0000000800087308 */ /* 0x008ee20000001000 */
[----:B0-----:R-:W-:-:S02]  /*0130*/  IADD3 R3, PT, PT, R11, UR7, RZ ;  /* 0x000000070b037c10 */ /* 0x001fc4000fffe0ff */
[----:B--2---:R-:W-:-:S03]  /*0140*/  IADD3 R0, PT, PT, R5, R6, RZ ;  /* 0x0000000605007210 */ /* 0x004fc60007ffe0ff */
[----:B------:R-:W-:-:S05]  /*0150*/  IMAD R3, R3, UR5, RZ ;  /* 0x0000000503037c24 */ /* 0x000fca000f8e02ff */
[----:B------:R-:W-:Y:S02]  /*0160*/  IADD3 R2, PT, PT, R0, 0x1, R3 ;  /* 0x0000000100027810 */ /* 0x000fe40007ffe003 */
[----:B---3--:R-:W-:Y:S02]  /*0170*/  IADD3 R9, PT, PT, R8, 0xffffffe, RZ ;  /* 0x0ffffffe08097810 */ /* 0x008fe40007ffe0ff */
[----:B------:R-:W-:Y:S02]  /*0180*/  LOP3.LUT R4, RZ, R3, RZ, 0x33, !PT ;  /* 0x00000003ff047212 */ /* 0x000fe400078e33ff */
[----:B------:R-:W-:Y:S01]  /*0190*/  VIMNMX R5, PT, PT, R2, R7, !PT ;  /* 0x0000000702057248 */ /* 0x000fe20007fe0100 */
[----:B------:R-:W0:Y:S01]  /*01a0*/  F2I.FTZ.U32.TRUNC.NTZ R3, R9 ;  /* 0x0000000900037305 */ /* 0x000e22000021f000 */
[----:B------:R-:W-:Y:S02]  /*01b0*/  HFMA2 R2, -RZ, RZ, 0, 0 ;  /* 0x00000000ff027431 */ /* 0x000fe400000001ff */
[----:B------:R-:W-:-:S04]  /*01c0*/  IADD3 R4, PT, PT, -R0, R5, R4 ;  /* 0x0000000500047210 */ /* 0x000fc80007ffe104 */
[C---:B------:R-:W-:Y:S02]  /*01d0*/  ISETP.NE.AND P0, PT, R4.reuse, RZ, PT ;  /* 0x000000ff0400720c */ /* 0x040fe40003f05270 */
[----:B------:R-:W-:Y:S01]  /*01e0*/  IADD3 R5, PT, PT, R4, -0x1, RZ ;  /* 0xffffffff04057810 */ /* 0x000fe20007ffe0ff */
[----:B0-----:R-:W-:-:S04]  /*01f0*/  IMAD R13, R13, R3, RZ ;  /* 0x000000030d0d7224 */ /* 0x001fc800078e02ff */
[----:B------:R-:W-:-:S06]  /*0200*/  IMAD.HI.U32 R2, R3, R13, R2 ;  /* 0x0000000d03027227 */ /* 0x000fcc00078e0002 */
[----:B------:R-:W-:Y:S01]  /*0210*/  @!P0 IADD3 R5, PT, PT, R4, RZ, RZ ;  /* 0x000000ff04058210 */ /* 0x000fe20007ffe0ff */
[----:B------:R-:W0:Y:S04]  /*0220*/  LDC.64 R12, c[0x0][0x380] ;  /* 0x0000e000ff0c7b82 */ /* 0x000e280000000a00 */
[----:B------:R-:W-:-:S04]  /*0230*/  IMAD.HI.U32 R8, R2, R5, RZ ;  /* 0x0000000502087227 */ /* 0x000fc800078e00ff */
[----:B------:R-:W-:-:S04]  /*0240*/  IMAD.MOV R2, RZ, RZ, -R8 ;  /* 0x000000ffff027224 */ /* 0x000fc800078e0a08 */
[----:B------:R-:W-:Y:S02]  /*0250*/  IMAD R5, R2, UR6, R5 ;  /* 0x0000000602057c24 */ /* 0x000fe4000f8e0205 */
[----:B------:R-:W-:Y:S01]  /*0260*/  IMAD R2, R11, UR5, R0 ;  /* 0x000000050b027c24 */ /* 0x000fe2000f8e0200 */
[----:B------:R-:W2:Y:S02]  /*0270*/  LDCU UR5, c[0x0][0x370] ;  /* 0x00006e00ff0577ac */ /* 0x000ea40008000800 */
[----:B------:R-:W-:Y:S01]  /*0280*/  ISETP.GE.U32.AND P1, PT, R5, UR6, PT ;  /* 0x0000000605007c0c */ /* 0x000fe2000bf26070 */
[C---:B------:R-:W-:Y:S01]  /*0290*/  IMAD R3, R2.reuse, R7, R7 ;  /* 0x0000000702037224 */ /* 0x040fe200078e0207 */
[----:B------:R-:W-:-:S04]  /*02a0*/  IADD3 R0, PT, PT, R2, 0x1, RZ ;  /* 0x0000000102007810 */ /* 0x000fc80007ffe0ff */
[----:B------:R-:W-:Y:S01]  /*02b0*/  IADD3 R11, PT, PT, R3, R6, RZ ;  /* 0x00000006030b7210 */ /* 0x000fe20007ffe0ff */
[----:B------:R-:W-:-:S04]  /*02c0*/  VIADD R2, R0, UR6 ;  /* 0x0000000600027c36 */ /* 0x000fc80008000000 */
[CC--:B------:R-:W-:Y:S01]  /*02d0*/  IMAD R9, R2.reuse, R7.reuse, R6 ;  /* 0x0000000702097224 */ /* 0x0c0fe200078e0206 */
[----:B------:R-:W-:Y:S01]  /*02e0*/  IADD3 R4, PT, PT, R2, UR6, RZ ;  /* 0x0000000602047c10 */ /* 0x000fe2000fffe0ff */
[----:B0-----:R-:W-:Y:S01]  /*02f0*/  IMAD.WIDE R10, R11, 0x8, R12 ;  /* 0x000000080b0a7825 */ /* 0x001fe200078e020c */
[----:B------:R-:W-:Y:S02]  /*0300*/  @P1 IADD3 R5, PT, PT, R5, -UR6, RZ ;  /* 0x8000000605051c10 */ /* 0x000fe4000fffe0ff */
[----:B------:R-:W-:Y:S01]  /*0310*/  @P1 IADD3 R8, PT, PT, R8, 0x1, RZ ;  /* 0x0000000108081810 */ /* 0x000fe20007ffe0ff */
[----:B------:R-:W-:Y:S01]  /*0320*/  IMAD R7, R4, R7, R6 ;  /* 0x0000000704077224 */ /* 0x000fe200078e0206 */
[----:B------:R-:W-:Y:S01]  /*0330*/  ISETP.GE.U32.AND P2, PT, R5, UR6, PT ;  /* 0x0000000605007c0c */ /* 0x000fe2000bf46070 */
[----:B--2---:R-:W-:Y:S01]  /*0340*/  UIMAD UR4, UR4, UR5, URZ ;  /* 0x00000005040472a4 */ /* 0x004fe2000f8e02ff */
[----:B------:R-:W-:Y:S01]  /*0350*/  SEL R5, RZ, 0x1, !P0 ;  /* 0x00000001ff057807 */ /* 0x000fe20004000000 */
[----:B------:R-:W-:-:S10]  /*0360*/  IMAD.WIDE R6, R7, 0x8, R12 ;  /* 0x0000000807067825 */ /* 0x000fd400078e020c */
[----:B------:R-:W-:Y:S02]  /*0370*/  @P2 IADD3 R8, PT, PT, R8, 0x1, RZ ;  /* 0x0000000108082810 */ /* 0x000fe40007ffe0ff */
[----:B------:R-:W-:-:S04]  /*0380*/  @!P3 LOP3.LUT R8, RZ, UR6, RZ, 0x33, !PT ;  /* 0x00000006ff08bc12 */ /* 0x000fc8000f8e33ff */
[----:B------:R-:W-:Y:S01]  /*0390*/  IADD3 R5, PT, PT, R5, R8, RZ ;  /* 0x0000000805057210 */ /* 0x000fe20007ffe0ff */
[----:B-1----:R-:W-:-:S07]  /*03a0*/  IMAD.WIDE R8, R9, 0x8, R12 ;  /* 0x0000000809087825 */ /* 0x002fce00078e020c */
.L_x_703:
[----:B0-----:R-:W0:Y:S01]  /*03b0*/  LDC R24, c[0x0][0x38c] ;  /* 0x0000e300ff187b82 */ /* 0x001e220000000800 */
[----:B------:R-:W-:Y:S01]  /*03c0*/  BSSY.RECONVERGENT B0, `(.L_x_698) ;  /* 0x0000055000007945 */ /* 0x000fe20003800200 */
[----:B0-----:R-:W-:-:S13]  /*03d0*/  ISETP.GE.AND P0, PT, R0, R24, PT ;  /* 0x000000180000720c */ /* 0x001fda0003f06270 */
[----:B-12---:R-:W-:Y:S05]  /*03e0*/  @P0 BRA `(.L_x_699) ;  /* 0x0000000400480947 */ /* 0x006fea0003800000 */
[----:B------:R-:W0:Y:S01]  /*03f0*/  LDC R27, c[0x0][0x388] ;  /* 0x0000e200ff1b7b82 */ /* 0x000e220000000800 */
[----:B------:R-:W-:Y:S01]  /*0400*/  LOP3.LUT R26, R5, 0x3, RZ, 0xc0, !PT ;  /* 0x00000003051a7812 */ /* 0x000fe200078ec0ff */
[----:B------:R-:W-:Y:S01]  /*0410*/  BSSY.RECONVERGENT B1, `(.L_x_700) ;  /* 0x0000023000017945 */ /* 0x000fe20003800200 */
[----:B------:R-:W-:Y:S02]  /*0420*/  IMAD.MOV.U32 R23, RZ, RZ, R0 ;  /* 0x000000ffff177224 */ /* 0x000fe400078e0000 */
[----:B------:R-:W-:-:S03]  /*0430*/  ISETP.NE.AND P0, PT, R26, 0x3, PT ;  /* 0x000000031a00780c */ /* 0x000fc60003f05270 */
[----:B------:R-:W1:Y:S01]  /*0440*/  LDC.64 R12, c[0x0][0x380] ;  /* 0x0000e000ff0c7b82 */ /* 0x000e620000000a00 */
[----:B0-----:R-:W-:-:S04]  /*0450*/  IMAD R15, R27, R24, R25 ;  /* 0x000000181b0f7224 */ /* 0x001fc800078e0219 */
[----:B-1----:R-:W-:-:S05]  /*0460*/  IMAD.WIDE R14, R15, 0x8, R12 ;  /* 0x000000080f0e7825 */ /* 0x002fca00078e020c */
[----:B------:R-:W-:Y:S05]  /*0470*/  @!P0 BRA `(.L_x_701) ;  /* 0x0000000000708947 */ /* 0x000fea0003800000 */
[----:B------:R-:W-:Y:S01]  /*0480*/  IADD3 R19, PT, PT, R3, R25, RZ ;  /* 0x0000001903137210 */ /* 0x000fe20007ffe0ff */
[----:B------:R-:W2:Y:S04]  /*0490*/  LDG.E.64 R22, desc[UR8][R14.64] ;  /* 0x000000080e167981 */ /* 0x000ea8000c1e1b00 */
[----:B------:R-:W-:Y:S01]  /*04a0*/  IMAD.WIDE R18, R19, 0x8, R12 ;  /* 0x0000000813127825 */ /* 0x000fe200078e020c */
[----:B------:R-:W2:Y:S04]  /*04b0*/  LDG.E.64 R20, desc[UR8][R10.64] ;  /* 0x000000080a147981 */ /* 0x000ea8000c1e1b00 */
[----:B------:R-:W2:Y:S01]  /*04c0*/  LDG.E.64 R16, desc[UR8][R18.64] ;  /* 0x0000000812107981 */ /* 0x000ea2000c1e1b00 */
[----:B------:R-:W-:Y:S01]  /*04d0*/  ISETP.NE.AND P0, PT, R26, RZ, PT ;  /* 0x000000ff1a00720c */ /* 0x000fe20003f05270 */
[----:B--2---:R-:W-:-:S07]  /*04e0*/  DFMA R16, -R22, R20, R16 ;  /* 0x000000141610722b */ /* 0x004fce0000000110 */
[----:B------:R0:W-:Y:S01]  /*04f0*/  STG.E.64 desc[UR8][R18.64], R16 ;  /* 0x0000001012007986 */ /* 0x0001e2000c101b08 */
[----:B------:R-:W-:-:S04]  /*0500*/  MOV R23, R2 ;  /* 0x0000000200177202 */ /* 0x000fc80000000f00 */
[----:B------:R-:W-:Y:S05]  /*0510*/  @!P0 BRA `(.L_x_701) ;  /* 0x0000000000488947 */ /* 0x000fea0003800000 */
[----:B0-----:R-:W-:Y:S01]  /*0520*/  IMAD R17, R2, R24, R25 ;  /* 0x0000001802117224 */ /* 0x001fe200078e0219 */
[----:B------:R-:W2:Y:S01]  /*0530*/  LDG.E.64 R22, desc[UR8][R14.64] ;  /* 0x000000080e167981 */ /* 0x000ea2000c1e1b00 */
[----:B------:R-:W-:Y:S02]  /*0540*/  ISETP.NE.AND P0, PT, R26, 0x1, PT ;  /* 0x000000011a00780c */ /* 0x000fe40003f05270 */
[----:B------:R-:W-:Y:S01]  /*0550*/  IMAD.WIDE R16, R17, 0x8, R12 ;  /* 0x0000000811107825 */ /* 0x000fe200078e020c */
[----:B------:R-:W2:Y:S04]  /*0560*/  LDG.E.64 R20, desc[UR8][R8.64] ;  /* 0x0000000808147981 */ /* 0x000ea8000c1e1b00 */
[----:B------:R-:W2:Y:S02]  /*0570*/  LDG.E.64 R18, desc[UR8][R16.64] ;  /* 0x0000000810127981 */ /* 0x000ea4000c1e1b00 */
[----:B--2---:R-:W-:-:S07]  /*0580*/  DFMA R18, -R22, R20, R18 ;  /* 0x000000141612722b */ /* 0x004fce0000000112 */
[----:B------:R1:W-:Y:S01]  /*0590*/  STG.E.64 desc[UR8][R16.64], R18 ;  /* 0x0000001210007986 */ /* 0x0003e2000c101b08 */
[----:B------:R-:W-:Y:S01]  /*05a0*/  MOV R23, R4 ;  /* 0x0000000400177202 */ /* 0x000fe20000000f00 */
[----:B------:R-:W-:Y:S06]  /*05b0*/  @!P0 BRA `(.L_x_701) ;  /* 0x0000000000208947 */ /* 0x000fec0003800000 */
[----:B-1----:R-:W-:Y:S01]  /*05c0*/  IMAD R19, R4, R24, R25 ;  /* 0x0000001804137224 */ /* 0x002fe200078e0219 */
[----:B------:R-:W2:Y:S03]  /*05d0*/  LDG.E.64 R22, desc[UR8][R14.64] ;  /* 0x000000080e167981 */ /* 0x000ea6000c1e1b00 */
[----:B------:R-:W-:Y:S01]  /*05e0*/  IMAD.WIDE R18, R19, 0x8, R12 ;  /* 0x0000000813127825 */ /* 0x000fe200078e020c */
[----:B------:R-:W2:Y:S04]  /*05f0*/  LDG.E.64 R20, desc[UR8][R6.64] ;  /* 0x0000000806147981 */ /* 0x000ea8000c1e1b00 */
[----:B------:R-:W2:Y:S02]  /*0600*/  LDG.E.64 R16, desc[UR8][R18.64] ;  /* 0x0000000812107981 */ /* 0x000ea4000c1e1b00 */
[----:B--2---:R-:W-:-:S07]  /*0610*/  DFMA R16, -R22, R20, R16 ;  /* 0x000000141610722b */ /* 0x004fce0000000110 */
[----:B------:R2:W-:Y:S01]  /*0620*/  STG.E.64 desc[UR8][R18.64], R16 ;  /* 0x0000001012007986 */ /* 0x0005e2000c101b08 */
[----:B------:R-:W-:-:S07]  /*0630*/  IADD3 R23, PT, PT, R4, UR6, RZ ;  /* 0x0000000604177c10 */ /* 0x000fce000fffe0ff */
.L_x_701:
[----:B------:R-:W-:Y:S05]  /*0640*/  BSYNC.RECONVERGENT B1 ;  /* 0x0000000000017941 */ /* 0x000fea0003800200 */
.L_x_700:
[----:B------:R-:W-:-:S13]  /*0650*/  ISETP.GE.U32.AND P0, PT, R5, 0x3, PT ;  /* 0x000000030500780c */ /* 0x000fda0003f06070 */
[----:B------:R-:W-:Y:S05]  /*0660*/  @!P0 BRA `(.L_x_699) ;  /* 0x0000000000a88947 */ /* 0x000fea0003800000 */
.L_x_702:
[CC--:B------:R-:W-:Y:S02]  /*0670*/  IMAD R21, R23.reuse, R24.reuse, R27 ;  /* 0x0000001817157224 */ /* 0x0c0fe400078e021b */
[----:B------:R-:W-:Y:S02]  /*0680*/  IMAD R29, R23, R24, R25 ;  /* 0x00000018171d7224 */ /* 0x000fe400078e0219 */
[----:B------:R-:W-:-:S04]  /*0690*/  IMAD.WIDE R20, R21, 0x8, R12 ;  /* 0x0000000815147825 */ /* 0x000fc800078e020c */
[----:B------:R-:W-:Y:S01]  /*06a0*/  IMAD.WIDE R28, R29, 0x8, R12 ;  /* 0x000000081d1c7825 */ /* 0x000fe200078e020c */
[----:B012---:R-:W2:Y:S04]  /*06b0*/  LDG.E.64 R18, desc[UR8][R20.64] ;  /* 0x0000000814127981 */ /* 0x007ea8000c1e1b00 */
[----:B------:R-:W2:Y:S04]  /*06c0*/  LDG.E.64 R16, desc[UR8][R28.64] ;  /* 0x000000081c107981 */ /* 0x000ea8000c1e1b00 */
[----:B------:R-:W2:Y:S01]  /*06d0*/  LDG.E.64 R20, desc[UR8][R14.64] ;  /* 0x000000080e147981 */ /* 0x000ea2000c1e1b00 */
[----:B------:R-:W-:-:S04]  /*06e0*/  VIADD R26, R23, UR6 ;  /* 0x00000006171a7c36 */ /* 0x000fc80008000000 */
[----:B------:R-:W-:-:S04]  /*06f0*/  IMAD R23, R26, R24, R25 ;  /* 0x000000181a177224 */ /* 0x000fc800078e0219 */
[----:B------:R-:W-:Y:S01]  /*0700*/  IMAD.WIDE R22, R23, 0x8, R12 ;  /* 0x0000000817167825 */ /* 0x000fe200078e020c */
[----:B--2---:R-:W-:-:S03]  /*0710*/  DFMA R16, -R20, R18, R16 ;  /* 0x000000121410722b */ /* 0x004fc60000000110 */
[----:B------:R-:W-:-:S04]  /*0720*/  IMAD R19, R26, R24, R27 ;  /* 0x000000181a137224 */ /* 0x000fc800078e021b */
[----:B------:R-:W-:Y:S01]  /*0730*/  IMAD.WIDE R18, R19, 0x8, R12 ;  /* 0x0000000813127825 */ /* 0x000fe200078e020c */
[----:B------:R0:W-:Y:S04]  /*0740*/  STG.E.64 desc[UR8][R28.64], R16 ;  /* 0x000000101c007986 */ /* 0x0001e8000c101b08 */
[----:B------:R-:W2:Y:S04]  /*0750*/  LDG.E.64 R20, desc[UR8][R14.64] ;  /* 0x000000080e147981 */ /* 0x000ea8000c1e1b00 */
[----:B------:R-:W2:Y:S04]  /*0760*/  LDG.E.64 R18, desc[UR8][R18.64] ;  /* 0x0000000812127981 */ /* 0x000ea8000c1e1b00 */
[----:B0-----:R-:W2:Y:S01]  /*0770*/  LDG.E.64 R16, desc[UR8][R22.64] ;  /* 0x0000000816107981 */ /* 0x001ea2000c1e1b00 */
[----:B------:R-:W-:-:S05]  /*0780*/  IADD3 R26, PT, PT, R26, UR6, RZ ;  /* 0x000000061a1a7c10 */ /* 0x000fca000fffe0ff */
[----:B------:R-:W-:-:S04]  /*0790*/  IMAD R29, R26, R24, R25 ;  /* 0x000000181a1d7224 */ /* 0x000fc800078e0219 */
[----:B------:R-:W-:Y:S01]  /*07a0*/  IMAD.WIDE R28, R29, 0x8, R12 ;  /* 0x000000081d1c7825 */ /* 0x000fe200078e020c */
[----:B--2---:R-:W-:-:S03]  /*07b0*/  DFMA R18, -R20, R18, R16 ;  /* 0x000000121412722b */ /* 0x004fc60000000110 */
[----:B------:R-:W-:-:S04]  /*07c0*/  IMAD R21, R26, R24, R27 ;  /* 0x000000181a157224 */ /* 0x000fc800078e021b */
[----:B------:R-:W-:Y:S01]  /*07d0*/  IMAD.WIDE R20, R21, 0x8, R12 ;  /* 0x0000000815147825 */ /* 0x000fe200078e020c */
[----:B------:R0:W-:Y:S04]  /*07e0*/  STG.E.64 desc[UR8][R22.64], R18 ;  /* 0x0000001216007986 */ /* 0x0001e8000c101b08 */
[----:B------:R-:W2:Y:S04]  /*07f0*/  LDG.E.64 R16, desc[UR8][R28.64] ;  /* 0x000000081c107981 */ /* 0x000ea8000c1e1b00 */
[----:B0-----:R-:W2:Y:S04]  /*0800*/  LDG.E.64 R18, desc[UR8][R20.64] ;  /* 0x0000000814127981 */ /* 0x001ea8000c1e1b00 */
[----:B------:R-:W2:Y:S01]  /*0810*/  LDG.E.64 R20, desc[UR8][R14.64] ;  /* 0x000000080e147981 */ /* 0x000ea2000c1e1b00 */
[----:B------:R-:W-:-:S05]  /*0820*/  IADD3 R26, PT, PT, R26, UR6, RZ ;  /* 0x000000061a1a7c10 */ /* 0x000fca000fffe0ff */
[CC--:B------:R-:W-:Y:S01]  /*0830*/  IMAD R23, R26.reuse, R24.reuse, R25 ;  /* 0x000000181a177224 */ /* 0x0c0fe200078e0219 */
[----:B--2---:R-:W-:Y:S01]  /*0840*/  DFMA R16, -R20, R18, R16 ;  /* 0x000000121410722b */ /* 0x004fe20000000110 */
[----:B------:R-:W-:-:S04]  /*0850*/  IMAD R21, R26, R24, R27 ;  /* 0x000000181a157224 */ /* 0x000fc800078e021b */
[--C-:B------:R-:W-:Y:S02]  /*0860*/  IMAD.WIDE R18, R21, 0x8, R12.reuse ;  /* 0x0000000815127825 */ /* 0x100fe400078e020c */
[----:B------:R0:W-:Y:S04]  /*0870*/  STG.E.64 desc[UR8][R28.64], R16 ;  /* 0x000000101c007986 */ /* 0x0001e8000c101b08 */
[----:B------:R-:W2:Y:S04]  /*0880*/  LDG.E.64 R20, desc[UR8][R14.64] ;  /* 0x000000080e147981 */ /* 0x000ea8000c1e1b00 */
[----:B------:R-:W2:Y:S01]  /*0890*/  LDG.E.64 R18, desc[UR8][R18.64] ;  /* 0x0000000812127981 */ /* 0x000ea2000c1e1b00 */
[----:B0-----:R-:W-:-:S05]  /*08a0*/  IMAD.WIDE R16, R23, 0x8, R12 ;  /* 0x0000000817107825 */ /* 0x001fca00078e020c */
[----:B------:R-:W2:Y:S02]  /*08b0*/  LDG.E.64 R22, desc[UR8][R16.64] ;  /* 0x0000000810167981 */ /* 0x000ea4000c1e1b00 */
[----:B--2---:R-:W-:Y:S01]  /*08c0*/  DFMA R18, -R20, R18, R22 ;  /* 0x000000121412722b */ /* 0x004fe20000000116 */
[----:B------:R-:W-:-:S06]  /*08d0*/  IADD3 R23, PT, PT, R26, UR6, RZ ;  /* 0x000000061a177c10 */ /* 0x000fcc000fffe0ff */
[----:B------:R3:W-:Y:S01]  /*08e0*/  STG.E.64 desc[UR8][R16.64], R18 ;  /* 0x0000001210007986 */ /* 0x0007e2000c101b08 */
[----:B------:R-:W-:-:S13]  /*08f0*/  ISETP.GE.AND P0, PT, R23, R24, PT ;  /* 0x000000181700720c */ /* 0x000fda0003f06270 */
[----:B---3--:R-:W-:Y:S05]  /*0900*/  @!P0 BRA `(.L_x_702) ;  /* 0xfffffffc00588947 */ /* 0x008fea000383ffff */
.L_x_699:
[----:B------:R-:W-:Y:S05]  /*0910*/  BSYNC.RECONVERGENT B0 ;  /* 0x0000000000007941 */ /* 0x000fea0003800200 */
.L_x_698:
[----:B------:R-:W-:-:S04]  /*0920*/  IADD3 R25, PT, PT, R25, UR4, RZ ;  /* 0x0000000419197c10 */ /* 0x000fc8000fffe0ff */
[----:B------:R-:W-:-:S13]  /*0930*/  ISETP.GE.AND P0, PT, R25, R24, PT ;  /* 0x000000181900720c */ /* 0x000fda0003f06270 */
[----:B------:R-:W-:Y:S05]  /*0940*/  @!P0 BRA `(.L_x_703) ;  /* 0xfffffff800988947 */ /* 0x000fea000383ffff */
[----:B------:R-:W-:Y:S05]  /*0950*/  EXIT ;  /* 0x000000000000794d */ /* 0x000fea0003800000 */
.L_x_704:
        /* <DEDUP_REMOVED lines=10> */
.L_x_738:


//--------------------- .text._Z5LUP_NPdii        --------------------------
	.section	.text._Z5LUP_NPdii,"ax",@progbits
	.align	128
        .global         _Z5LUP_NPdii
        .type           _Z5LUP_NPdii,@function
        .size           _Z5LUP_NPdii,(.L_x_728 - _Z5LUP_NPdii)
        .other          _Z5LUP_NPdii,@"STO_CUDA_ENTRY STV_DEFAULT"
_Z5LUP_NPdii:
.text._Z5LUP_NPdii:
[----:B------:R-:W-:Y:S01]  /*0000*/  LDC R1, c[0x0][0x37c] ;  /* 0x0000df00ff017b82 */ /* 0x000fe20000000800 */
[----:B------:R-:W0:Y:S07]  /*0010*/  S2R R9, SR_TID.X ;  /* 0x0000000000097919 */ /* 0x000e2e0000002100 */
[----:B------:R-:W1:Y:S01]  /*0020*/  S2UR UR6, SR_CTAID.X ;  /* 0x00000000000679c3 */ /* 0x000e620000002500 */
[----:B------:R-:W1:Y:S07]  /*0030*/  LDCU UR5, c[0x0][0x360] ;  /* 0x00006c00ff0577ac */ /* 0x000e6e0008000800 */
[----:B------:R-:W2:Y:S08]  /*0040*/  LDC.64 R6, c[0x0][0x388] ;  /* 0x0000e200ff067b82 */ /* 0x000eb00000000a00 */
[----:B------:R-:W3:Y:S01]  /*0050*/  LDC R0, c[0x0][0x370] ;  /* 0x0000dc00ff007b82 */ /* 0x000ee20000000800 */
[----:B-1----:R-:W-:-:S06]  /*0060*/  UIMAD UR4, UR5, UR6, URZ ;  /* 0x00000006050472a4 */ /* 0x002fcc000f8e02ff */
[----:B0-----:R-:W-:-:S04]  /*0070*/  VIADD R25, R9, UR4 ;  /* 0x0000000409197c36 */ /* 0x001fc80008000000 */
[----:B--2---:R-:W-:-:S05]  /*0080*/  IMAD.X R26, R25, 0x1, R6, PT ;  /* 0x00000001191a7824 */ /* 0x004fca00038e0606 */
[----:B------:R-:W-:-:S13]  /*0090*/  ISETP.GE.AND P0, PT, R26, R7, PT ;  /* 0x000000071a00720c */ /* 0x000fda0003f06270 */
[----:B---3--:R-:W-:Y:S05]  /*00a0*/  @P0 EXIT ;  /* 0x000000000000094d */ /* 0x008fea0003800000 */
[C---:B------:R-:W-:Y:S01]  /*00b0*/  IMAD R3, R0.reuse, UR5, RZ ;  /* 0x0000000500037c24 */ /* 0x040fe2000f8e02ff */
[----:B------:R-:W-:Y:S01]  /*00c0*/  BSSY.RECONVERGENT B0, `(.L_x_705) ;  /* 0x000004a000007945 */ /* 0x000fe20003800200 */
[----:B------:R-:W-:Y:S01]  /*00d0*/  VIADD R5, R0, UR6 ;  /* 0x0000000600057c36 */ /* 0x000fe20008000000 */
[----:B------:R-:W0:Y:S01]  /*00e0*/  LDCU.64 UR6, c[0x0][0x358] ;  /* 0x00006b00ff0677ac */ /* 0x000e220008000a00 */
[----:B------:R-:W1:Y:S01]  /*00f0*/  I2F.U32.RP R8, R3 ;  /* 0x0000000300087306 */ /* 0x000e620000209000 */
[--C-:B------:R-:W-:Y:S01]  /*0100*/  IMAD.IADD R0, R9, 0x1, R6.reuse ;  /* 0x0000000109007824 */ /* 0x100fe200078e0206 */
[----:B------:R-:W-:Y:S01]  /*0110*/  ISETP.NE.U32.AND P3, PT, R3, RZ, PT ;  /* 0x000000ff0300720c */ /* 0x000fe20003f65070 */
[----:B------:R-:W-:Y:S02]  /*0120*/  IMAD R5, R5, UR5, RZ ;  /* 0x0000000505057c24 */ /* 0x000fe4000f8e02ff */
[----:B------:R-:W-:Y:S02]  /*0130*/  IMAD.MOV R11, RZ, RZ, -R3 ;  /* 0x000000ffff0b7224 */ /* 0x000fe400078e0a03 */
[----:B------:R-:W-:Y:S01]  /*0140*/  IMAD R6, R6, R7, R6 ;  /* 0x0000000706067224 */ /* 0x000fe200078e0206 */
[----:B------:R-:W-:-:S02]  /*0150*/  IADD3 R2, PT, PT, R0, 0x1, R5 ;  /* 0x0000000100027810 */ /* 0x000fc40007ffe005 */
[----:B------:R-:W-:Y:S02]  /*0160*/  LOP3.LUT R4, RZ, R5, RZ, 0x33, !PT ;  /* 0x00000005ff047212 */ /* 0x000fe400078e33ff */
[----:B------:R-:W-:Y:S01]  /*0170*/  VIMNMX R9, PT, PT, R2, R7, !PT ;  /* 0x0000000702097248 */ /* 0x000fe20007fe0100 */
[----:B-1----:R-:W1:Y:S03]  /*0180*/  MUFU.RCP R8, R8 ;  /* 0x0000000800087308 */ /* 0x002e660000001000 */
[----:B------:R-:W-:Y:S01]  /*0190*/  IADD3 R9, PT, PT, -R0, R9, R4 ;  /* 0x0000000900097210 */ /* 0x000fe20007ffe104 */
[----:B------:R-:W-:-:S03]  /*01a0*/  IMAD.MOV.U32 R4, RZ, RZ, RZ ;  /* 0x000000ffff047224 */ /* 0x000fc600078e00ff */
[C---:B------:R-:W-:Y:S01]  /*01b0*/  ISETP.NE.AND P0, PT, R9.reuse, RZ, PT ;  /* 0x000000ff0900720c */ /* 0x040fe20003f05270 */
[----:B------:R-:W-:Y:S02]  /*01c0*/  VIADD R2, R9, 0xffffffff ;  /* 0xffffffff09027836 */ /* 0x000fe40000000000 */
[----:B-1----:R-:W-:-:S10]  /*01d0*/  VIADD R10, R8, 0xffffffe ;  /* 0x0ffffffe080a7836 */ /* 0x002fd40000000000 */
[----:B------:R-:W-:Y:S01]  /*01e0*/  @!P0 IMAD.MOV R2, RZ, RZ, R9 ;  /* 0x000000ffff028224 */ /* 0x000fe200078e0209 */
[----:B------:R-:W1:Y:S01]  /*01f0*/  F2I.FTZ.U32.TRUNC.NTZ R5, R10 ;  /* 0x0000000a00057305 */ /* 0x000e62000021f000 */
[----:B------:R-:W2:Y:S01]  /*0200*/  LDC.64 R8, c[0x0][0x380] ;  /* 0x0000e000ff087b82 */ /* 0x000ea20000000a00 */
[----:B-1----:R-:W-:-:S04]  /*0210*/  IMAD R11, R11, R5, RZ ;  /* 0x000000050b0b7224 */ /* 0x002fc800078e02ff */
[----:B------:R-:W-:-:S06]  /*0220*/  IMAD.HI.U32 R5, R5, R11, R4 ;  /* 0x0000000b05057227 */ /* 0x000fcc00078e0004 */
[----:B------:R-:W-:-:S04]  /*0230*/  IMAD.HI.U32 R4, R5, R2, RZ ;  /* 0x0000000205047227 */ /* 0x000fc800078e00ff */
[----:B------:R-:W-:Y:S02]  /*0240*/  IMAD.MOV R5, RZ, RZ, -R4 ;  /* 0x000000ffff057224 */ /* 0x000fe400078e0a04 */
[----:B--2---:R-:W-:-:S04]  /*0250*/  IMAD.WIDE R8, R6, 0x8, R8 ;  /* 0x0000000806087825 */ /* 0x004fc800078e0208 */
[----:B------:R-:W-:Y:S01]  /*0260*/  IMAD R2, R3, R5, R2 ;  /* 0x0000000503027224 */ /* 0x000fe200078e0202 */
[----:B------:R-:W-:-:S04]  /*0270*/  SEL R5, RZ, 0x1, !P0 ;  /* 0x00000001ff057807 */ /* 0x000fc80004000000 */
[----:B------:R-:W-:-:S13]  /*0280*/  ISETP.GE.U32.AND P1, PT, R2, R3, PT ;  /* 0x000000030200720c */ /* 0x000fda0003f26070 */
[----:B------:R-:W-:Y:S02]  /*0290*/  @P1 IMAD.IADD R2, R2, 0x1, -R3 ;  /* 0x0000000102021824 */ /* 0x000fe400078e0a03 */
[----:B------:R-:W-:-:S03]  /*02a0*/  @P1 VIADD R4, R4, 0x1 ;  /* 0x0000000104041836 */ /* 0x000fc60000000000 */
[----:B------:R-:W-:-:S13]  /*02b0*/  ISETP.GE.U32.AND P2, PT, R2, R3, PT ;  /* 0x000000030200720c */ /* 0x000fda0003f46070 */
[----:B------:R-:W-:Y:S01]  /*02c0*/  @P2 VIADD R4, R4, 0x1 ;  /* 0x0000000104042836 */ /* 0x000fe20000000000 */
[----:B------:R-:W-:-:S05]  /*02d0*/  @!P3 LOP3.LUT R4, RZ, R3, RZ, 0x33, !PT ;  /* 0x00000003ff04b212 */ /* 0x000fca00078e33ff */
[----:B------:R-:W-:-:S05]  /*02e0*/  IMAD.IADD R5, R5, 0x1, R4 ;  /* 0x0000000105057824 */ /* 0x000fca00078e0204 */
[----:B------:R-:W-:-:S04]  /*02f0*/  LOP3.LUT R2, R5, 0x3, RZ, 0xc0, !PT ;  /* 0x0000000305027812 */ /* 0x000fc800078ec0ff */
[----:B------:R-:W-:-:S13]  /*0300*/  ISETP.NE.AND P0, PT, R2, 0x3, PT ;  /* 0x000000030200780c */ /* 0x000fda0003f05270 */
[----:B0-----:R-:W-:Y:S05]  /*0310*/  @!P0 BRA `(.L_x_706) ;  /* 0x0000000000908947 */ /* 0x001fea0003800000 */
[----:B------:R-:W0:Y:S01]  /*0320*/  LDC.64 R22, c[0x0][0x380] ;  /* 0x0000e000ff167b82 */ /* 0x000e220000000a00 */
[----:B------:R-:W-:Y:S01]  /*0330*/  VIADD R2, R5, 0x1 ;  /* 0x0000000105027836 */ /* 0x000fe20000000000 */
[----:B------:R-:W-:Y:S01]  /*0340*/  BSSY.RECONVERGENT B1, `(.L_x_707) ;  /* 0x0000020000017945 */ /* 0x000fe20003800200 */
[----:B------:R-:W-:Y:S01]  /*0350*/  IADD3 R25, PT, PT, R25, 0x1, R6 ;  /* 0x0000000119197810 */ /* 0x000fe20007ffe006 */
[----:B------:R-:W-:Y:S02]  /*0360*/  VIADD R26, R0, UR4 ;  /* 0x00000004001a7c36 */ /* 0x000fe40008000000 */
[----:B------:R-:W-:-:S05]  /*0370*/  LOP3.LUT R2, R2, 0x3, RZ, 0xc0, !PT ;  /* 0x0000000302027812 */ /* 0x000fca00078ec0ff */
[----:B------:R-:W-:-:S07]  /*0380*/  IMAD.MOV R27, RZ, RZ, -R2 ;  /* 0x000000ffff1b7224 */ /* 0x000fce00078e0a02 */
.L_x_710:
[----:B------:R-:W2:Y:S01]  /*0390*/  LDG.E.64 R14, desc[UR6][R8.64] ;  /* 0x00000006080e7981 */ /* 0x000ea2000c1e1b00 */
[----:B01----:R-:W-:-:S05]  /*03a0*/  IMAD.WIDE R20, R25, 0x8, R22 ;  /* 0x0000000819147825 */ /* 0x003fca00078e0216 */
[----:B------:R-:W3:Y:S01]  /*03b0*/  LDG.E.64 R10, desc[UR6][R20.64] ;  /* 0x00000006140a7981 */ /* 0x000ee2000c1e1b00 */
[----:B------:R-:W-:Y:S01]  /*03c0*/  IMAD.MOV.U32 R6, RZ, RZ, 0x1 ;  /* 0x00000001ff067424 */ /* 0x000fe200078e00ff */
[----:B------:R-:W-:Y:S01]  /*03d0*/  BSSY.RECONVERGENT B2, `(.L_x_708) ;  /* 0x0000012000027945 */ /* 0x000fe20003800200 */
[----:B------:R-:W-:-:S05]  /*03e0*/  VIADD R27, R27, 0x1 ;  /* 0x000000011b1b7836 */ /* 0x000fca0000000000 */
[----:B------:R-:W-:Y:S01]  /*03f0*/  ISETP.NE.AND P1, PT, R27, RZ, PT ;  /* 0x000000ff1b00720c */ /* 0x000fe20003f25270 */
[----:B--2---:R-:W0:Y:S01]  /*0400*/  MUFU.RCP64H R7, R15 ;  /* 0x0000000f00077308 */ /* 0x004e220000001800 */
[----:B---3--:R-:W-:Y:S01]  /*0410*/  FSETP.GEU.AND P2, PT, |R11|, 6.5827683646048100446e-37, PT ;  /* 0x036000000b00780b */ /* 0x008fe20003f4e200 */
[----:B0-----:R-:W-:-:S08]  /*0420*/  DFMA R12, -R14, R6, 1 ;  /* 0x3ff000000e0c742b */ /* 0x001fd00000000106 */
[----:B------:R-:W-:-:S08]  /*0430*/  DFMA R12, R12, R12, R12 ;  /* 0x0000000c0c0c722b */ /* 0x000fd0000000000c */
[----:B------:R-:W-:-:S08]  /*0440*/  DFMA R12, R6, R12, R6 ;  /* 0x0000000c060c722b */ /* 0x000fd00000000006 */
[----:B------:R-:W-:-:S08]  /*0450*/  DFMA R6, -R14, R12, 1 ;  /* 0x3ff000000e06742b */ /* 0x000fd0000000010c */
[----:B------:R-:W-:-:S08]  /*0460*/  DFMA R6, R12, R6, R12 ;  /* 0x000000060c06722b */ /* 0x000fd0000000000c */
[----:B------:R-:W-:-:S08]  /*0470*/  DMUL R30, R10, R6 ;  /* 0x000000060a1e7228 */ /* 0x000fd00000000000 */
[----:B------:R-:W-:-:S08]  /*0480*/  DFMA R12, -R14, R30, R10 ;  /* 0x0000001e0e0c722b */ /* 0x000fd0000000010a */
[----:B------:R-:W-:-:S10]  /*0490*/  DFMA R30, R6, R12, R30 ;  /* 0x0000000c061e722b */ /* 0x000fd4000000001e */
[----:B------:R-:W-:-:S05]  /*04a0*/  FFMA R0, RZ, R15, R31 ;  /* 0x0000000fff007223 */ /* 0x000fca000000001f */
[----:B------:R-:W-:-:S13]  /*04b0*/  FSETP.GT.AND P0, PT, |R0|, 1.469367938527859385e-39, PT ;  /* 0x001000000000780b */ /* 0x000fda0003f04200 */
[----:B------:R-:W-:Y:S05]  /*04c0*/  @P0 BRA P2, `(.L_x_709) ;  /* 0x0000000000080947 */ /* 0x000fea0001000000 */
[----:B------:R-:W-:-:S07]  /*04d0*/  MOV R4, 0x4f0 ;  /* 0x000004f000047802 */ /* 0x000fce0000000f00 */
[----:B------:R-:W-:Y:S05]  /*04e0*/  CALL.REL.NOINC `($__internal_0_$__cuda_sm20_div_rn_f64_full) ;  /* 0x0000000400a87944 */ /* 0x000fea0003c00000 */
.L_x_709:
[----:B------:R-:W-:Y:S05]  /*04f0*/  BSYNC.RECONVERGENT B2 ;  /* 0x0000000000027941 */ /* 0x000fea0003800200 */
.L_x_708:
[----:B------:R1:W-:Y:S01]  /*0500*/  STG.E.64 desc[UR6][R20.64], R30 ;  /* 0x0000001e14007986 */ /* 0x0003e2000c101b06 */
[C---:B------:R-:W-:Y:S02]  /*0510*/  IMAD.IADD R26, R3.reuse, 0x1, R26 ;  /* 0x00000001031a7824 */ /* 0x040fe400078e021a */
[----:B------:R-:W-:Y:S01]  /*0520*/  IMAD.IADD R25, R3, 0x1, R25 ;  /* 0x0000000103197824 */ /* 0x000fe200078e0219 */
[----:B------:R-:W-:Y:S06]  /*0530*/  @P1 BRA `(.L_x_710) ;  /* 0xfffffffc00941947 */ /* 0x000fec000383ffff */
[----:B------:R-:W-:Y:S05]  /*0540*/  BSYNC.RECONVERGENT B1 ;  /* 0x0000000000017941 */ /* 0x000fea0003800200 */
.L_x_707:
[----:B------:R-:W-:-:S07]  /*0550*/  VIADD R26, R26, 0x1 ;  /* 0x000000011a1a7836 */ /* 0x000fce0000000000 */
.L_x_706:
[----:B------:R-:W-:Y:S05]  /*0560*/  BSYNC.RECONVERGENT B0 ;  /* 0x0000000000007941 */ /* 0x000fea0003800200 */
.L_x_705:
[----:B------:R-:W0:Y:S01]  /*0570*/  LDC.64 R22, c[0x0][0x380] ;  /* 0x0000e000ff167b82 */ /* 0x000e220000000a00 */
[----:B------:R-:W-:Y:S01]  /*0580*/  ISETP.GE.U32.AND P0, PT, R5, 0x3, PT ;  /* 0x000000030500780c */ /* 0x000fe20003f06070 */
[----:B------:R-:W2:Y:S06]  /*0590*/  LDCU UR5, c[0x0][0x38c] ;  /* 0x00007180ff0577ac */ /* 0x000eac0008000800 */
[----:B-1----:R-:W1:Y:S06]  /*05a0*/  LDC.64 R20, c[0x0][0x388] ;  /* 0x0000e200ff147b82 */ /* 0x002e6c0000000a00 */
[----:B--2---:R-:W-:Y:S05]  /*05b0*/  @!P0 EXIT ;  /* 0x000000000000894d */ /* 0x004fea0003800000 */
.L_x_719:
[----:B------:R-:W2:Y:S01]  /*05c0*/  LDG.E.64 R14, desc[UR6][R8.64] ;  /* 0x00000006080e7981 */ /* 0x000ea2000c1e1b00 */
[----:B-1----:R-:W-:-:S04]  /*05d0*/  IMAD R29, R20, R21, R26 ;  /* 0x00000015141d7224 */ /* 0x002fc800078e021a */
[----:B0-----:R-:W-:-:S05]  /*05e0*/  IMAD.WIDE R28, R29, 0x8, R22 ;  /* 0x000000081d1c7825 */ /* 0x001fca00078e0216 */
[----:B------:R-:W3:Y:S01]  /*05f0*/  LDG.E.64 R10, desc[UR6][R28.64] ;  /* 0x000000061c0a7981 */ /* 0x000ee2000c1e1b00 */
[----:B------:R-:W-:Y:S01]  /*0600*/  IMAD.MOV.U32 R4, RZ, RZ, 0x1 ;  /* 0x00000001ff047424 */ /* 0x000fe200078e00ff */
[----:B------:R-:W-:Y:S01]  /*0610*/  BSSY.RECONVERGENT B0, `(.L_x_711) ;  /* 0x0000010000007945 */ /* 0x000fe20003800200 */
[----:B--2---:R-:W0:Y:S01]  /*0620*/  MUFU.RCP64H R5, R15 ;  /* 0x0000000f00057308 */ /* 0x004e220000001800 */
[----:B---3--:R-:W-:-:S03]  /*0630*/  FSETP.GEU.AND P1, PT, |R11|, 6.5827683646048100446e-37, PT ;  /* 0x036000000b00780b */ /* 0x008fc60003f2e200 */
        /* <DEDUP_REMOVED lines=13> */
.L_x_712:
[----:B------:R-:W-:Y:S05]  /*0710*/  BSYNC.RECONVERGENT B0 ;  /* 0x0000000000007941 */ /* 0x000fea0003800200 */
.L_x_711:
[----:B------:R0:W-:Y:S04]  /*0720*/  STG.E.64 desc[UR6][R28.64], R30 ;  /* 0x0000001e1c007986 */ /* 0x0001e8000c101b06 */
[----:B------:R-:W2:Y:S01]  /*0730*/  LDG.E.64 R14, desc[UR6][R8.64] ;  /* 0x00000006080e7981 */ /* 0x000ea2000c1e1b00 */
        /* <DEDUP_REMOVED lines=19> */
.L_x_714:
[----:B------:R-:W-:Y:S05]  /*0870*/  BSYNC.RECONVERGENT B0 ;  /* 0x0000000000007941 */ /* 0x000fea0003800200 */
.L_x_713:
        /* <DEDUP_REMOVED lines=21> */
.L_x_716:
[----:B------:R-:W-:Y:S05]  /*09d0*/  BSYNC.RECONVERGENT B0 ;  /* 0x0000000000007941 */ /* 0x000fea0003800200 */
.L_x_715:
        /* <DEDUP_REMOVED lines=21> */
.L_x_718:
[----:B------:R-:W-:Y:S05]  /*0b30*/  BSYNC.RECONVERGENT B0 ;  /* 0x0000000000007941 */ /* 0x000fea0003800200 */
.L_x_717:
[----:B------:R2:W-:Y:S01]  /*0b40*/  STG.E.64 desc[UR6][R28.64], R30 ;  /* 0x0000001e1c007986 */ /* 0x0005e2000c101b06 */
[----:B------:R-:W-:-:S05]  /*0b50*/  IMAD R26, R3, 0x4, R26 ;  /* 0x00000004031a7824 */ /* 0x000fca00078e021a */
[----:B------:R-:W-:-:S13]  /*0b60*/  ISETP.GE.AND P0, PT, R26, UR5, PT ;  /* 0x000000051a007c0c */ /* 0x000fda000bf06270 */
[----:B--2---:R-:W-:Y:S05]  /*0b70*/  @!P0 BRA `(.L_x_719) ;  /* 0xfffffff800908947 */ /* 0x004fea000383ffff */
[----:B------:R-:W-:Y:S05]  /*0b80*/  EXIT ;  /* 0x000000000000794d */ /* 0x000fea0003800000 */
        .weak           $__internal_0_$__cuda_sm20_div_rn_f64_full
        .type           $__internal_0_$__cuda_sm20_div_rn_f64_full,@function
        .size           $__internal_0_$__cuda_sm20_div_rn_f64_full,(.L_x_728 - $__internal_0_$__cuda_sm20_div_rn_f64_full)
$__internal_0_$__cuda_sm20_div_rn_f64_full:
[----:B------:R-:W-:Y:S01]  /*0b90*/  FSETP.GEU.AND P3, PT, |R11|, 1.469367938527859385e-39, PT ;  /* 0x001000000b00780b */ /* 0x000fe20003f6e200 */
[----:B------:R-:W-:Y:S01]  /*0ba0*/  IMAD.MOV.U32 R2, RZ, RZ, 0x1ca00000 ;  /* 0x1ca00000ff027424 */ /* 0x000fe200078e00ff */
[C---:B------:R-:W-:Y:S01]  /*0bb0*/  FSETP.GEU.AND P0, PT, |R15|.reuse, 1.469367938527859385e-39, PT ;  /* 0x001000000f00780b */ /* 0x040fe20003f0e200 */
[----:B------:R-:W-:Y:S01]  /*0bc0*/  IMAD.MOV.U32 R16, RZ, RZ, R10 ;  /* 0x000000ffff107224 */ /* 0x000fe200078e000a */
[----:B------:R-:W-:Y:S01]  /*0bd0*/  LOP3.LUT R12, R15, 0x800fffff, RZ, 0xc0, !PT ;  /* 0x800fffff0f0c7812 */ /* 0x000fe200078ec0ff */
[----:B------:R-:W-:Y:S01]  /*0be0*/  IMAD.MOV.U32 R30, RZ, RZ, 0x1 ;  /* 0x00000001ff1e7424 */ /* 0x000fe200078e00ff */
[----:B------:R-:W-:Y:S01]  /*0bf0*/  LOP3.LUT R6, R11, 0x7ff00000, RZ, 0xc0, !PT ;  /* 0x7ff000000b067812 */ /* 0x000fe200078ec0ff */
[----:B------:R-:W-:Y:S01]  /*0c00*/  BSSY.RECONVERGENT B3, `(.L_x_720) ;  /* 0x0000050000037945 */ /* 0x000fe20003800200 */
[----:B------:R-:W-:Y:S01]  /*0c10*/  LOP3.LUT R13, R12, 0x3ff00000, RZ, 0xfc, !PT ;  /* 0x3ff000000c0d7812 */ /* 0x000fe200078efcff */
[----:B------:R-:W-:Y:S01]  /*0c20*/  IMAD.MOV.U32 R12, RZ, RZ, R14 ;  /* 0x000000ffff0c7224 */ /* 0x000fe200078e000e */
[----:B------:R-:W-:-:S03]  /*0c30*/  LOP3.LUT R7, R15, 0x7ff00000, RZ, 0xc0, !PT ;  /* 0x7ff000000f077812 */ /* 0x000fc600078ec0ff */
[----:B------:R-:W-:Y:S01]  /*0c40*/  @!P3 LOP3.LUT R17, R15, 0x7ff00000, RZ, 0xc0, !PT ;  /* 0x7ff000000f11b812 */ /* 0x000fe200078ec0ff */
[----:B------:R-:W-:Y:S01]  /*0c50*/  @!P3 IMAD.MOV.U32 R18, RZ, RZ, RZ ;  /* 0x000000ffff12b224 */ /* 0x000fe200078e00ff */
[----:B------:R-:W-:Y:S01]  /*0c60*/  @!P0 DMUL R12, R14, 8.98846567431157953865e+307 ;  /* 0x7fe000000e0c8828 */ /* 0x000fe20000000000 */
[C---:B------:R-:W-:Y:S02]  /*0c70*/  ISETP.GE.U32.AND P2, PT, R6.reuse, R7, PT ;  /* 0x000000070600720c */ /* 0x040fe40003f46070 */
[----:B------:R-:W-:Y:S02]  /*0c80*/  @!P3 ISETP.GE.U32.AND P4, PT, R6, R17, PT ;  /* 0x000000110600b20c */ /* 0x000fe40003f86070 */
[C---:B------:R-:W-:Y:S01]  /*0c90*/  SEL R17, R2.reuse, 0x63400000, !P2 ;  /* 0x6340000002117807 */ /* 0x040fe20005000000 */
[----:B------:R-:W0:Y:S01]  /*0ca0*/  MUFU.RCP64H R31, R13 ;  /* 0x0000000d001f7308 */ /* 0x000e220000001800 */
[----:B------:R-:W-:Y:S02]  /*0cb0*/  @!P3 SEL R19, R2, 0x63400000, !P4 ;  /* 0x634000000213b807 */ /* 0x000fe40006000000 */
[----:B------:R-:W-:-:S02]  /*0cc0*/  LOP3.LUT R17, R17, 0x800fffff, R11, 0xf8, !PT ;  /* 0x800fffff11117812 */ /* 0x000fc400078ef80b */
[----:B------:R-:W-:Y:S02]  /*0cd0*/  @!P3 LOP3.LUT R0, R19, 0x80000000, R11, 0xf8, !PT ;  /* 0x800000001300b812 */ /* 0x000fe400078ef80b */
[----:B------:R-:W-:Y:S02]  /*0ce0*/  @!P0 LOP3.LUT R7, R13, 0x7ff00000, RZ, 0xc0, !PT ;  /* 0x7ff000000d078812 */ /* 0x000fe400078ec0ff */
[----:B------:R-:W-:Y:S01]  /*0cf0*/  @!P3 LOP3.LUT R19, R0, 0x100000, RZ, 0xfc, !PT ;  /* 0x001000000013b812 */ /* 0x000fe200078efcff */
[----:B------:R-:W-:-:S05]  /*0d00*/  IMAD.MOV.U32 R0, RZ, RZ, R6 ;  /* 0x000000ffff007224 */ /* 0x000fca00078e0006 */
[----:B------:R-:W-:Y:S02]  /*0d10*/  @!P3 DFMA R16, R16, 2, -R18 ;  /* 0x400000001010b82b */ /* 0x000fe40000000812 */
[----:B0-----:R-:W-:-:S08]  /*0d20*/  DFMA R18, R30, -R12, 1 ;  /* 0x3ff000001e12742b */ /* 0x001fd0000000080c */
[----:B------:R-:W-:Y:S01]  /*0d30*/  DFMA R18, R18, R18, R18 ;  /* 0x000000121212722b */ /* 0x000fe20000000012 */
[----:B------:R-:W-:-:S05]  /*0d40*/  @!P3 LOP3.LUT R0, R17, 0x7ff00000, RZ, 0xc0, !PT ;  /* 0x7ff000001100b812 */ /* 0x000fca00078ec0ff */
[----:B------:R-:W-:Y:S02]  /*0d50*/  VIADD R24, R0, 0xffffffff ;  /* 0xffffffff00187836 */ /* 0x000fe40000000000 */
[----:B------:R-:W-:-:S03]  /*0d60*/  DFMA R30, R30, R18, R30 ;  /* 0x000000121e1e722b */ /* 0x000fc6000000001e */
[----:B------:R-:W-:Y:S01]  /*0d70*/  ISETP.GT.U32.AND P0, PT, R24, 0x7feffffe, PT ;  /* 0x7feffffe1800780c */ /* 0x000fe20003f04070 */
[----:B------:R-:W-:-:S04]  /*0d80*/  VIADD R24, R7, 0xffffffff ;  /* 0xffffffff07187836 */ /* 0x000fc80000000000 */
[----:B------:R-:W-:Y:S01]  /*0d90*/  DFMA R32, R30, -R12, 1 ;  /* 0x3ff000001e20742b */ /* 0x000fe2000000080c */
[----:B------:R-:W-:-:S07]  /*0da0*/  ISETP.GT.U32.OR P0, PT, R24, 0x7feffffe, P0 ;  /* 0x7feffffe1800780c */ /* 0x000fce0000704470 */
[----:B------:R-:W-:-:S08]  /*0db0*/  DFMA R32, R30, R32, R30 ;  /* 0x000000201e20722b */ /* 0x000fd0000000001e */
[----:B------:R-:W-:-:S08]  /*0dc0*/  DMUL R30, R32, R16 ;  /* 0x00000010201e7228 */ /* 0x000fd00000000000 */
[----:B------:R-:W-:-:S08]  /*0dd0*/  DFMA R18, R30, -R12, R16 ;  /* 0x8000000c1e12722b */ /* 0x000fd00000000010 */
[----:B------:R-:W-:Y:S01]  /*0de0*/  DFMA R18, R32, R18, R30 ;  /* 0x000000122012722b */ /* 0x000fe2000000001e */
[----:B------:R-:W-:Y:S10]  /*0df0*/  @P0 BRA `(.L_x_721) ;  /* 0x00000000006c0947 */ /* 0x000ff40003800000 */
[----:B------:R-:W-:-:S04]  /*0e00*/  LOP3.LUT R7, R15, 0x7ff00000, RZ, 0xc0, !PT ;  /* 0x7ff000000f077812 */ /* 0x000fc800078ec0ff */
[CC--:B------:R-:W-:Y:S02]  /*0e10*/  VIADDMNMX R0, R6.reuse, -R7.reuse, 0xb9600000, !PT ;  /* 0xb960000006007446 */ /* 0x0c0fe40007800907 */
[----:B------:R-:W-:Y:S01]  /*0e20*/  ISETP.GE.U32.AND P0, PT, R6, R7, PT ;  /* 0x000000070600720c */ /* 0x000fe20003f06070 */
[----:B------:R-:W-:Y:S01]  /*0e30*/  IMAD.MOV.U32 R6, RZ, RZ, RZ ;  /* 0x000000ffff067224 */ /* 0x000fe200078e00ff */
[----:B------:R-:W-:Y:S02]  /*0e40*/  VIMNMX R0, PT, PT, R0, 0x46a00000, PT ;  /* 0x46a0000000007848 */ /* 0x000fe40003fe0100 */
[----:B------:R-:W-:-:S05]  /*0e50*/  SEL R7, R2, 0x63400000, !P0 ;  /* 0x6340000002077807 */ /* 0x000fca0004000000 */
[----:B------:R-:W-:-:S04]  /*0e60*/  IMAD.IADD R0, R0, 0x1, -R7 ;  /* 0x0000000100007824 */ /* 0x000fc800078e0a07 */
[----:B------:R-:W-:-:S06]  /*0e70*/  VIADD R7, R0, 0x7fe00000 ;  /* 0x7fe0000000077836 */ /* 0x000fcc0000000000 */
[----:B------:R-:W-:-:S10]  /*0e80*/  DMUL R30, R18, R6 ;  /* 0x00000006121e7228 */ /* 0x000fd40000000000 */
[----:B------:R-:W-:-:S13]  /*0e90*/  FSETP.GTU.AND P0, PT, |R31|, 1.469367938527859385e-39, PT ;  /* 0x001000001f00780b */ /* 0x000fda0003f0c200 */
[----:B------:R-:W-:Y:S05]  /*0ea0*/  @P0 BRA `(.L_x_722) ;  /* 0x0000000000940947 */ /* 0x000fea0003800000 */
[----:B------:R-:W-:Y:S01]  /*0eb0*/  DFMA R12, R18, -R12, R16 ;  /* 0x8000000c120c722b */ /* 0x000fe20000000010 */
[----:B------:R-:W-:-:S09]  /*0ec0*/  IMAD.MOV.U32 R10, RZ, RZ, RZ ;  /* 0x000000ffff0a7224 */ /* 0x000fd200078e00ff */
[C---:B------:R-:W-:Y:S02]  /*0ed0*/  FSETP.NEU.AND P0, PT, R13.reuse, RZ, PT ;  /* 0x000000ff0d00720b */ /* 0x040fe40003f0d000 */
[----:B------:R-:W-:-:S04]  /*0ee0*/  LOP3.LUT R14, R13, 0x80000000, R15, 0x48, !PT ;  /* 0x800000000d0e7812 */ /* 0x000fc800078e480f */
[----:B------:R-:W-:-:S07]  /*0ef0*/  LOP3.LUT R11, R14, R7, RZ, 0xfc, !PT ;  /* 0x000000070e0b7212 */ /* 0x000fce00078efcff */
[----:B------:R-:W-:Y:S05]  /*0f00*/  @!P0 BRA `(.L_x_722) ;  /* 0x00000000007c8947 */ /* 0x000fea0003800000 */
[----:B------:R-:W-:Y:S01]  /*0f10*/  IMAD.MOV R7, RZ, RZ, -R0 ;  /* 0x000000ffff077224 */ /* 0x000fe200078e0a00 */
[----:B------:R-:W-:Y:S01]  /*0f20*/  IADD3 R0, PT, PT, -R0, -0x43300000, RZ ;  /* 0xbcd0000000007810 */ /* 0x000fe20007ffe1ff */
[----:B------:R-:W-:-:S06]  /*0f30*/  IMAD.MOV.U32 R6, RZ, RZ, RZ ;  /* 0x000000ffff067224 */ /* 0x000fcc00078e00ff */
[----:B------:R-:W-:Y:S02]  /*0f40*/  DFMA R6, R30, -R6, R18 ;  /* 0x800000061e06722b */ /* 0x000fe40000000012 */
[----:B------:R-:W-:-:S08]  /*0f50*/  DMUL.RP R18, R18, R10 ;  /* 0x0000000a12127228 */ /* 0x000fd00000008000 */
[----:B------:R-:W-:Y:S02]  /*0f60*/  FSETP.NEU.AND P0, PT, |R7|, R0, PT ;  /* 0x000000000700720b */ /* 0x000fe40003f0d200 */
[----:B------:R-:W-:Y:S02]  /*0f70*/  LOP3.LUT R7, R19, R14, RZ, 0x3c, !PT ;  /* 0x0000000e13077212 */ /* 0x000fe400078e3cff */
[----:B------:R-:W-:Y:S02]  /*0f80*/  FSEL R30, R18, R30, !P0 ;  /* 0x0000001e121e7208 */ /* 0x000fe40004000000 */
[----:B------:R-:W-:Y:S01]  /*0f90*/  FSEL R31, R7, R31, !P0 ;  /* 0x0000001f071f7208 */ /* 0x000fe20004000000 */
[----:B------:R-:W-:Y:S06]  /*0fa0*/  BRA `(.L_x_722) ;  /* 0x0000000000547947 */ /* 0x000fec0003800000 */
.L_x_721:
[----:B------:R-:W-:-:S14]  /*0fb0*/  DSETP.NAN.AND P0, PT, R10, R10, PT ;  /* 0x0000000a0a00722a */ /* 0x000fdc0003f08000 */
[----:B------:R-:W-:Y:S05]  /*0fc0*/  @P0 BRA `(.L_x_723) ;  /* 0x0000000000440947 */ /* 0x000fea0003800000 */
[----:B------:R-:W-:-:S14]  /*0fd0*/  DSETP.NAN.AND P0, PT, R14, R14, PT ;  /* 0x0000000e0e00722a */ /* 0x000fdc0003f08000 */
[----:B------:R-:W-:Y:S05]  /*0fe0*/  @P0 BRA `(.L_x_724) ;  /* 0x0000000000300947 */ /* 0x000fea0003800000 */
[----:B------:R-:W-:Y:S01]  /*0ff0*/  ISETP.NE.AND P0, PT, R0, R7, PT ;  /* 0x000000070000720c */ /* 0x000fe20003f05270 */
[----:B------:R-:W-:Y:S02]  /*1000*/  IMAD.MOV.U32 R30, RZ, RZ, 0x0 ;  /* 0x00000000ff1e7424 */ /* 0x000fe400078e00ff */
[----:B------:R-:W-:-:S10]  /*1010*/  IMAD.MOV.U32 R31, RZ, RZ, -0x80000 ;  /* 0xfff80000ff1f7424 */ /* 0x000fd400078e00ff */
[----:B------:R-:W-:Y:S05]  /*1020*/  @!P0 BRA `(.L_x_722) ;  /* 0x0000000000348947 */ /* 0x000fea0003800000 */
[----:B------:R-:W-:Y:S02]  /*1030*/  ISETP.NE.AND P0, PT, R0, 0x7ff00000, PT ;  /* 0x7ff000000000780c */ /* 0x000fe40003f05270 */
[----:B------:R-:W-:Y:S02]  /*1040*/  LOP3.LUT R31, R11, 0x80000000, R15, 0x48, !PT ;  /* 0x800000000b1f7812 */ /* 0x000fe400078e480f */
[----:B------:R-:W-:-:S13]  /*1050*/  ISETP.EQ.OR P0, PT, R7, RZ, !P0 ;  /* 0x000000ff0700720c */ /* 0x000fda0004702670 */
[----:B------:R-:W-:Y:S01]  /*1060*/  @P0 LOP3.LUT R0, R31, 0x7ff00000, RZ, 0xfc, !PT ;  /* 0x7ff000001f000812 */ /* 0x000fe200078efcff */
[----:B------:R-:W-:Y:S02]  /*1070*/  @!P0 IMAD.MOV.U32 R30, RZ, RZ, RZ ;  /* 0x000000ffff1e8224 */ /* 0x000fe400078e00ff */
[----:B------:R-:W-:Y:S02]  /*1080*/  @P0 IMAD.MOV.U32 R30, RZ, RZ, RZ ;  /* 0x000000ffff1e0224 */ /* 0x000fe400078e00ff */
[----:B------:R-:W-:Y:S01]  /*1090*/  @P0 IMAD.MOV.U32 R31, RZ, RZ, R0 ;  /* 0x000000ffff1f0224 */ /* 0x000fe200078e0000 */
[----:B------:R-:W-:Y:S06]  /*10a0*/  BRA `(.L_x_722) ;  /* 0x0000000000147947 */ /* 0x000fec0003800000 */
.L_x_724:
[----:B------:R-:W-:Y:S01]  /*10b0*/  LOP3.LUT R31, R15, 0x80000, RZ, 0xfc, !PT ;  /* 0x000800000f1f7812 */ /* 0x000fe200078efcff */
[----:B------:R-:W-:Y:S01]  /*10c0*/  IMAD.MOV.U32 R30, RZ, RZ, R14 ;  /* 0x000000ffff1e7224 */ /* 0x000fe200078e000e */
[----:B------:R-:W-:Y:S06]  /*10d0*/  BRA `(.L_x_722) ;  /* 0x0000000000087947 */ /* 0x000fec0003800000 */
.L_x_723:
[----:B------:R-:W-:Y:S01]  /*10e0*/  LOP3.LUT R31, R11, 0x80000, RZ, 0xfc, !PT ;  /* 0x000800000b1f7812 */ /* 0x000fe200078efcff */
[----:B------:R-:W-:-:S07]  /*10f0*/  IMAD.MOV.U32 R30, RZ, RZ, R10 ;  /* 0x000000ffff1e7224 */ /* 0x000fce00078e000a */
.L_x_722:
[----:B------:R-:W-:Y:S05]  /*1100*/  BSYNC.RECONVERGENT B3 ;  /* 0x0000000000037941 */ /* 0x000fea0003800200 */
.L_x_720:
[----:B------:R-:W-:Y:S02]  /*1110*/  IMAD.MOV.U32 R6, RZ, RZ, R4 ;  /* 0x000000ffff067224 */ /* 0x000fe400078e0004 */
[----:B------:R-:W-:-:S04]  /*1120*/  IMAD.MOV.U32 R7, RZ, RZ, 0x0 ;  /* 0x00000000ff077424 */ /* 0x000fc800078e00ff */
[----:B------:R-:W-:Y:S05]  /*1130*/  RET.REL.NODEC R6 `(_Z5LUP_NPdii) ;  /* 0xffffffec06b07950 */ /* 0x000fea0003c3ffff */
.L_x_725:
        /* <DEDUP_REMOVED lines=12> */
.L_x_728:


//--------------------- .text._Z8LUP_swapPdiii    --------------------------
	.section	.text._Z8LUP_swapPdiii,"ax",@progbits
	.align	128
        .global         _Z8LUP_swapPdiii
        .type           _Z8LUP_swapPdiii,@function
        .size           _Z8LUP_swapPdiii,(.L_x_740 - _Z8LUP_swapPdiii)
        .other          _Z8LUP_swapPdiii,@"STO_CUDA_ENTRY STV_DEFAULT"
_Z8LUP_swapPdiii:
.text._Z8LUP_swapPdiii:
[----:B------:R-:W-:Y:S01]  /*0000*/  LDC R1, c[0x0][0x37c] ;  /* 0x0000df00ff017b82 */ /* 0x000fe20000000800 */
[----:B------:R-:W0:Y:S01]  /*0010*/  S2R R0, SR_CTAID.X ;  /* 0x0000000000007919 */ /* 0x000e220000002500 */
[----:B------:R-:W0:Y:S01]  /*0020*/  LDCU UR4, c[0x0][0x360] ;  /* 0x00006c00ff0477ac */ /* 0x000e220008000800 */
[----:B------:R-:W0:Y:S01]  /*0030*/  S2R R3, SR_TID.X ;  /* 0x0000000000037919 */ /* 0x000e220000002100 */
[----:B------:R-:W1:Y:S01]  /*0040*/  LDCU UR8, c[0x0][0x38c] ;  /* 0x00007180ff0877ac */ /* 0x000e620008000800 */
[----:B0-----:R-:W-:-:S05]  /*0050*/  IMAD R0, R0, UR4, R3 ;  /* 0x0000000400007c24 */ /* 0x001fca000f8e0203 */
[----:B-1----:R-:W-:-:S13]  /*0060*/  ISETP.GE.AND P0, PT, R0, UR8, PT ;  /* 0x0000000800007c0c */ /* 0x002fda000bf06270 */
[----:B------:R-:W-:Y:S05]  /*0070*/  @P0 EXIT ;  /* 0x000000000000094d */ /* 0x000fea0003800000 */
[----:B------:R-:W0:Y:S01]  /*0080*/  LDC R13, c[0x0][0x390] ;  /* 0x0000e400ff0d7b82 */ /* 0x000e220000000800 */
[----:B------:R-:W1:Y:S01]  /*0090*/  LDCU UR5, c[0x0][0x370] ;  /* 0x00006e00ff0577ac */ /* 0x000e620008000800 */
[----:B------:R-:W2:Y:S06]  /*00a0*/  LDCU.64 UR6, c[0x0][0x358] ;  /* 0x00006b00ff0677ac */ /* 0x000eac0008000a00 */
[----:B------:R-:W3:Y:S08]  /*00b0*/  LDC R15, c[0x0][0x388] ;  /* 0x0000e200ff0f7b82 */ /* 0x000ef00000000800 */
[----:B------:R-:W4:Y:S01]  /*00c0*/  LDC.64 R10, c[0x0][0x380] ;  /* 0x0000e000ff0a7b82 */ /* 0x000f220000000a00 */
[----:B-1----:R-:W-:-:S12]  /*00d0*/  UIMAD UR4, UR4, UR5, URZ ;  /* 0x00000005040472a4 */ /* 0x002fd8000f8e02ff */
.L_x_726:
[C---:B-1-3--:R-:W-:Y:S02]  /*00e0*/  IMAD R7, R0.reuse, UR8, R15 ;  /* 0x0000000800077c24 */ /* 0x04afe4000f8e020f */
[----:B0-----:R-:W-:Y:S02]  /*00f0*/  IMAD R3, R0, UR8, R13 ;  /* 0x0000000800037c24 */ /* 0x001fe4000f8e020d */
[----:B----4-:R-:W-:-:S04]  /*0100*/  IMAD.WIDE R6, R7, 0x8, R10 ;  /* 0x0000000807067825 */ /* 0x010fc800078e020a */
[----:B------:R-:W-:Y:S01]  /*0110*/  IMAD.WIDE R2, R3, 0x8, R10 ;  /* 0x0000000803027825 */ /* 0x000fe200078e020a */
[----:B--2---:R-:W2:Y:S04]  /*0120*/  LDG.E.64 R8, desc[UR6][R6.64] ;  /* 0x0000000606087981 */ /* 0x004ea8000c1e1b00 */
[----:B------:R-:W3:Y:S01]  /*0130*/  LDG.E.64 R4, desc[UR6][R2.64] ;  /* 0x0000000602047981 */ /* 0x000ee2000c1e1b00 */
[----:B------:R-:W-:-:S04]  /*0140*/  IADD3 R0, PT, PT, R0, UR4, RZ ;  /* 0x0000000400007c10 */ /* 0x000fc8000fffe0ff */
[----:B------:R-:W-:Y:S01]  /*0150*/  ISETP.GE.AND P0, PT, R0, UR8, PT ;  /* 0x0000000800007c0c */ /* 0x000fe2000bf06270 */
[----:B--2---:R1:W-:Y:S04]  /*0160*/  STG.E.64 desc[UR6][R2.64], R8 ;  /* 0x0000000802007986 */ /* 0x0043e8000c101b06 */
[----:B---3--:R1:W-:Y:S08]  /*0170*/  STG.E.64 desc[UR6][R6.64], R4 ;  /* 0x0000000406007986 */ /* 0x0083f0000c101b06 */
[----:B------:R-:W-:Y:S05]  /*0180*/  @!P0 BRA `(.L_x_726) ;  /* 0xfffffffc00d48947 */ /* 0x000fea000383ffff */
[----:B------:R-:W-:Y:S05]  /*0190*/  EXIT ;  /* 0x000000000000794d */ /* 0x000fea0003800000 */
.L_x_727:
        /* <DEDUP_REMOVED lines=14> */
.L_x_740:


//--------------------- .nv.shared._ZN3cub18CUB_300001_SM_10006detail11EmptyKernelIvEEvv --------------------------
	.section	.nv.shared._ZN3cub18CUB_300001_SM_10006detail11EmptyKernelIvEEvv,"aw",@nobits
	.sectionflags	@""
	.align	16
	.zero		1024


//--------------------- .nv.shared.reserved.0     --------------------------
	.section	.nv.shared.reserved.0,"aw",@nobits
	.weak		__nv_reservedSMEM_offset_0_alias
	.size		__nv_reservedSMEM_offset_0_alias, 0, 64
	.other		__nv_reservedSMEM_offset_0_alias,@"STO_CUDA_RESERVED_SHARED STV_DEFAULT"
__nv_reservedSMEM_offset_0_alias:
	.zero		0
	.zero		64


//--------------------- .nv.global                --------------------------
	.section	.nv.global,"aw",@nobits
.nv.global:
	.type		_ZN34_INTERNAL_5eb6b91b_4_k_cu_6a07592b6thrust24THRUST_300001_SM_1000_NS12placeholders2_8E,@object
	.size		_ZN34_INTERNAL_5eb6b91b_4_k_cu_6a07592b6thrust24THRUST_300001_SM_1000_NS12placeholders2_8E,(_ZN34_INTERNAL_5eb6b91b_4_k_cu_6a07592b4cuda3std3__436_GLOBAL__N__5eb6b91b_4_k_cu_6a07592b6ignoreE - _ZN34_INTERNAL_5eb6b91b_4_k_cu_6a07592b6thrust24THRUST_300001_SM_1000_NS12placeholders2_8E)
_ZN34_INTERNAL_5eb6b91b_4_k_cu_6a07592b6thrust24THRUST_300001_SM_1000_NS12placeholders2_8E:
	.zero		1
	.type		_ZN34_INTERNAL_5eb6b91b_4_k_cu_6a07592b4cuda3std3__436_GLOBAL__N__5eb6b91b_4_k_cu_6a07592b6ignoreE,@object
	.size		_ZN34_INTERNAL_5eb6b91b_4_k_cu_6a07592b4cuda3std3__436_GLOBAL__N__5eb6b91b_4_k_cu_6a07592b6ignoreE,(_ZN34_INTERNAL_5eb6b91b_4_k_cu_6a07592b4cuda3std6ranges3__45__cpo4dataE - _ZN34_INTERNAL_5eb6b91b_4_k_cu_6a07592b4cuda3std3__436_GLOBAL__N__5eb6b91b_4_k_cu_6a07592b6ignoreE)
_ZN34_INTERNAL_5eb6b91b_4_k_cu_6a07592b4cuda3std3__436_GLOBAL__N__5eb6b91b_4_k_cu_6a07592b6ignoreE:
	.zero		1
	.type		_ZN34_INTERNAL_5eb6b91b_4_k_cu_6a07592b4cuda3std6ranges3__45__cpo4dataE,@object
	.size		_ZN34_INTERNAL_5eb6b91b_4_k_cu_6a07592b4cuda3std6ranges3__45__cpo4dataE,(_ZN34_INTERNAL_5eb6b91b_4_k_cu_6a07592b6thrust24THRUST_300001_SM_1000_NS6system3cpp3parE - _ZN34_INTERNAL_5eb6b91b_4_k_cu_6a07592b4cuda3std6ranges3__45__cpo4dataE)
_ZN34_INTERNAL_5eb6b91b_4_k_cu_6a07592b4cuda3std6ranges3__45__cpo4dataE:
	.zero		1
	.type		_ZN34_INTERNAL_5eb6b91b_4_k_cu_6a07592b6thrust24THRUST_300001_SM_1000_NS6system3cpp3parE,@object
	.size		_ZN34_INTERNAL_5eb6b91b_4_k_cu_6a07592b6thrust24THRUST_300001_SM_1000_NS6system3cpp3parE,(_ZN34_INTERNAL_5eb6b91b_4_k_cu_6a07592b4cuda3std3__45__cpo5beginE - _ZN34_INTERNAL_5eb6b91b_4_k_cu_6a07592b6thrust24THRUST_300001_SM_1000_NS6system3cpp3parE)
_ZN34_INTERNAL_5eb6b91b_4_k_cu_6a07592b6thrust24THRUST_300001_SM_1000_NS6system3cpp3parE:
	.zero		1
	.type		_ZN34_INTERNAL_5eb6b91b_4_k_cu_6a07592b4cuda3std3__45__cpo5beginE,@object
	.size		_ZN34_INTERNAL_5eb6b91b_4_k_cu_6a07592b4cuda3std3__45__cpo5beginE,(_ZN34_INTERNAL_5eb6b91b_4_k_cu_6a07592b4cuda3std6ranges3__45__cpo5beginE - _ZN34_INTERNAL_5eb6b91b_4_k_cu_6a07592b4cuda3std3__45__cpo5beginE)
_ZN34_INTERNAL_5eb6b91b_4_k_cu_6a07592b4cuda3std3__45__cpo5beginE:
	.zero		1
	.type		_ZN34_INTERNAL_5eb6b91b_4_k_cu_6a07592b4cuda3std6ranges3__45__cpo5beginE,@object
	.size		_ZN34_INTERNAL_5eb6b91b_4_k_cu_6a07592b4cuda3std6ranges3__45__cpo5beginE,(_ZN34_INTERNAL_5eb6b91b_4_k_cu_6a07592b6thrust24THRUST_300001_SM_1000_NS6deviceE - _ZN34_INTERNAL_5eb6b91b_4_k_cu_6a07592b4cuda3std6ranges3__45__cpo5beginE)
_ZN34_INTERNAL_5eb6b91b_4_k_cu_6a07592b4cuda3std6ranges3__45__cpo5beginE:
	.zero		1
	.type		_ZN34_INTERNAL_5eb6b91b_4_k_cu_6a07592b6thrust24THRUST_300001_SM_1000_NS6deviceE,@object
	.size		_ZN34_INTERNAL_5eb6b91b_4_k_cu_6a07592b6thrust24THRUST_300001_SM_1000_NS6deviceE,(_ZN34_INTERNAL_5eb6b91b_4_k_cu_6a07592b4cuda3std3__47nulloptE - _ZN34_INTERNAL_5eb6b91b_4_k_cu_6a07592b6thrust24THRUST_300001_SM_1000_NS6deviceE)
_ZN34_INTERNAL_5eb6b91b_4_k_cu_6a07592b6thrust24THRUST_300001_SM_1000_NS6deviceE:
	.zero		1
	.type		_ZN34_INTERNAL_5eb6b91b_4_k_cu_6a07592b4cuda3std3__47nulloptE,@object
	.size		_ZN34_INTERNAL_5eb6b91b_4_k_cu_6a07592b4cuda3std3__47nulloptE,(_ZN34_INTERNAL_5eb6b91b_4_k_cu_6a07592b4cuda3std6ranges3__45__cpo8distanceE - _ZN34_INTERNAL_5eb6b91b_4_k_cu_6a07592b4cuda3std3__47nulloptE)
_ZN34_INTERNAL_5eb6b91b_4_k_cu_6a07592b4cuda3std3__47nulloptE:
	.zero		1
	.type		_ZN34_INTERNAL_5eb6b91b_4_k_cu_6a07592b4cuda3std6ranges3__45__cpo8distanceE,@object
	.size		_ZN34_INTERNAL_5eb6b91b_4_k_cu_6a07592b4cuda3std6ranges3__45__cpo8distanceE,(_ZN34_INTERNAL_5eb6b91b_4_k_cu_6a07592b6thrust24THRUST_300001_SM_1000_NS12placeholders2_4E - _ZN34_INTERNAL_5eb6b91b_4_k_cu_6a07592b4cuda3std6ranges3__45__cpo8distanceE)
_ZN34_INTERNAL_5eb6b91b_4_k_cu_6a07592b4cuda3std6ranges3__45__cpo8distanceE:
	.zero		1
	.type		_ZN34_INTERNAL_5eb6b91b_4_k_cu_6a07592b6thrust24THRUST_300001_SM_1000_NS12placeholders2_4E,@object
	.size		_ZN34_INTERNAL_5eb6b91b_4_k_cu_6a07592b6thrust24THRUST_300001_SM_1000_NS12placeholders2_4E,(_ZN34_INTERNAL_5eb6b91b_4_k_cu_6a07592b4cuda3std3__45__cpo6rbeginE - _ZN34_INTERNAL_5eb6b91b_4_k_cu_6a07592b6thrust24THRUST_300001_SM_1000_NS12placeholders2_4E)
_ZN34_INTERNAL_5eb6b91b_4_k_cu_6a07592b6thrust24THRUST_300001_SM_1000_NS12placeholders2_4E:
	.zero		1
	.type		_ZN34_INTERNAL_5eb6b91b_4_k_cu_6a07592b4cuda3std3__45__cpo6rbeginE,@object
	.size		_ZN34_INTERNAL_5eb6b91b_4_k_cu_6a07592b4cuda3std3__45__cpo6rbeginE,(_ZN34_INTERNAL_5eb6b91b_4_k_cu_6a07592b4cuda3std6ranges3__45__cpo7advanceE - _ZN34_INTERNAL_5eb6b91b_4_k_cu_6a07592b4cuda3std3__45__cpo6rbeginE)
_ZN34_INTERNAL_5eb6b91b_4_k_cu_6a07592b4cuda3std3__45__cpo6rbeginE:
	.zero		1
	.type		_ZN34_INTERNAL_5eb6b91b_4_k_cu_6a07592b4cuda3std6ranges3__45__cpo7advanceE,@object
	.size		_ZN34_INTERNAL_5eb6b91b_4_k_cu_6a07592b4cuda3std6ranges3__45__cpo7advanceE,(_ZN34_INTERNAL_5eb6b91b_4_k_cu_6a07592b6thrust24THRUST_300001_SM_1000_NS12placeholders3_10E - _ZN34_INTERNAL_5eb6b91b_4_k_cu_6a07592b4cuda3std6ranges3__45__cpo7advanceE)
_ZN34_INTERNAL_5eb6b91b_4_k_cu_6a07592b4cuda3std6ranges3__45__cpo7advanceE:
	.zero		1
	.type		_ZN34_INTERNAL_5eb6b91b_4_k_cu_6a07592b6thrust24THRUST_300001_SM_1000_NS12placeholders3_10E,@object
	.size		_ZN34_INTERNAL_5eb6b91b_4_k_cu_6a07592b6thrust24THRUST_300001_SM_1000_NS12placeholders3_10E,(_ZN34_INTERNAL_5eb6b91b_4_k_cu_6a07592b4cuda3std3__48in_placeE - _ZN34_INTERNAL_5eb6b91b_4_k_cu_6a07592b6thrust24THRUST_300001_SM_1000_NS12placeholders3_10E)
_ZN34_INTERNAL_5eb6b91b_4_k_cu_6a07592b6thrust24THRUST_300001_SM_1000_NS12placeholders3_10E:
	.zero		1
	.type		_ZN34_INTERNAL_5eb6b91b_4_k_cu_6a07592b4cuda3std3__48in_placeE,@object
	.size		_ZN34_INTERNAL_5eb6b91b_4_k_cu_6a07592b4cuda3std3__48in_placeE,(_ZN34_INTERNAL_5eb6b91b_4_k_cu_6a07592b4cuda3std6ranges3__45__cpo4sizeE - _ZN34_INTERNAL_5eb6b91b_4_k_cu_6a07592b4cuda3std3__48in_placeE)
_ZN34_INTERNAL_5eb6b91b_4_k_cu_6a07592b4cuda3std3__48in_placeE:
	.zero		1
	.type		_ZN34_INTERNAL_5eb6b91b_4_k_cu_6a07592b4cuda3std6ranges3__45__cpo4sizeE,@object
	.size		_ZN34_INTERNAL_5eb6b91b_4_k_cu_6a07592b4cuda3std6ranges3__45__cpo4sizeE,(_ZN34_INTERNAL_5eb6b91b_4_k_cu_6a07592b6thrust24THRUST_300001_SM_1000_NS12placeholders2_2E - _ZN34_INTERNAL_5eb6b91b_4_k_cu_6a07592b4cuda3std6ranges3__45__cpo4sizeE)
_ZN34_INTERNAL_5eb6b91b_4_k_cu_6a07592b4cuda3std6ranges3__45__cpo4sizeE:
	.zero		1
	.type		_ZN34_INTERNAL_5eb6b91b_4_k_cu_6a07592b6thrust24THRUST_300001_SM_1000_NS12placeholders2_2E,@object
	.size		_ZN34_INTERNAL_5eb6b91b_4_k_cu_6a07592b6thrust24THRUST_300001_SM_1000_NS12placeholders2_2E,(_ZN34_INTERNAL_5eb6b91b_4_k_cu_6a07592b4cuda3std3__45__cpo6cbeginE - _ZN34_INTERNAL_5eb6b91b_4_k_cu_6a07592b6thrust24THRUST_300001_SM_1000_NS12placeholders2_2E)
_ZN34_INTERNAL_5eb6b91b_4_k_cu_6a07592b6thrust24THRUST_300001_SM_1000_NS12placeholders2_2E:
	.zero		1
	.type		_ZN34_INTERNAL_5eb6b91b_4_k_cu_6a07592b4cuda3std3__45__cpo6cbeginE,@object
	.size		_ZN34_INTERNAL_5eb6b91b_4_k_cu_6a07592b4cuda3std3__45__cpo6cbeginE,(_ZN34_INTERNAL_5eb6b91b_4_k_cu_6a07592b4cuda3std6ranges3__45__cpo6cbeginE - _ZN34_INTERNAL_5eb6b91b_4_k_cu_6a07592b4cuda3std3__45__cpo6cbeginE)
_ZN34_INTERNAL_5eb6b91b_4_k_cu_6a07592b4cuda3std3__45__cpo6cbeginE:
	.zero		1
	.type		_ZN34_INTERNAL_5eb6b91b_4_k_cu_6a07592b4cuda3std6ranges3__45__cpo6cbeginE,@object
	.size		_ZN34_INTERNAL_5eb6b91b_4_k_cu_6a07592b4cuda3std6ranges3__45__cpo6cbeginE,(_ZN34_INTERNAL_5eb6b91b_4_k_cu_6a07592b6thrust24THRUST_300001_SM_1000_NS12placeholders2_6E - _ZN34_INTERNAL_5eb6b91b_4_k_cu_6a07592b4cuda3std6ranges3__45__cpo6cbeginE)
_ZN34_INTERNAL_5eb6b91b_4_k_cu_6a07592b4cuda3std6ranges3__45__cpo6cbeginE:
	.zero		1
	.type		_ZN34_INTERNAL_5eb6b91b_4_k_cu_6a07592b6thrust24THRUST_300001_SM_1000_NS12placeholders2_6E,@object
	.size		_ZN34_INTERNAL_5eb6b91b_4_k_cu_6a07592b6thrust24THRUST_300001_SM_1000_NS12placeholders2_6E,(_ZN34_INTERNAL_5eb6b91b_4_k_cu_6a07592b4cuda3std3__45__cpo7crbeginE - _ZN34_INTERNAL_5eb6b91b_4_k_cu_6a07592b6thrust24THRUST_300001_SM_1000_NS12placeholders2_6E)
_ZN34_INTERNAL_5eb6b91b_4_k_cu_6a07592b6thrust24THRUST_300001_SM_1000_NS12placeholders2_6E:
	.zero		1
	.type		_ZN34_INTERNAL_5eb6b91b_4_k_cu_6a07592b4cuda3std3__45__cpo7crbeginE,@object
	.size		_ZN34_INTERNAL_5eb6b91b_4_k_cu_6a07592b4cuda3std3__45__cpo7crbeginE,(_ZN34_INTERNAL_5eb6b91b_4_k_cu_6a07592b4cuda3std6ranges3__45__cpo4nextE - _ZN34_INTERNAL_5eb6b91b_4_k_cu_6a07592b4cuda3std3__45__cpo7crbeginE)
_ZN34_INTERNAL_5eb6b91b_4_k_cu_6a07592b4cuda3std3__45__cpo7crbeginE:
	.zero		1
	.type		_ZN34_INTERNAL_5eb6b91b_4_k_cu_6a07592b4cuda3std6ranges3__45__cpo4nextE,@object
	.size		_ZN34_INTERNAL_5eb6b91b_4_k_cu_6a07592b4cuda3std6ranges3__45__cpo4nextE,(_ZN34_INTERNAL_5eb6b91b_4_k_cu_6a07592b4cuda3std6ranges3__45__cpo4swapE - _ZN34_INTERNAL_5eb6b91b_4_k_cu_6a07592b4cuda3std6ranges3__45__cpo4nextE)
_ZN34_INTERNAL_5eb6b91b_4_k_cu_6a07592b4cuda3std6ranges3__45__cpo4nextE:
	.zero		1
	.type		_ZN34_INTERNAL_5eb6b91b_4_k_cu_6a07592b4cuda3std6ranges3__45__cpo4swapE,@object
	.size		_ZN34_INTERNAL_5eb6b91b_4_k_cu_6a07592b4cuda3std6ranges3__45__cpo4swapE,(_ZN34_INTERNAL_5eb6b91b_4_k_cu_6a07592b6thrust24THRUST_300001_SM_1000_NS8cuda_cub10par_nosyncE - _ZN34_INTERNAL_5eb6b91b_4_k_cu_6a07592b4cuda3std6ranges3__45__cpo4swapE)
_ZN34_INTERNAL_5eb6b91b_4_k_cu_6a07592b4cuda3std6ranges3__45__cpo4swapE:
	.zero		1
	.type		_ZN34_INTERNAL_5eb6b91b_4_k_cu_6a07592b6thrust24THRUST_300001_SM_1000_NS8cuda_cub10par_nosyncE,@object
	.size		_ZN34_INTERNAL_5eb6b91b_4_k_cu_6a07592b6thrust24THRUST_300001_SM_1000_NS8cuda_cub10par_nosyncE,(_ZN34_INTERNAL_5eb6b91b_4_k_cu_6a07592b6thrust24THRUST_300001_SM_1000_NS3seqE - _ZN34_INTERNAL_5eb6b91b_4_k_cu_6a07592b6thrust24THRUST_300001_SM_1000_NS8cuda_cub10par_nosyncE)
_ZN34_INTERNAL_5eb6b91b_4_k_cu_6a07592b6thrust24THRUST_300001_SM_1000_NS8cuda_cub10par_nosyncE:
	.zero		1
	.type		_ZN34_INTERNAL_5eb6b91b_4_k_cu_6a07592b6thrust24THRUST_300001_SM_1000_NS3seqE,@object
	.size		_ZN34_INTERNAL_5eb6b91b_4_k_cu_6a07592b6thrust24THRUST_300001_SM_1000_NS3seqE,(_ZN34_INTERNAL_5eb6b91b_4_k_cu_6a07592b4cuda3std3__420unreachable_sentinelE - _ZN34_INTERNAL_5eb6b91b_4_k_cu_6a07592b6thrust24THRUST_300001_SM_1000_NS3seqE)
_ZN34_INTERNAL_5eb6b91b_4_k_cu_6a07592b6thrust24THRUST_300001_SM_1000_NS3seqE:
	.zero		1
	.type		_ZN34_INTERNAL_5eb6b91b_4_k_cu_6a07592b4cuda3std3__420unreachable_sentinelE,@object
	.size		_ZN34_INTERNAL_5eb6b91b_4_k_cu_6a07592b4cuda3std3__420unreachable_sentinelE,(_ZN34_INTERNAL_5eb6b91b_4_k_cu_6a07592b4cuda3std6ranges3__45__cpo5ssizeE - _ZN34_INTERNAL_5eb6b91b_4_k_cu_6a07592b4cuda3std3__420unreachable_sentinelE)
_ZN34_INTERNAL_5eb6b91b_4_k_cu_6a07592b4cuda3std3__420unreachable_sentinelE:
	.zero		1
	.type		_ZN34_INTERNAL_5eb6b91b_4_k_cu_6a07592b4cuda3std6ranges3__45__cpo5ssizeE,@object
	.size		_ZN34_INTERNAL_5eb6b91b_4_k_cu_6a07592b4cuda3std6ranges3__45__cpo5ssizeE,(_ZN34_INTERNAL_5eb6b91b_4_k_cu_6a07592b6thrust24THRUST_300001_SM_1000_NS12placeholders2_3E - _ZN34_INTERNAL_5eb6b91b_4_k_cu_6a07592b4cuda3std6ranges3__45__cpo5ssizeE)
_ZN34_INTERNAL_5eb6b91b_4_k_cu_6a07592b4cuda3std6ranges3__45__cpo5ssizeE:
	.zero		1
	.type		_ZN34_INTERNAL_5eb6b91b_4_k_cu_6a07592b6thrust24THRUST_300001_SM_1000_NS12placeholders2_3E,@object
	.size		_ZN34_INTERNAL_5eb6b91b_4_k_cu_6a07592b6thrust24THRUST_300001_SM_1000_NS12placeholders2_3E,(_ZN34_INTERNAL_5eb6b91b_4_k_cu_6a07592b4cuda3std3__45__cpo4cendE - _ZN34_INTERNAL_5eb6b91b_4_k_cu_6a07592b6thrust24THRUST_300001_SM_1000_NS12placeholders2_3E)
_ZN34_INTERNAL_5eb6b91b_4_k_cu_6a07592b6thrust24THRUST_300001_SM_1000_NS12placeholders2_3E:
	.zero		1
	.type		_ZN34_INTERNAL_5eb6b91b_4_k_cu_6a07592b4cuda3std3__45__cpo4cendE,@object
	.size		_ZN34_INTERNAL_5eb6b91b_4_k_cu_6a07592b4cuda3std3__45__cpo4cendE,(_ZN34_INTERNAL_5eb6b91b_4_k_cu_6a07592b4cuda3std6ranges3__45__cpo4cendE - _ZN34_INTERNAL_5eb6b91b_4_k_cu_6a07592b4cuda3std3__45__cpo4cendE)
_ZN34_INTERNAL_5eb6b91b_4_k_cu_6a07592b4cuda3std3__45__cpo4cendE:
	.zero		1
	.type		_ZN34_INTERNAL_5eb6b91b_4_k_cu_6a07592b4cuda3std6ranges3__45__cpo4cendE,@object
	.size		_ZN34_INTERNAL_5eb6b91b_4_k_cu_6a07592b4cuda3std6ranges3__45__cpo4cendE,(_ZN34_INTERNAL_5eb6b91b_4_k_cu_6a07592b6thrust24THRUST_300001_SM_1000_NS12placeholders2_7E - _ZN34_INTERNAL_5eb6b91b_4_k_cu_6a07592b4cuda3std6ranges3__45__cpo4cendE)
_ZN34_INTERNAL_5eb6b91b_4_k_cu_6a07592b4cuda3std6ranges3__45__cpo4cendE:
	.zero		1
	.type		_ZN34_INTERNAL_5eb6b91b_4_k_cu_6a07592b6thrust24THRUST_300001_SM_1000_NS12placeholders2_7E,@object
	.size		_ZN34_INTERNAL_5eb6b91b_4_k_cu_6a07592b6thrust24THRUST_300001_SM_1000_NS12placeholders2_7E,(_ZN34_INTERNAL_5eb6b91b_4_k_cu_6a07592b4cuda3std3__45__cpo5crendE - _ZN34_INTERNAL_5eb6b91b_4_k_cu_6a07592b6thrust24THRUST_300001_SM_1000_NS12placeholders2_7E)
_ZN34_INTERNAL_5eb6b91b_4_k_cu_6a07592b6thrust24THRUST_300001_SM_1000_NS12placeholders2_7E:
	.zero		1
	.type		_ZN34_INTERNAL_5eb6b91b_4_k_cu_6a07592b4cuda3std3__45__cpo5crendE,@object
	.size		_ZN34_INTERNAL_5eb6b91b_4_k_cu_6a07592b4cuda3std3__45__cpo5crendE,(_ZN34_INTERNAL_5eb6b91b_4_k_cu_6a07592b4cuda3std6ranges3__45__cpo4prevE - _ZN34_INTERNAL_5eb6b91b_4_k_cu_6a07592b4cuda3std3__45__cpo5crendE)
_ZN34_INTERNAL_5eb6b91b_4_k_cu_6a07592b4cuda3std3__45__cpo5crendE:
	.zero		1
	.type		_ZN34_INTERNAL_5eb6b91b_4_k_cu_6a07592b4cuda3std6ranges3__45__cpo4prevE,@object
	.size		_ZN34_INTERNAL_5eb6b91b_4_k_cu_6a07592b4cuda3std6ranges3__45__cpo4prevE,(_ZN34_INTERNAL_5eb6b91b_4_k_cu_6a07592b4cuda3std6ranges3__45__cpo9iter_moveE - _ZN34_INTERNAL_5eb6b91b_4_k_cu_6a07592b4cuda3std6ranges3__45__cpo4prevE)
_ZN34_INTERNAL_5eb6b91b_4_k_cu_6a07592b4cuda3std6ranges3__45__cpo4prevE:
	.zero		1
	.type		_ZN34_INTERNAL_5eb6b91b_4_k_cu_6a07592b4cuda3std6ranges3__45__cpo9iter_moveE,@object
	.size		_ZN34_INTERNAL_5eb6b91b_4_k_cu_6a07592b4cuda3std6ranges3__45__cpo9iter_moveE,(_ZN34_INTERNAL_5eb6b91b_4_k_cu_6a07592b6thrust24THRUST_300001_SM_1000_NS6system6detail10sequential3seqE - _ZN34_INTERNAL_5eb6b91b_4_k_cu_6a07592b4cuda3std6ranges3__45__cpo9iter_moveE)
_ZN34_INTERNAL_5eb6b91b_4_k_cu_6a07592b4cuda3std6ranges3__45__cpo9iter_moveE:
	.zero		1
	.type		_ZN34_INTERNAL_5eb6b91b_4_k_cu_6a07592b6thrust24THRUST_300001_SM_1000_NS6system6detail10sequential3seqE,@object
	.size		_ZN34_INTERNAL_5eb6b91b_4_k_cu_6a07592b6thrust24THRUST_300001_SM_1000_NS6system6detail10sequential3seqE,(_ZN34_INTERNAL_5eb6b91b_4_k_cu_6a07592b6thrust24THRUST_300001_SM_1000_NS12placeholders2_9E - _ZN34_INTERNAL_5eb6b91b_4_k_cu_6a07592b6thrust24THRUST_300001_SM_1000_NS6system6detail10sequential3seqE)
_ZN34_INTERNAL_5eb6b91b_4_k_cu_6a07592b6thrust24THRUST_300001_SM_1000_NS6system6detail10sequential3seqE:
	.zero		1
	.type		_ZN34_INTERNAL_5eb6b91b_4_k_cu_6a07592b6thrust24THRUST_300001_SM_1000_NS12placeholders2_9E,@object
	.size		_ZN34_INTERNAL_5eb6b91b_4_k_cu_6a07592b6thrust24THRUST_300001_SM_1000_NS12placeholders2_9E,(_ZN34_INTERNAL_5eb6b91b_4_k_cu_6a07592b4cuda3std3__419piecewise_constructE - _ZN34_INTERNAL_5eb6b91b_4_k_cu_6a07592b6thrust24THRUST_300001_SM_1000_NS12placeholders2_9E)
_ZN34_INTERNAL_5eb6b91b_4_k_cu_6a07592b6thrust24THRUST_300001_SM_1000_NS12placeholders2_9E:
	.zero		1
	.type		_ZN34_INTERNAL_5eb6b91b_4_k_cu_6a07592b4cuda3std3__419piecewise_constructE,@object
	.size		_ZN34_INTERNAL_5eb6b91b_4_k_cu_6a07592b4cuda3std3__419piecewise_constructE,(_ZN34_INTERNAL_5eb6b91b_4_k_cu_6a07592b4cuda3std6ranges3__45__cpo5cdataE - _ZN34_INTERNAL_5eb6b91b_4_k_cu_6a07592b4cuda3std3__419piecewise_constructE)
_ZN34_INTERNAL_5eb6b91b_4_k_cu_6a07592b4cuda3std3__419piecewise_constructE:
	.zero		1
	.type		_ZN34_INTERNAL_5eb6b91b_4_k_cu_6a07592b4cuda3std6ranges3__45__cpo5cdataE,@object
	.size		_ZN34_INTERNAL_5eb6b91b_4_k_cu_6a07592b4cuda3std6ranges3__45__cpo5cdataE,(_ZN34_INTERNAL_5eb6b91b_4_k_cu_6a07592b6thrust24THRUST_300001_SM_1000_NS12placeholders2_1E - _ZN34_INTERNAL_5eb6b91b_4_k_cu_6a07592b4cuda3std6ranges3__45__cpo5cdataE)
_ZN34_INTERNAL_5eb6b91b_4_k_cu_6a07592b4cuda3std6ranges3__45__cpo5cdataE:
	.zero		1
	.type		_ZN34_INTERNAL_5eb6b91b_4_k_cu_6a07592b6thrust24THRUST_300001_SM_1000_NS12placeholders2_1E,@object
	.size		_ZN34_INTERNAL_5eb6b91b_4_k_cu_6a07592b6thrust24THRUST_300001_SM_1000_NS12placeholders2_1E,(_ZN34_INTERNAL_5eb6b91b_4_k_cu_6a07592b4cuda3std3__45__cpo3endE - _ZN34_INTERNAL_5eb6b91b_4_k_cu_6a07592b6thrust24THRUST_300001_SM_1000_NS12placeholders2_1E)
_ZN34_INTERNAL_5eb6b91b_4_k_cu_6a07592b6thrust24THRUST_300001_SM_1000_NS12placeholders2_1E:
	.zero		1
	.type		_ZN34_INTERNAL_5eb6b91b_4_k_cu_6a07592b4cuda3std3__45__cpo3endE,@object
	.size		_ZN34_INTERNAL_5eb6b91b_4_k_cu_6a07592b4cuda3std3__45__cpo3endE,(_ZN34_INTERNAL_5eb6b91b_4_k_cu_6a07592b4cuda3std6ranges3__45__cpo3endE - _ZN34_INTERNAL_5eb6b91b_4_k_cu_6a07592b4cuda3std3__45__cpo3endE)
_ZN34_INTERNAL_5eb6b91b_4_k_cu_6a07592b4cuda3std3__45__cpo3endE:
	.zero		1
	.type		_ZN34_INTERNAL_5eb6b91b_4_k_cu_6a07592b4cuda3std6ranges3__45__cpo3endE,@object
	.size		_ZN34_INTERNAL_5eb6b91b_4_k_cu_6a07592b4cuda3std6ranges3__45__cpo3endE,(_ZN34_INTERNAL_5eb6b91b_4_k_cu_6a07592b6thrust24THRUST_300001_SM_1000_NS12placeholders2_5E - _ZN34_INTERNAL_5eb6b91b_4_k_cu_6a07592b4cuda3std6ranges3__45__cpo3endE)
_ZN34_INTERNAL_5eb6b91b_4_k_cu_6a07592b4cuda3std6ranges3__45__cpo3endE:
	.zero		1
	.type		_ZN34_INTERNAL_5eb6b91b_4_k_cu_6a07592b6thrust24THRUST_300001_SM_1000_NS12placeholders2_5E,@object
	.size		_ZN34_INTERNAL_5eb6b91b_4_k_cu_6a07592b6thrust24THRUST_300001_SM_1000_NS12placeholders2_5E,(_ZN34_INTERNAL_5eb6b91b_4_k_cu_6a07592b4cuda3std3__45__cpo4rendE - _ZN34_INTERNAL_5eb6b91b_4_k_cu_6a07592b6thrust24THRUST_300001_SM_1000_NS12placeholders2_5E)
_ZN34_INTERNAL_5eb6b91b_4_k_cu_6a07592b6thrust24THRUST_300001_SM_1000_NS12placeholders2_5E:
	.zero		1
	.type		_ZN34_INTERNAL_5eb6b91b_4_k_cu_6a07592b4cuda3std3__45__cpo4rendE,@object
	.size		_ZN34_INTERNAL_5eb6b91b_4_k_cu_6a07592b4cuda3std3__45__cpo4rendE,(_ZN34_INTERNAL_5eb6b91b_4_k_cu_6a07592b4cuda3std6ranges3__45__cpo9iter_swapE - _ZN34_INTERNAL_5eb6b91b_4_k_cu_6a07592b4cuda3std3__45__cpo4rendE)
_ZN34_INTERNAL_5eb6b91b_4_k_cu_6a07592b4cuda3std3__45__cpo4rendE:
	.zero		1
	.type		_ZN34_INTERNAL_5eb6b91b_4_k_cu_6a07592b4cuda3std6ranges3__45__cpo9iter_swapE,@object
	.size		_ZN34_INTERNAL_5eb6b91b_4_k_cu_6a07592b4cuda3std6ranges3__45__cpo9iter_swapE,(_ZN34_INTERNAL_5eb6b91b_4_k_cu_6a07592b4cuda3std3__48unexpectE - _ZN34_INTERNAL_5eb6b91b_4_k_cu_6a07592b4cuda3std6ranges3__45__cpo9iter_swapE)
_ZN34_INTERNAL_5eb6b91b_4_k_cu_6a07592b4cuda3std6ranges3__45__cpo9iter_swapE:
	.zero		1
	.type		_ZN34_INTERNAL_5eb6b91b_4_k_cu_6a07592b4cuda3std3__48unexpectE,@object
	.size		_ZN34_INTERNAL_5eb6b91b_4_k_cu_6a07592b4cuda3std3__48unexpectE,(_ZN34_INTERNAL_5eb6b91b_4_k_cu_6a07592b6thrust24THRUST_300001_SM_1000_NS8cuda_cub3parE - _ZN34_INTERNAL_5eb6b91b_4_k_cu_6a07592b4cuda3std3__48unexpectE)
_ZN34_INTERNAL_5eb6b91b_4_k_cu_6a07592b4cuda3std3__48unexpectE:
	.zero		1
	.type		_ZN34_INTERNAL_5eb6b91b_4_k_cu_6a07592b6thrust24THRUST_300001_SM_1000_NS8cuda_cub3parE,@object
	.size		_ZN34_INTERNAL_5eb6b91b_4_k_cu_6a07592b6thrust24THRUST_300001_SM_1000_NS8cuda_cub3parE,(.L_29 - _ZN34_INTERNAL_5eb6b91b_4_k_cu_6a07592b6thrust24THRUST_300001_SM_1000_NS8cuda_cub3parE)
_ZN34_INTERNAL_5eb6b91b_4_k_cu_6a07592b6thrust24THRUST_300001_SM_1000_NS8cuda_cub3parE:
	.zero		1
.L_29:


//--------------------- .nv.shared._ZN6thrust24THRUST_300001_SM_1000_NS8cuda_cub4core6detail13_kernel_agentINS1_8__reduce11ReduceAgentIPN4cuda3std3__45tupleIJdlEEESC_SB_lNS1_9__extrema9arg_max_fIdl10comparatorEEEEJSC_SC_iSG_EEEvDpT0_ --------------------------
	.section	.nv.shared._ZN6thrust24THRUST_300001_SM_1000_NS8cuda_cub4core6detail13_kernel_agentINS1_8__reduce11ReduceAgentIPN4cuda3std3__45tupleIJdlEEESC_SB_lNS1_9__extrema9arg_max_fIdl10comparatorEEEEJSC_SC_iSG_EEEvDpT0_,"aw",@nobits
	.sectionflags	@""
	.align	16
	.zero		1024


//--------------------- .nv.shared._ZN6thrust24THRUST_300001_SM_1000_NS8cuda_cub4core6detail13_kernel_agentINS1_8__reduce10DrainAgentIlEEJN3cub18CUB_300001_SM_10009GridQueueIyEElEEEvDpT0_ --------------------------
	.section	.nv.shared._ZN6thrust24THRUST_300001_SM_1000_NS8cuda_cub4core6detail13_kernel_agentINS1_8__reduce10DrainAgentIlEEJN3cub18CUB_300001_SM_10009GridQueueIyEElEEEvDpT0_,"aw",@nobits
	.sectionflags	@""
	.align	16
	.zero		1024


//--------------------- .nv.shared._ZN6thrust24THRUST_300001_SM_1000_NS8cuda_cub4core6detail13_kernel_agentINS1_8__reduce11ReduceAgentINS0_12zip_iteratorIN4cuda3std3__45tupleIJNS0_10device_ptrIdEENS0_17counting_iteratorIlNS0_11use_defaultESF_SF_EEEEEEEPNSB_IJdlEEESJ_lNS1_9__extrema9arg_max_fIdl10comparatorEEEEJSI_SK_lN3cub18CUB_300001_SM_100013GridEvenShareIlEENSR_9GridQueueIyEESO_EEEvDpT0_ --------------------------
	.section	.nv.shared._ZN6thrust24THRUST_300001_SM_1000_NS8cuda_cub4core6detail13_kernel_agentINS1_8__reduce11ReduceAgentINS0_12zip_iteratorIN4cuda3std3__45tupleIJNS0_10device_ptrIdEENS0_17counting_iteratorIlNS0_11use_defaultESF_SF_EEEEEEEPNSB_IJdlEEESJ_lNS1_9__extrema9arg_max_fIdl10comparatorEEEEJSI_SK_lN3cub18CUB_300001_SM_100013GridEvenShareIlEENSR_9GridQueueIyEESO_EEEvDpT0_,"aw",@nobits
	.sectionflags	@""
	.align	16
	.zero		1024


//--------------------- .nv.shared._ZN6thrust24THRUST_300001_SM_1000_NS8cuda_cub4core6detail13_kernel_agentINS1_8__reduce11ReduceAgentINS0_12zip_iteratorIN4cuda3std3__45tupleIJNS0_10device_ptrIdEENS0_17counting_iteratorIlNS0_11use_defaultESF_SF_EEEEEEEPNSB_IJdlEEESJ_lNS1_9__extrema9arg_max_fIdl10comparatorEEEEJSI_SK_lSO_EEEvDpT0_ --------------------------
	.section	.nv.shared._ZN6thrust24THRUST_300001_SM_1000_NS8cuda_cub4core6detail13_kernel_agentINS1_8__reduce11ReduceAgentINS0_12zip_iteratorIN4cuda3std3__45tupleIJNS0_10device_ptrIdEENS0_17counting_iteratorIlNS0_11use_defaultESF_SF_EEEEEEEPNSB_IJdlEEESJ_lNS1_9__extrema9arg_max_fIdl10comparatorEEEEJSI_SK_lSO_EEEvDpT0_,"aw",@nobits
	.sectionflags	@""
	.align	16
	.zero		1024


//--------------------- .nv.shared._ZN6thrust24THRUST_300001_SM_1000_NS8cuda_cub4core6detail13_kernel_agentINS1_8__reduce11ReduceAgentIPN4cuda3std3__45tupleIJdlEEESC_SB_iNS1_9__extrema9arg_max_fIdl10comparatorEEEEJSC_SC_iSG_EEEvDpT0_ --------------------------
	.section	.nv.shared._ZN6thrust24THRUST_300001_SM_1000_NS8cuda_cub4core6detail13_kernel_agentINS1_8__reduce11ReduceAgentIPN4cuda3std3__45tupleIJdlEEESC_SB_iNS1_9__extrema9arg_max_fIdl10comparatorEEEEJSC_SC_iSG_EEEvDpT0_,"aw",@nobits
	.sectionflags	@""
	.align	16
	.zero		1024


//--------------------- .nv.shared._ZN6thrust24THRUST_300001_SM_1000_NS8cuda_cub4core6detail13_kernel_agentINS1_8__reduce10DrainAgentIiEEJN3cub18CUB_300001_SM_10009GridQueueIjEEiEEEvDpT0_ --------------------------
	.section	.nv.shared._ZN6thrust24THRUST_300001_SM_1000_NS8cuda_cub4core6detail13_kernel_agentINS1_8__reduce10DrainAgentIiEEJN3cub18CUB_300001_SM_10009GridQueueIjEEiEEEvDpT0_,"aw",@nobits
	.sectionflags	@""
	.align	16
	.zero		1024


//--------------------- .nv.shared._ZN6thrust24THRUST_300001_SM_1000_NS8cuda_cub4core6detail13_kernel_agentINS1_8__reduce11ReduceAgentINS0_12zip_iteratorIN4cuda3std3__45tupleIJNS0_10device_ptrIdEENS0_17counting_iteratorIlNS0_11use_defaultESF_SF_EEEEEEEPNSB_IJdlEEESJ_iNS1_9__extrema9arg_max_fIdl10comparatorEEEEJSI_SK_iN3cub18CUB_300001_SM_100013GridEvenShareIiEENSR_9GridQueueIjEESO_EEEvDpT0_ --------------------------
	.section	.nv.shared._ZN6thrust24THRUST_300001_SM_1000_NS8cuda_cub4core6detail13_kernel_agentINS1_8__reduce11ReduceAgentINS0_12zip_iteratorIN4cuda3std3__45tupleIJNS0_10device_ptrIdEENS0_17counting_iteratorIlNS0_11use_defaultESF_SF_EEEEEEEPNSB_IJdlEEESJ_iNS1_9__extrema9arg_max_fIdl10comparatorEEEEJSI_SK_iN3cub18CUB_300001_SM_100013GridEvenShareIiEENSR_9GridQueueIjEESO_EEEvDpT0_,"aw",@nobits
	.sectionflags	@""
	.align	16
	.zero		1024


//--------------------- .nv.shared._ZN6thrust24THRUST_300001_SM_1000_NS8cuda_cub4core6detail13_kernel_agentINS1_8__reduce11ReduceAgentINS0_12zip_iteratorIN4cuda3std3__45tupleIJNS0_10device_ptrIdEENS0_17counting_iteratorIlNS0_11use_defaultESF_SF_EEEEEEEPNSB_IJdlEEESJ_iNS1_9__extrema9arg_max_fIdl10comparatorEEEEJSI_SK_iSO_EEEvDpT0_ --------------------------
	.section	.nv.shared._ZN6thrust24THRUST_300001_SM_1000_NS8cuda_cub4core6detail13_kernel_agentINS1_8__reduce11ReduceAgentINS0_12zip_iteratorIN4cuda3std3__45tupleIJNS0_10device_ptrIdEENS0_17counting_iteratorIlNS0_11use_defaultESF_SF_EEEEEEEPNSB_IJdlEEESJ_iNS1_9__extrema9arg_max_fIdl10comparatorEEEEJSI_SK_iSO_EEEvDpT0_,"aw",@nobits
	.sectionflags	@""
	.align	16
	.zero		1024


//--------------------- .nv.shared._Z3LUPPdii     --------------------------
	.section	.nv.shared._Z3LUPPdii,"aw",@nobits
	.sectionflags	@""
	.align	16
	.zero		1024


//--------------------- .nv.shared._Z5LUP_NPdii   --------------------------
	.section	.nv.shared._Z5LUP_NPdii,"aw",@nobits
	.sectionflags	@""
	.align	16
	.zero		1024


//--------------------- .nv.shared._Z8LUP_swapPdiii --------------------------
	.section	.nv.shared._Z8LUP_swapPdiii,"aw",@nobits
	.sectionflags	@""
	.align	16
	.zero		1024


//--------------------- .nv.constant0._ZN3cub18CUB_300001_SM_10006detail11EmptyKernelIvEEvv --------------------------
	.section	.nv.constant0._ZN3cub18CUB_300001_SM_10006detail11EmptyKernelIvEEvv,"a",@progbits
	.sectionflags	@""
	.align	4
.nv.constant0._ZN3cub18CUB_300001_SM_10006detail11EmptyKernelIvEEvv:
	.zero		896


//--------------------- .nv.constant0._ZN6thrust24THRUST_300001_SM_1000_NS8cuda_cub4core6detail13_kernel_agentINS1_8__reduce11ReduceAgentIPN4cuda3std3__45tupleIJdlEEESC_SB_lNS1_9__extrema9arg_max_fIdl10comparatorEEEEJSC_SC_iSG_EEEvDpT0_ --------------------------
	.section	.nv.constant0._ZN6thrust24THRUST_300001_SM_1000_NS8cuda_cub4core6detail13_kernel_agentINS1_8__reduce11ReduceAgentIPN4cuda3std3__45tupleIJdlEEESC_SB_lNS1_9__extrema9arg_max_fIdl10comparatorEEEEJSC_SC_iSG_EEEvDpT0_,"a",@progbits
	.sectionflags	@""
	.align	4
.nv.constant0._ZN6thrust24THRUST_300001_SM_1000_NS8cuda_cub4core6detail13_kernel_agentINS1_8__reduce11ReduceAgentIPN4cuda3std3__45tupleIJdlEEESC_SB_lNS1_9__extrema9arg_max_fIdl10comparatorEEEEJSC_SC_iSG_EEEvDpT0_:
	.zero		917


//--------------------- .nv.constant0._ZN6thrust24THRUST_300001_SM_1000_NS8cuda_cub4core6detail13_kernel_agentINS1_8__reduce10DrainAgentIlEEJN3cub18CUB_300001_SM_10009GridQueueIyEElEEEvDpT0_ --------------------------
	.section	.nv.constant0._ZN6thrust24THRUST_300001_SM_1000_NS8cuda_cub4core6detail13_kernel_agentINS1_8__reduce10DrainAgentIlEEJN3cub18CUB_300001_SM_10009GridQueueIyEElEEEvDpT0_,"a",@progbits
	.sectionflags	@""
	.align	4
.nv.constant0._ZN6thrust24THRUST_300001_SM_1000_NS8cuda_cub4core6detail13_kernel_agentINS1_8__reduce10DrainAgentIlEEJN3cub18CUB_300001_SM_10009GridQueueIyEElEEEvDpT0_:
	.zero		912


//--------------------- .nv.constant0._ZN6thrust24THRUST_300001_SM_1000_NS8cuda_cub4core6detail13_kernel_agentINS1_8__reduce11ReduceAgentINS0_12zip_iteratorIN4cuda3std3__45tupleIJNS0_10device_ptrIdEENS0_17counting_iteratorIlNS0_11use_defaultESF_SF_EEEEEEEPNSB_IJdlEEESJ_lNS1_9__extrema9arg_max_fIdl10comparatorEEEEJSI_SK_lN3cub18CUB_300001_SM_100013GridEvenShareIlEENSR_9GridQueueIyEESO_EEEvDpT0_ --------------------------
	.section	.nv.constant0._ZN6thrust24THRUST_300001_SM_1000_NS8cuda_cub4core6detail13_kernel_agentINS1_8__reduce11ReduceAgentINS0_12zip_iteratorIN4cuda3std3__45tupleIJNS0_10device_ptrIdEENS0_17counting_iteratorIlNS0_11use_defaultESF_SF_EEEEEEEPNSB_IJdlEEESJ_lNS1_9__extrema9arg_max_fIdl10comparatorEEEEJSI_SK_lN3cub18CUB_300001_SM_100013GridEvenShareIlEENSR_9GridQueueIyEESO_EEEvDpT0_,"a",@progbits
	.sectionflags	@""
	.align	4
.nv.constant0._ZN6thrust24THRUST_300001_SM_1000_NS8cuda_cub4core6detail13_kernel_agentINS1_8__reduce11ReduceAgentINS0_12zip_iteratorIN4cuda3std3__45tupleIJNS0_10device_ptrIdEENS0_17counting_iteratorIlNS0_11use_defaultESF_SF_EEEEEEEPNSB_IJdlEEESJ_lNS1_9__extrema9arg_max_fIdl10comparatorEEEEJSI_SK_lN3cub18CUB_300001_SM_100013GridEvenShareIlEENSR_9GridQueueIyEESO_EEEvDpT0_:
	.zero		1009


//--------------------- .nv.constant0._ZN6thrust24THRUST_300001_SM_1000_NS8cuda_cub4core6detail13_kernel_agentINS1_8__reduce11ReduceAgentINS0_12zip_iteratorIN4cuda3std3__45tupleIJNS0_10device_ptrIdEENS0_17counting_iteratorIlNS0_11use_defaultESF_SF_EEEEEEEPNSB_IJdlEEESJ_lNS1_9__extrema9arg_max_fIdl10comparatorEEEEJSI_SK_lSO_EEEvDpT0_ --------------------------
	.section	.nv.constant0._ZN6thrust24THRUST_300001_SM_1000_NS8cuda_cub4core6detail13_kernel_agentINS1_8__reduce11ReduceAgentINS0_12zip_iteratorIN4cuda3std3__45tupleIJNS0_10device_ptrIdEENS0_17counting_iteratorIlNS0_11use_defaultESF_SF_EEEEEEEPNSB_IJdlEEESJ_lNS1_9__extrema9arg_max_fIdl10comparatorEEEEJSI_SK_lSO_EEEvDpT0_,"a",@progbits
	.sectionflags	@""
	.align	4
.nv.constant0._ZN6thrust24THRUST_300001_SM_1000_NS8cuda_cub4core6detail13_kernel_agentINS1_8__reduce11ReduceAgentINS0_12zip_iteratorIN4cuda3std3__45tupleIJNS0_10device_ptrIdEENS0_17counting_iteratorIlNS0_11use_defaultESF_SF_EEEEEEEPNSB_IJdlEEESJ_lNS1_9__extrema9arg_max_fIdl10comparatorEEEEJSI_SK_lSO_EEEvDpT0_:
	.zero		929


//--------------------- .nv.constant0._ZN6thrust24THRUST_300001_SM_1000_NS8cuda_cub4core6detail13_kernel_agentINS1_8__reduce11ReduceAgentIPN4cuda3std3__45tupleIJdlEEESC_SB_iNS1_9__extrema9arg_max_fIdl10comparatorEEEEJSC_SC_iSG_EEEvDpT0_ --------------------------
	.section	.nv.constant0._ZN6thrust24THRUST_300001_SM_1000_NS8cuda_cub4core6detail13_kernel_agentINS1_8__reduce11ReduceAgentIPN4cuda3std3__45tupleIJdlEEESC_SB_iNS1_9__extrema9arg_max_fIdl10comparatorEEEEJSC_SC_iSG_EEEvDpT0_,"a",@progbits
	.sectionflags	@""
	.align	4
.nv.constant0._ZN6thrust24THRUST_300001_SM_1000_NS8cuda_cub4core6detail13_kernel_agentINS1_8__reduce11ReduceAgentIPN4cuda3std3__45tupleIJdlEEESC_SB_iNS1_9__extrema9arg_max_fIdl10comparatorEEEEJSC_SC_iSG_EEEvDpT0_:
	.zero		917


//--------------------- .nv.constant0._ZN6thrust24THRUST_300001_SM_1000_NS8cuda_cub4core6detail13_kernel_agentINS1_8__reduce10DrainAgentIiEEJN3cub18CUB_300001_SM_10009GridQueueIjEEiEEEvDpT0_ --------------------------
	.section	.nv.constant0._ZN6thrust24THRUST_300001_SM_1000_NS8cuda_cub4core6detail13_kernel_agentINS1_8__reduce10DrainAgentIiEEJN3cub18CUB_300001_SM_10009GridQueueIjEEiEEEvDpT0_,"a",@progbits
	.sectionflags	@""
	.align	4
.nv.constant0._ZN6thrust24THRUST_300001_SM_1000_NS8cuda_cub4core6detail13_kernel_agentINS1_8__reduce10DrainAgentIiEEJN3cub18CUB_300001_SM_10009GridQueueIjEEiEEEvDpT0_:
	.zero		908


//--------------------- .nv.constant0._ZN6thrust24THRUST_300001_SM_1000_NS8cuda_cub4core6detail13_kernel_agentINS1_8__reduce11ReduceAgentINS0_12zip_iteratorIN4cuda3std3__45tupleIJNS0_10device_ptrIdEENS0_17counting_iteratorIlNS0_11use_defaultESF_SF_EEEEEEEPNSB_IJdlEEESJ_iNS1_9__extrema9arg_max_fIdl10comparatorEEEEJSI_SK_iN3cub18CUB_300001_SM_100013GridEvenShareIiEENSR_9GridQueueIjEESO_EEEvDpT0_ --------------------------
	.section	.nv.constant0._ZN6thrust24THRUST_300001_SM_1000_NS8cuda_cub4core6detail13_kernel_agentINS1_8__reduce11ReduceAgentINS0_12zip_iteratorIN4cuda3std3__45tupleIJNS0_10device_ptrIdEENS0_17counting_iteratorIlNS0_11use_defaultESF_SF_EEEEEEEPNSB_IJdlEEESJ_iNS1_9__extrema9arg_max_fIdl10comparatorEEEEJSI_SK_iN3cub18CUB_300001_SM_100013GridEvenShareIiEENSR_9GridQueueIjEESO_EEEvDpT0_,"a",@progbits
	.sectionflags	@""
	.align	4
.nv.constant0._ZN6thrust24THRUST_300001_SM_1000_NS8cuda_cub4core6detail13_kernel_agentINS1_8__reduce11ReduceAgentINS0_12zip_iteratorIN4cuda3std3__45tupleIJNS0_10device_ptrIdEENS0_17counting_iteratorIlNS0_11use_defaultESF_SF_EEEEEEEPNSB_IJdlEEESJ_iNS1_9__extrema9arg_max_fIdl10comparatorEEEEJSI_SK_iN3cub18CUB_300001_SM_100013GridEvenShareIiEENSR_9GridQueueIjEESO_EEEvDpT0_:
	.zero		977


//--------------------- .nv.constant0._ZN6thrust24THRUST_300001_SM_1000_NS8cuda_cub4core6detail13_kernel_agentINS1_8__reduce11ReduceAgentINS0_12zip_iteratorIN4cuda3std3__45tupleIJNS0_10device_ptrIdEENS0_17counting_iteratorIlNS0_11use_defaultESF_SF_EEEEEEEPNSB_IJdlEEESJ_iNS1_9__extrema9arg_max_fIdl10comparatorEEEEJSI_SK_iSO_EEEvDpT0_ --------------------------
	.section	.nv.constant0._ZN6thrust24THRUST_300001_SM_1000_NS8cuda_cub4core6detail13_kernel_agentINS1_8__reduce11ReduceAgentINS0_12zip_iteratorIN4cuda3std3__45tupleIJNS0_10device_ptrIdEENS0_17counting_iteratorIlNS0_11use_defaultESF_SF_EEEEEEEPNSB_IJdlEEESJ_iNS1_9__extrema9arg_max_fIdl10comparatorEEEEJSI_SK_iSO_EEEvDpT0_,"a",@progbits
	.sectionflags	@""
	.align	4
.nv.constant0._ZN6thrust24THRUST_300001_SM_1000_NS8cuda_cub4core6detail13_kernel_agentINS1_8__reduce11ReduceAgentINS0_12zip_iteratorIN4cuda3std3__45tupleIJNS0_10device_ptrIdEENS0_17counting_iteratorIlNS0_11use_defaultESF_SF_EEEEEEEPNSB_IJdlEEESJ_iNS1_9__extrema9arg_max_fIdl10comparatorEEEEJSI_SK_iSO_EEEvDpT0_:
	.zero		925


//--------------------- .nv.constant0._Z3LUPPdii  --------------------------
	.section	.nv.constant0._Z3LUPPdii,"a",@progbits
	.sectionflags	@""
	.align	4
.nv.constant0._Z3LUPPdii:
	.zero		912


//--------------------- .nv.constant0._Z5LUP_NPdii --------------------------
	.section	.nv.constant0._Z5LUP_NPdii,"a",@progbits
	.sectionflags	@""
	.align	4
.nv.constant0._Z5LUP_NPdii:
	.zero		912


//--------------------- .nv.constant0._Z8LUP_swapPdiii --------------------------
	.section	.nv.constant0._Z8LUP_swapPdiii,"a",@progbits
	.sectionflags	@""
	.align	4
.nv.constant0._Z8LUP_swapPdiii:
	.zero		916


//--------------------- SYMBOLS --------------------------

	.type		.nv.reservedSmem.offset0,@object
	.size		.nv.reservedSmem.offset0,0x4
	.type		.nv.reservedSmem.cap,@object
	.size		.nv.reservedSmem.cap,0x4
